def matmul_kernel(
    a_ptr,
    b_ptr,
    c_ptr,
    M,
    N,
    K,
    stride_am,
    stride_ak,
    stride_bk,
    stride_bn,
    stride_cm,
    stride_cn,
    BLOCK_M: tl.constexpr,
    BLOCK_N: tl.constexpr,
    BLOCK_K: tl.constexpr,
    GROUP_M: tl.constexpr,
):
    pid = tl.program_id(axis=0)
    num_pid_m = tl.cdiv(M, BLOCK_M)
    num_pid_n = tl.cdiv(N, BLOCK_N)
    num_pid_in_group = GROUP_M * num_pid_n
    group_id = pid // num_pid_in_group
    first_pid_m = group_id * GROUP_M
    group_size_m = min(num_pid_m - first_pid_m, GROUP_M)
    pid_m = first_pid_m + ((pid % num_pid_in_group) % group_size_m)
    pid_n = (pid % num_pid_in_group) // group_size_m

    offs_am = (pid_m * BLOCK_M + tl.arange(0, BLOCK_M)) % M
    offs_bn = (pid_n * BLOCK_N + tl.arange(0, BLOCK_N)) % N
    offs_k = tl.arange(0, BLOCK_K)
    a_ptrs = a_ptr + offs_am[:, None] * stride_am + offs_k[None, :] * stride_ak
    b_ptrs = b_ptr + offs_k[:, None] * stride_bk + offs_bn[None, :] * stride_bn

    acc = tl.zeros((BLOCK_M, BLOCK_N), dtype=tl.float32)
    for kk in range(0, tl.cdiv(K, BLOCK_K)):
        a = tl.load(a_ptrs, mask=offs_k[None, :] < K - kk * BLOCK_K, other=0.0)
        b = tl.load(b_ptrs, mask=offs_k[:, None] < K - kk * BLOCK_K, other=0.0)
        acc = tl.dot(a, b, acc)
        a_ptrs += BLOCK_K * stride_ak
        b_ptrs += BLOCK_K * stride_bk

    c = acc.to(c_ptr.dtype.element_ty)
    offs_cm = pid_m * BLOCK_M + tl.arange(0, BLOCK_M)
    offs_cn = pid_n * BLOCK_N + tl.arange(0, BLOCK_N)
    c_ptrs = c_ptr + offs_cm[:, None] * stride_cm + offs_cn[None, :] * stride_cn
    mask = (offs_cm[:, None] < M) & (offs_cn[None, :] < N)
    tl.store(c_ptrs, c, mask=mask)

# config = {"BLOCK_K": 128, "BLOCK_M": 64, "BLOCK_N": 128, "GROUP_M": 8, "arch": "sm_90", "dtype": "fp8e5m2", "num_ctas": 1, "num_stages": 3, "num_warps": 1}
# arch = sm_90


// ===== COMPILED SASS (sm_90a) =====

	.target	sm_90a

	.elftype	@"ET_EXEC"


//--------------------- .note.nv.tkinfo           --------------------------
	.section	.note.nv.tkinfo,"",@"SHT_NOTE"
	.sectionflags	@"SHF_NOTE_NV_TKINFO"
	.tkinfo
        /*0018*/ 	.word	0x00000002
        /*0030*/ 	.string	""
        /*0030*/ 	.string	"ptxas"
        /*0030*/ 	.string	"Cuda compilation tools, release 13.0, V13.0.88"
        /*0030*/ 	.string	"Build cuda_13.0.r13.0/compiler.36424714_0"
        /*0030*/ 	.string	"-v  -suppress-debug-info  -lineinfo  -arch sm_90a "



//--------------------- .note.nv.cuinfo           --------------------------
	.section	.note.nv.cuinfo,"",@"SHT_NOTE"
	.sectionflags	@"SHF_NOTE_NV_CUINFO"
        /*0018*/ 	.short	0x0002
        /*001a*/ 	.short	0x005a
        /*001c*/ 	.short	0x0082
	.zero		2


//--------------------- .nv.info                  --------------------------
	.section	.nv.info,"",@"SHT_CUDA_INFO"
	.align	4


	//----- nvinfo : EIATTR_REGCOUNT
	.align		4
        /*0000*/ 	.byte	0x04, 0x2f
        /*0002*/ 	.short	(.L_1 - .L_0)
	.align		4
.L_0:
        /*0004*/ 	.word	index@(matmul_kernel)
        /*0008*/ 	.word	0x00000040


	//----- nvinfo : EIATTR_FRAME_SIZE
	.align		4
.L_1:
        /*000c*/ 	.byte	0x04, 0x11
        /*000e*/ 	.short	(.L_3 - .L_2)
	.align		4
.L_2:
        /*0010*/ 	.word	index@(matmul_kernel)
        /*0014*/ 	.word	0x00003398


	//----- nvinfo : EIATTR_MIN_STACK_SIZE
	.align		4
.L_3:
        /*0018*/ 	.byte	0x04, 0x12
        /*001a*/ 	.short	(.L_5 - .L_4)
	.align		4
.L_4:
        /*001c*/ 	.word	index@(matmul_kernel)
        /*0020*/ 	.word	0x00003398
.L_5:


//--------------------- .nv.compat                --------------------------
	.section	.nv.compat,"",@"SHT_CUDA_COMPAT_INFO"
	.align	4
        /*0000*/ 	.byte	0x02, 0x09, 0x01, 0x00, 0x02, 0x02, 0x02, 0x00, 0x02, 0x05, 0x05, 0x00, 0x03, 0x07, 0x01, 0x01
        /*0010*/ 	.byte	0x02, 0x03, 0x00, 0x00, 0x02, 0x06, 0x01, 0x00, 0x04, 0x0b, 0x08, 0x00, 0x00, 0x00, 0x00, 0x00
        /*0020*/ 	.byte	0x00, 0x00, 0x00, 0x00


//--------------------- .nv.info.matmul_kernel    --------------------------
	.section	.nv.info.matmul_kernel,"",@"SHT_CUDA_INFO"
	.sectionflags	@""
	.align	4


	//----- nvinfo : EIATTR_CUDA_API_VERSION
	.align		4
        /*0000*/ 	.byte	0x04, 0x37
        /*0002*/ 	.short	(.L_7 - .L_6)
.L_6:
        /*0004*/ 	.word	0x00000082


	//----- nvinfo : EIATTR_KPARAM_INFO
	.align		4
.L_7:
        /*0008*/ 	.byte	0x04, 0x17
        /*000a*/ 	.short	(.L_9 - .L_8)
.L_8:
        /*000c*/ 	.word	0x00000000
        /*0010*/ 	.short	0x000d
        /*0012*/ 	.short	0x0048
        /*0014*/ 	.byte	0x00, 0xf4, 0x21, 0x00


	//----- nvinfo : EIATTR_KPARAM_INFO
	.align		4
.L_9:
        /*0018*/ 	.byte	0x04, 0x17
        /*001a*/ 	.short	(.L_11 - .L_10)
.L_10:
        /*001c*/ 	.word	0x00000000
        /*0020*/ 	.short	0x000c
        /*0022*/ 	.short	0x0040
        /*0024*/ 	.byte	0x00, 0xf4, 0x21, 0x00


	//----- nvinfo : EIATTR_KPARAM_INFO
	.align		4
.L_11:
        /*0028*/ 	.byte	0x04, 0x17
        /*002a*/ 	.short	(.L_13 - .L_12)
.L_12:
        /*002c*/ 	.word	0x00000000
        /*0030*/ 	.short	0x000b
        /*0032*/ 	.short	0x0038
        /*0034*/ 	.byte	0x00, 0xf0, 0x11, 0x00


	//----- nvinfo : EIATTR_KPARAM_INFO
	.align		4
.L_13:
        /*0038*/ 	.byte	0x04, 0x17
        /*003a*/ 	.short	(.L_15 - .L_14)
.L_14:
        /*003c*/ 	.word	0x00000000
        /*0040*/ 	.short	0x000a
        /*0042*/ 	.short	0x0034
        /*0044*/ 	.byte	0x00, 0xf0, 0x11, 0x00


	//----- nvinfo : EIATTR_KPARAM_INFO
	.align		4
.L_15:
        /*0048*/ 	.byte	0x04, 0x17
        /*004a*/ 	.short	(.L_17 - .L_16)
.L_16:
        /*004c*/ 	.word	0x00000000
        /*0050*/ 	.short	0x0009
        /*0052*/ 	.short	0x0030
        /*0054*/ 	.byte	0x00, 0xf0, 0x11, 0x00


	//----- nvinfo : EIATTR_KPARAM_INFO
	.align		4
.L_17:
        /*0058*/ 	.byte	0x04, 0x17
        /*005a*/ 	.short	(.L_19 - .L_18)
.L_18:
        /*005c*/ 	.word	0x00000000
        /*0060*/ 	.short	0x0008
        /*0062*/ 	.short	0x002c
        /*0064*/ 	.byte	0x00, 0xf0, 0x11, 0x00


	//----- nvinfo : EIATTR_KPARAM_INFO
	.align		4
.L_19:
        /*0068*/ 	.byte	0x04, 0x17
        /*006a*/ 	.short	(.L_21 - .L_20)
.L_20:
        /*006c*/ 	.word	0x00000000
        /*0070*/ 	.short	0x0007
        /*0072*/ 	.short	0x0028
        /*0074*/ 	.byte	0x00, 0xf0, 0x11, 0x00


	//----- nvinfo : EIATTR_KPARAM_INFO
	.align		4
.L_21:
        /*0078*/ 	.byte	0x04, 0x17
        /*007a*/ 	.short	(.L_23 - .L_22)
.L_22:
        /*007c*/ 	.word	0x00000000
        /*0080*/ 	.short	0x0006
        /*0082*/ 	.short	0x0024
        /*0084*/ 	.byte	0x00, 0xf0, 0x11, 0x00


	//----- nvinfo : EIATTR_KPARAM_INFO
	.align		4
.L_23:
        /*0088*/ 	.byte	0x04, 0x17
        /*008a*/ 	.short	(.L_25 - .L_24)
.L_24:
        /*008c*/ 	.word	0x00000000
        /*0090*/ 	.short	0x0005
        /*0092*/ 	.short	0x0020
        /*0094*/ 	.byte	0x00, 0xf0, 0x11, 0x00


	//----- nvinfo : EIATTR_KPARAM_INFO
	.align		4
.L_25:
        /*0098*/ 	.byte	0x04, 0x17
        /*009a*/ 	.short	(.L_27 - .L_26)
.L_26:
        /*009c*/ 	.word	0x00000000
        /*00a0*/ 	.short	0x0004
        /*00a2*/ 	.short	0x001c
        /*00a4*/ 	.byte	0x00, 0xf0, 0x11, 0x00


	//----- nvinfo : EIATTR_KPARAM_INFO
	.align		4
.L_27:
        /*00a8*/ 	.byte	0x04, 0x17
        /*00aa*/ 	.short	(.L_29 - .L_28)
.L_28:
        /*00ac*/ 	.word	0x00000000
        /*00b0*/ 	.short	0x0003
        /*00b2*/ 	.short	0x0018
        /*00b4*/ 	.byte	0x00, 0xf0, 0x11, 0x00


	//----- nvinfo : EIATTR_KPARAM_INFO
	.align		4
.L_29:
        /*00b8*/ 	.byte	0x04, 0x17
        /*00ba*/ 	.short	(.L_31 - .L_30)
.L_30:
        /*00bc*/ 	.word	0x00000000
        /*00c0*/ 	.short	0x0002
        /*00c2*/ 	.short	0x0010
        /*00c4*/ 	.byte	0x00, 0xf4, 0x21, 0x00


	//----- nvinfo : EIATTR_KPARAM_INFO
	.align		4
.L_31:
        /*00c8*/ 	.byte	0x04, 0x17
        /*00ca*/ 	.short	(.L_33 - .L_32)
.L_32:
        /*00cc*/ 	.word	0x00000000
        /*00d0*/ 	.short	0x0001
        /*00d2*/ 	.short	0x0008
        /*00d4*/ 	.byte	0x00, 0xf4, 0x21, 0x00


	//----- nvinfo : EIATTR_KPARAM_INFO
	.align		4
.L_33:
        /*00d8*/ 	.byte	0x04, 0x17
        /*00da*/ 	.short	(.L_35 - .L_34)
.L_34:
        /*00dc*/ 	.word	0x00000000
        /*00e0*/ 	.short	0x0000
        /*00e2*/ 	.short	0x0000
        /*00e4*/ 	.byte	0x00, 0xf4, 0x21, 0x00


	//----- nvinfo : EIATTR_SPARSE_MMA_MASK
	.align		4
.L_35:
        /*00e8*/ 	.byte	0x03, 0x50
        /*00ea*/ 	.short	0x0000


	//----- nvinfo : EIATTR_MAXREG_COUNT
	.align		4
        /*00ec*/ 	.byte	0x03, 0x1b
        /*00ee*/ 	.short	0x00ff


	//----- nvinfo : EIATTR_NUM_BARRIERS
	.align		4
        /*00f0*/ 	.byte	0x02, 0x4c
        /*00f2*/ 	.byte	0x01
	.zero		1


	//----- nvinfo : EIATTR_ANNOTATIONS
	.align		4
        /*00f4*/ 	.byte	0x04, 0x55
        /*00f6*/ 	.short	(.L_37 - .L_36)


	//   ....[0]....
.L_36:
        /*00f8*/ 	.word	0x00000001
        /*00fc*/ 	.byte	0x60, 0x00, 0x00, 0x00, 0x01, 0x00, 0x00, 0x00, 0x80, 0x00, 0x00, 0x00, 0x01, 0x00, 0x00, 0x00
        /* <DEDUP_REMOVED lines=3675> */
        /*e6bc*/ 	.byte	0xe0, 0xd6, 0x03, 0x00, 0x01, 0x00, 0x00, 0x00, 0xf0, 0xd6, 0x03, 0x00


	//----- nvinfo : EIATTR_MERCURY_ISA_VERSION
	.align		4
.L_37:
        /*e6c8*/ 	.byte	0x03, 0x5f
        /*e6ca*/ 	.short	0x0101


	//----- nvinfo : EIATTR_COOP_GROUP_MASK_REGIDS
	.align		4
        /*e6cc*/ 	.byte	0x04, 0x29
        /*e6ce*/ 	.short	(.L_39 - .L_38)


	//   ....[0]....
.L_38:
        /*e6d0*/ 	.word	0xffffffff


	//   ....[1]....
        /*e6d4*/ 	.word	0xffffffff


	//   ....[2]....
        /*e6d8*/ 	.word	0xffffffff


	//   ....[3]....
        /*e6dc*/ 	.word	0xffffffff


	//   ....[4]....
        /*e6e0*/ 	.word	0xffffffff


	//   ....[5]....
        /*e6e4*/ 	.word	0xffffffff


	//   ....[6]....
        /*e6e8*/ 	.word	0xffffffff


	//   ....[7]....
        /*e6ec*/ 	.word	0xffffffff


	//   ....[8]....
        /*e6f0*/ 	.word	0xffffffff


	//   ....[9]....
        /*e6f4*/ 	.word	0xffffffff


	//   ....[10]....
        /*e6f8*/ 	.word	0xffffffff


	//   ....[11]....
        /*e6fc*/ 	.word	0xffffffff


	//   ....[12]....
        /*e700*/ 	.word	0xffffffff


	//   ....[13]....
        /*e704*/ 	.word	0xffffffff


	//   ....[14]....
        /*e708*/ 	.word	0xffffffff


	//   ....[15]....
        /*e70c*/ 	.word	0xffffffff


	//   ....[16]....
        /*e710*/ 	.word	0xffffffff


	//   ....[17]....
        /*e714*/ 	.word	0xffffffff


	//   ....[18]....
        /*e718*/ 	.word	0xffffffff


	//   ....[19]....
        /*e71c*/ 	.word	0xffffffff


	//   ....[20]....
        /*e720*/ 	.word	0xffffffff


	//   ....[21]....
        /*e724*/ 	.word	0xffffffff


	//   ....[22]....
        /*e728*/ 	.word	0xffffffff


	//   ....[23]....
        /*e72c*/ 	.word	0xffffffff


	//   ....[24]....
        /*e730*/ 	.word	0xffffffff


	//   ....[25]....
        /*e734*/ 	.word	0xffffffff


	//   ....[26]....
        /*e738*/ 	.word	0xffffffff


	//   ....[27]....
        /*e73c*/ 	.word	0xffffffff


	//   ....[28]....
        /*e740*/ 	.word	0xffffffff


	//   ....[29]....
        /*e744*/ 	.word	0xffffffff


	//   ....[30]....
        /*e748*/ 	.word	0xffffffff


	//----- nvinfo : EIATTR_COOP_GROUP_INSTR_OFFSETS
	.align		4
.L_39:
        /*e74c*/ 	.byte	0x04, 0x28
        /*e74e*/ 	.short	(.L_41 - .L_40)


	//   ....[0]....
.L_40:
        /*e750*/ 	.word	0x0006cf10


	//   ....[1]....
        /*e754*/ 	.word	0x0006cf50


	//   ....[2]....
        /*e758*/ 	.word	0x0006d040


	//   ....[3]....
        /*e75c*/ 	.word	0x0006d060


	//   ....[4]....
        /*e760*/ 	.word	0x0006d0b0


	//   ....[5]....
        /*e764*/ 	.word	0x0006d0f0


	//   ....[6]....
        /*e768*/ 	.word	0x0006d240


	//   ....[7]....
        /*e76c*/ 	.word	0x0006d260


	//   ....[8]....
        /*e770*/ 	.word	0x0006d370


	//   ....[9]....
        /*e774*/ 	.word	0x0006d390


	//   ....[10]....
        /*e778*/ 	.word	0x0006d460


	//   ....[11]....
        /*e77c*/ 	.word	0x0006d480


	//   ....[12]....
        /*e780*/ 	.word	0x0006d530


	//   ....[13]....
        /*e784*/ 	.word	0x0006d550


	//   ....[14]....
        /*e788*/ 	.word	0x0006d670


	//   ....[15]....
        /*e78c*/ 	.word	0x0006d6d0


	//   ....[16]....
        /*e790*/ 	.word	0x0006d6f0


	//   ....[17]....
        /*e794*/ 	.word	0x0006d710


	//   ....[18]....
        /*e798*/ 	.word	0x0006d790


	//   ....[19]....
        /*e79c*/ 	.word	0x0006d7c0


	//   ....[20]....
        /*e7a0*/ 	.word	0x0006d800


	//   ....[21]....
        /*e7a4*/ 	.word	0x0006d8e0


	//   ....[22]....
        /*e7a8*/ 	.word	0x0006d900


	//   ....[23]....
        /*e7ac*/ 	.word	0x0006da30


	//   ....[24]....
        /*e7b0*/ 	.word	0x0006da70


	//   ....[25]....
        /*e7b4*/ 	.word	0x0006dad0


	//   ....[26]....
        /*e7b8*/ 	.word	0x0006daf0


	//   ....[27]....
        /*e7bc*/ 	.word	0x0006db70


	//   ....[28]....
        /*e7c0*/ 	.word	0x0006db90


	//   ....[29]....
        /*e7c4*/ 	.word	0x0006dbf0


	//   ....[30]....
        /*e7c8*/ 	.word	0x0006dd30


	//----- nvinfo : EIATTR_EXIT_INSTR_OFFSETS
	.align		4
.L_41:
        /*e7cc*/ 	.byte	0x04, 0x1c
        /*e7ce*/ 	.short	(.L_43 - .L_42)


	//   ....[0]....
.L_42:
        /*e7d0*/ 	.word	0x00076c80


	//   ....[1]....
        /*e7d4*/ 	.word	0x00076ca0


	//----- nvinfo : EIATTR_REQNTID
	.align		4
.L_43:
        /*e7d8*/ 	.byte	0x04, 0x10
        /*e7da*/ 	.short	(.L_45 - .L_44)
.L_44:
        /*e7dc*/ 	.word	0x00000020
        /*e7e0*/ 	.word	0x00000001
        /*e7e4*/ 	.word	0x00000001


	//----- nvinfo : EIATTR_CBANK_PARAM_SIZE
	.align		4
.L_45:
        /*e7e8*/ 	.byte	0x03, 0x19
        /*e7ea*/ 	.short	0x0050


	//----- nvinfo : EIATTR_PARAM_CBANK
	.align		4
        /*e7ec*/ 	.byte	0x04, 0x0a
        /*e7ee*/ 	.short	(.L_47 - .L_46)
	.align		4
.L_46:
        /*e7f0*/ 	.word	index@(.nv.constant0.matmul_kernel)
        /*e7f4*/ 	.short	0x0210
        /*e7f6*/ 	.short	0x0050


	//----- nvinfo : EIATTR_SW_WAR
	.align		4
.L_47:
        /*e7f8*/ 	.byte	0x04, 0x36
        /*e7fa*/ 	.short	(.L_49 - .L_48)
.L_48:
        /*e7fc*/ 	.word	0x00000008
.L_49:


//--------------------- .nv.callgraph             --------------------------
	.section	.nv.callgraph,"",@"SHT_CUDA_CALLGRAPH"
	.align	4
	.sectionentsize	8
	.align		4
        /*0000*/ 	.word	0x00000000
	.align		4
        /*0004*/ 	.word	0xffffffff
	.align		4
        /*0008*/ 	.word	0x00000000
	.align		4
        /*000c*/ 	.word	0xfffffffe
	.align		4
        /*0010*/ 	.word	0x00000000
	.align		4
        /*0014*/ 	.word	0xfffffffd
	.align		4
        /*0018*/ 	.word	0x00000000
	.align		4
        /*001c*/ 	.word	0xfffffffc


//--------------------- .text.matmul_kernel       --------------------------
	.section	.text.matmul_kernel,"ax",@progbits
	.align	128
        .global         matmul_kernel
        .type           matmul_kernel,@function
        .size           matmul_kernel,(.L_x_3 - matmul_kernel)
        .other          matmul_kernel,@"STO_CUDA_ENTRY STV_DEFAULT"
matmul_kernel:
.text.matmul_kernel:
[----:B------:R-:W0:Y:S08]  /*0000*/  LDC R1, c[0x0][0x28] ;  /* 0x00000a00ff017b82 */ /* 0x000e300000000800 */
[----:B------:R-:W1:Y:S01]  /*0010*/  LDC.64 R2, c[0x0][0x228] ;  /* 0x00008a00ff027b82 */ /* 0x000e620000000a00 */
[----:B0-----:R-:W-:Y:S01]  /*0020*/  VIADD R1, R1, 0xffffcc68 ;  /* 0xffffcc6801017836 */ /* 0x001fe20000000000 */
[----:B------:R-:W0:Y:S01]  /*0030*/  S2R R7, SR_CTAID.X ;  /* 0x0000000000077919 */ /* 0x000e220000002500 */
[----:B------:R-:W-:Y:S01]  /*0040*/  UMOV UR4, 0x400 ;  /* 0x0000040000047882 */ /* 0x000fe20000000000 */
[----:B------:R-:W-:-:S02]  /*0050*/  ULDC.64 UR32, c[0x0][0x208] ;  /* 0x0000820000207ab9 */ /* 0x000fc40000000a00 */
[----:B------:R-:W-:Y:S02]  /*0060*/  STL [R1+0x3b0], RZ ;  /* 0x0003b0ff01007387 */ /* 0x000fe40000100800 */
[----:B------:R-:W2:Y:S02]  /*0070*/  S2UR UR5, SR_CgaCtaId ;  /* 0x00000000000579c3 */ /* 0x000ea40000008800 */
[----:B------:R-:W-:Y:S04]  /*0080*/  STL [R1+0x3b4], RZ ;  /* 0x0003b4ff01007387 */ /* 0x000fe80000100800 */
[----:B------:R-:W-:Y:S04]  /*0090*/  STL [R1+0x3b8], RZ ;  /* 0x0003b8ff01007387 */ /* 0x000fe80000100800 */
[----:B------:R-:W-:Y:S04]  /*00a0*/  STL [R1+0x3bc], RZ ;  /* 0x0003bcff01007387 */ /* 0x000fe80000100800 */
[----:B------:R-:W-:Y:S01]  /*00b0*/  STL [R1+0x3c0], RZ ;  /* 0x0003c0ff01007387 */ /* 0x000fe20000100800 */
[----:B-1----:R-:W-:-:S03]  /*00c0*/  VIADD R0, R3, 0x7f ;  /* 0x0000007f03007836 */ /* 0x002fc60000000000 */
[----:B------:R-:W-:Y:S02]  /*00d0*/  STL [R1+0x3c4], RZ ;  /* 0x0003c4ff01007387 */ /* 0x000fe40000100800 */
[----:B------:R-:W-:Y:S02]  /*00e0*/  SHF.R.S32.HI R5, RZ, 0x1f, R0 ;  /* 0x0000001fff057819 */ /* 0x000fe40000011400 */
[----:B------:R-:W-:Y:S01]  /*00f0*/  STL [R1+0x3c8], RZ ;  /* 0x0003c8ff01007387 */ /* 0x000fe20000100800 */
[----:B--2---:R-:W-:Y:S01]  /*0100*/  ULEA UR4, UR5, UR4, 0x18 ;  /* 0x0000000405047291 */ /* 0x004fe2000f8ec03f */
[----:B------:R-:W-:Y:S02]  /*0110*/  LEA.HI R5, R5, R0, RZ, 0x7 ;  /* 0x0000000005057211 */ /* 0x000fe400078f38ff */
[----:B------:R-:W-:Y:S01]  /*0120*/  STL [R1+0x3cc], RZ ;  /* 0x0003ccff01007387 */ /* 0x000fe20000100800 */
[----:B0-----:R-:W-:Y:S02]  /*0130*/  IABS R10, R7 ;  /* 0x00000007000a7213 */ /* 0x001fe40000000000 */
[----:B------:R-:W-:Y:S01]  /*0140*/  SHF.R.S32.HI R5, RZ, 0x7, R5 ;  /* 0x00000007ff057819 */ /* 0x000fe20000011405 */
[----:B------:R-:W-:Y:S04]  /*0150*/  STL [R1+0x440], RZ ;  /* 0x000440ff01007387 */ /* 0x000fe80000100800 */
[----:B------:R-:W-:Y:S01]  /*0160*/  IMAD.SHL.U32 R6, R5, 0x8, RZ ;  /* 0x0000000805067824 */ /* 0x000fe200078e00ff */
[----:B------:R-:W-:Y:S04]  /*0170*/  STL [R1+0x444], RZ ;  /* 0x000444ff01007387 */ /* 0x000fe80000100800 */
[-C--:B------:R-:W-:Y:S01]  /*0180*/  IABS R9, R6.reuse ;  /* 0x0000000600097213 */ /* 0x080fe20000000000 */
[----:B------:R-:W-:Y:S01]  /*0190*/  STL [R1+0x448], RZ ;  /* 0x000448ff01007387 */ /* 0x000fe20000100800 */
[----:B------:R-:W-:-:S02]  /*01a0*/  IABS R12, R6 ;  /* 0x00000006000c7213 */ /* 0x000fc40000000000 */
[----:B------:R-:W0:Y:S01]  /*01b0*/  I2F.RP R0, R9 ;  /* 0x0000000900007306 */ /* 0x000e220000209400 */
[----:B------:R-:W-:Y:S04]  /*01c0*/  STL [R1+0x44c], RZ ;  /* 0x00044cff01007387 */ /* 0x000fe80000100800 */
[----:B------:R-:W-:Y:S04]  /*01d0*/  STL [R1+0x460], RZ ;  /* 0x000460ff01007387 */ /* 0x000fe80000100800 */
[----:B------:R-:W-:Y:S04]  /*01e0*/  STL [R1+0x464], RZ ;  /* 0x000464ff01007387 */ /* 0x000fe80000100800 */
[----:B------:R-:W-:Y:S01]  /*01f0*/  STL [R1+0x468], RZ ;  /* 0x000468ff01007387 */ /* 0x000fe20000100800 */
[----:B0-----:R-:W0:Y:S03]  /*0200*/  MUFU.RCP R0, R0 ;  /* 0x0000000000007308 */ /* 0x001e260000001000 */
[----:B------:R-:W-:Y:S04]  /*0210*/  STL [R1+0x46c], RZ ;  /* 0x00046cff01007387 */ /* 0x000fe80000100800 */
[----:B------:R-:W-:Y:S04]  /*0220*/  STL [R1+0x490], RZ ;  /* 0x000490ff01007387 */ /* 0x000fe80000100800 */
[----:B------:R-:W-:Y:S04]  /*0230*/  STL [R1+0x494], RZ ;  /* 0x000494ff01007387 */ /* 0x000fe80000100800 */
[----:B------:R-:W-:Y:S01]  /*0240*/  STL [R1+0x498], RZ ;  /* 0x000498ff01007387 */ /* 0x000fe20000100800 */
[----:B0-----:R-:W-:-:S03]  /*0250*/  VIADD R4, R0, 0xffffffe ;  /* 0x0ffffffe00047836 */ /* 0x001fc60000000000 */
[----:B------:R-:W-:Y:S01]  /*0260*/  STL [R1+0x49c], RZ ;  /* 0x00049cff01007387 */ /* 0x000fe20000100800 */
[----:B------:R-:W-:Y:S01]  /*0270*/  IMAD.MOV R0, RZ, RZ, -R12 ;  /* 0x000000ffff007224 */ /* 0x000fe200078e0a0c */
[----:B------:R0:W1:Y:S02]  /*0280*/  F2I.FTZ.U32.TRUNC.NTZ R5, R4 ;  /* 0x0000000400057305 */ /* 0x000064000021f000 */
[----:B------:R-:W-:Y:S04]  /*0290*/  STL [R1+0x800], RZ ;  /* 0x000800ff01007387 */ /* 0x000fe80000100800 */
[----:B------:R-:W-:Y:S04]  /*02a0*/  STL [R1+0x804], RZ ;  /* 0x000804ff01007387 */ /* 0x000fe80000100800 */
[----:B------:R-:W-:Y:S01]  /*02b0*/  STL [R1+0x808], RZ ;  /* 0x000808ff01007387 */ /* 0x000fe20000100800 */
[----:B0-----:R-:W-:-:S03]  /*02c0*/  IMAD.MOV.U32 R4, RZ, RZ, RZ ;  /* 0x000000ffff047224 */ /* 0x001fc600078e00ff */
[----:B------:R-:W-:Y:S01]  /*02d0*/  STL [R1+0x80c], RZ ;  /* 0x00080cff01007387 */ /* 0x000fe20000100800 */
[----:B-1----:R-:W-:-:S03]  /*02e0*/  IMAD.MOV R8, RZ, RZ, -R5 ;  /* 0x000000ffff087224 */ /* 0x002fc600078e0a05 */
[----:B------:R-:W-:Y:S01]  /*02f0*/  STL [R1+0x7f0], RZ ;  /* 0x0007f0ff01007387 */ /* 0x000fe20000100800 */
[----:B------:R-:W-:-:S03]  /*0300*/  IMAD R11, R8, R9, RZ ;  /* 0x00000009080b7224 */ /* 0x000fc600078e02ff */
[----:B------:R-:W-:Y:S01]  /*0310*/  STL [R1+0x7f4], RZ ;  /* 0x0007f4ff01007387 */ /* 0x000fe20000100800 */
[----:B------:R-:W-:Y:S02]  /*0320*/  IMAD.MOV.U32 R8, RZ, RZ, R10 ;  /* 0x000000ffff087224 */ /* 0x000fe400078e000a */
[----:B------:R-:W-:Y:S01]  /*0330*/  IMAD.HI.U32 R5, R5, R11, R4 ;  /* 0x0000000b05057227 */ /* 0x000fe200078e0004 */
[----:B------:R-:W-:Y:S04]  /*0340*/  STL [R1+0x7f8], RZ ;  /* 0x0007f8ff01007387 */ /* 0x000fe80000100800 */
[----:B------:R-:W-:Y:S01]  /*0350*/  STL [R1+0x7fc], RZ ;  /* 0x0007fcff01007387 */ /* 0x000fe20000100800 */
[----:B------:R-:W-:-:S03]  /*0360*/  IMAD.HI.U32 R5, R5, R8, RZ ;  /* 0x0000000805057227 */ /* 0x000fc600078e00ff */
[----:B------:R-:W-:Y:S01]  /*0370*/  STL [R1+0x7e0], RZ ;  /* 0x0007e0ff01007387 */ /* 0x000fe20000100800 */
[----:B------:R-:W-:-:S03]  /*0380*/  IMAD R0, R5, R0, R8 ;  /* 0x0000000005007224 */ /* 0x000fc600078e0208 */
[----:B------:R-:W-:Y:S02]  /*0390*/  STL [R1+0x7e4], RZ ;  /* 0x0007e4ff01007387 */ /* 0x000fe40000100800 */
[----:B------:R-:W-:Y:S02]  /*03a0*/  ISETP.GT.U32.AND P1, PT, R9, R0, PT ;  /* 0x000000000900720c */ /* 0x000fe40003f24070 */
[----:B------:R-:W-:Y:S04]  /*03b0*/  STL [R1+0x7e8], RZ ;  /* 0x0007e8ff01007387 */ /* 0x000fe80000100800 */
[----:B------:R-:W-:Y:S04]  /*03c0*/  STL [R1+0x7ec], RZ ;  /* 0x0007ecff01007387 */ /* 0x000fe80000100800 */
[----:B------:R-:W-:Y:S03]  /*03d0*/  STL [R1+0x7d0], RZ ;  /* 0x0007d0ff01007387 */ /* 0x000fe60000100800 */
[----:B------:R-:W-:Y:S01]  /*03e0*/  @!P1 IMAD.IADD R0, R0, 0x1, -R9 ;  /* 0x0000000100009824 */ /* 0x000fe200078e0a09 */
[----:B------:R-:W-:Y:S01]  /*03f0*/  STL [R1+0x7d4], RZ ;  /* 0x0007d4ff01007387 */ /* 0x000fe20000100800 */
[----:B------:R-:W-:Y:S01]  /*0400*/  @!P1 VIADD R5, R5, 0x1 ;  /* 0x0000000105059836 */ /* 0x000fe20000000000 */
[----:B------:R-:W-:-:S02]  /*0410*/  ISETP.NE.AND P1, PT, R6, RZ, PT ;  /* 0x000000ff0600720c */ /* 0x000fc40003f25270 */
[----:B------:R-:W-:Y:S01]  /*0420*/  STL [R1+0x7d8], RZ ;  /* 0x0007d8ff01007387 */ /* 0x000fe20000100800 */
[----:B------:R-:W-:Y:S02]  /*0430*/  ISETP.GE.U32.AND P0, PT, R0, R9, PT ;  /* 0x000000090000720c */ /* 0x000fe40003f06070 */
[----:B------:R-:W-:Y:S01]  /*0440*/  LOP3.LUT R0, R7, R6, RZ, 0x3c, !PT ;  /* 0x0000000607007212 */ /* 0x000fe200078e3cff */
[----:B------:R-:W-:Y:S03]  /*0450*/  STL [R1+0x7dc], RZ ;  /* 0x0007dcff01007387 */ /* 0x000fe60000100800 */
[----:B------:R-:W-:Y:S01]  /*0460*/  ISETP.GE.AND P2, PT, R0, RZ, PT ;  /* 0x000000ff0000720c */ /* 0x000fe20003f46270 */
[----:B------:R-:W-:Y:S01]  /*0470*/  STL [R1+0x750], RZ ;  /* 0x000750ff01007387 */ /* 0x000fe20000100800 */
[----:B------:R-:W-:-:S03]  /*0480*/  VIADD R0, R2, 0x3f ;  /* 0x0000003f02007836 */ /* 0x000fc60000000000 */
[----:B------:R-:W-:Y:S02]  /*0490*/  STL [R1+0x754], RZ ;  /* 0x000754ff01007387 */ /* 0x000fe40000100800 */
[----:B------:R-:W-:Y:S02]  /*04a0*/  @P0 VIADD R5, R5, 0x1 ;  /* 0x0000000105050836 */ /* 0x000fe40000000000 */
[----:B------:R-:W-:Y:S02]  /*04b0*/  STL [R1+0x758], RZ ;  /* 0x000758ff01007387 */ /* 0x000fe40000100800 */
[----:B------:R-:W-:Y:S01]  /*04c0*/  IMAD.MOV.U32 R4, RZ, RZ, R5 ;  /* 0x000000ffff047224 */ /* 0x000fe200078e0005 */
[----:B------:R-:W-:Y:S01]  /*04d0*/  SHF.R.S32.HI R5, RZ, 0x1f, R0 ;  /* 0x0000001fff057819 */ /* 0x000fe20000011400 */
[----:B------:R-:W-:Y:S02]  /*04e0*/  STL [R1+0x75c], RZ ;  /* 0x00075cff01007387 */ /* 0x000fe40000100800 */
[----:B------:R-:W-:Y:S01]  /*04f0*/  @!P2 IMAD.MOV R4, RZ, RZ, -R4 ;  /* 0x000000ffff04a224 */ /* 0x000fe200078e0a04 */
[----:B------:R-:W-:Y:S01]  /*0500*/  @!P1 LOP3.LUT R4, RZ, R6, RZ, 0x33, !PT ;  /* 0x00000006ff049212 */ /* 0x000fe200078e33ff */
[----:B------:R-:W-:Y:S01]  /*0510*/  STL [R1+0x740], RZ ;  /* 0x000740ff01007387 */ /* 0x000fe20000100800 */
[----:B------:R-:W-:-:S03]  /*0520*/  LEA.HI R5, R5, R0, RZ, 0x6 ;  /* 0x0000000005057211 */ /* 0x000fc600078f30ff */
[----:B------:R-:W-:Y:S01]  /*0530*/  STL [R1+0x744], RZ ;  /* 0x000744ff01007387 */ /* 0x000fe20000100800 */
[----:B------:R-:W-:Y:S02]  /*0540*/  IMAD.SHL.U32 R8, R4, 0x8, RZ ;  /* 0x0000000804087824 */ /* 0x000fe400078e00ff */
[----:B------:R-:W-:Y:S01]  /*0550*/  IMAD.MOV R4, RZ, RZ, -R4 ;  /* 0x000000ffff047224 */ /* 0x000fe200078e0a04 */
[----:B------:R-:W-:Y:S02]  /*0560*/  STL [R1+0x748], RZ ;  /* 0x000748ff01007387 */ /* 0x000fe40000100800 */
[----:B------:R-:W-:Y:S01]  /*0570*/  LEA.HI.SX32 R5, R5, -R8, 0x1a ;  /* 0x8000000805057211 */ /* 0x000fe200078fd2ff */
[----:B------:R-:W-:Y:S01]  /*0580*/  IMAD R6, R6, R4, R7 ;  /* 0x0000000406067224 */ /* 0x000fe200078e0207 */
[----:B------:R-:W-:Y:S02]  /*0590*/  STL [R1+0x74c], RZ ;  /* 0x00074cff01007387 */ /* 0x000fe40000100800 */
[----:B------:R-:W-:-:S02]  /*05a0*/  VIMNMX R13, R5, 0x8, PT ;  /* 0x00000008050d7848 */ /* 0x000fc40003fe0100 */
[----:B------:R-:W-:Y:S01]  /*05b0*/  STL [R1+0x830], RZ ;  /* 0x000830ff01007387 */ /* 0x000fe20000100800 */
[----:B------:R-:W-:Y:S02]  /*05c0*/  IABS R11, R6 ;  /* 0x00000006000b7213 */ /* 0x000fe40000000000 */
[----:B------:R-:W-:Y:S01]  /*05d0*/  IABS R9, R13 ;  /* 0x0000000d00097213 */ /* 0x000fe20000000000 */
[----:B------:R-:W-:Y:S03]  /*05e0*/  STL [R1+0x834], RZ ;  /* 0x000834ff01007387 */ /* 0x000fe60000100800 */
        /* <DEDUP_REMOVED lines=11> */
[----:B------:R-:W-:Y:S04]  /*06a0*/  STL [R1+0x828], RZ ;  /* 0x000828ff01007387 */ /* 0x000fe80000100800 */
[----:B------:R-:W-:Y:S01]  /*06b0*/  STL [R1+0x82c], RZ ;  /* 0x00082cff01007387 */ /* 0x000fe20000100800 */
[----:B------:R-:W0:Y:S03]  /*06c0*/  F2I.FTZ.U32.TRUNC.NTZ R5, R5 ;  /* 0x0000000500057305 */ /* 0x000e26000021f000 */
[----:B------:R-:W-:Y:S04]  /*06d0*/  STL [R1+0x780], RZ ;  /* 0x000780ff01007387 */ /* 0x000fe80000100800 */
[----:B------:R-:W-:Y:S04]  /*06e0*/  STL [R1+0x784], RZ ;  /* 0x000784ff01007387 */ /* 0x000fe80000100800 */
[----:B------:R-:W-:Y:S04]  /*06f0*/  STL [R1+0x788], RZ ;  /* 0x000788ff01007387 */ /* 0x000fe80000100800 */
[----:B------:R-:W-:Y:S01]  /*0700*/  STL [R1+0x78c], RZ ;  /* 0x00078cff01007387 */ /* 0x000fe20000100800 */
[----:B0-----:R-:W-:-:S03]  /*0710*/  IMAD.MOV R10, RZ, RZ, -R5 ;  /* 0x000000ffff0a7224 */ /* 0x001fc600078e0a05 */
[----:B------:R-:W-:Y:S01]  /*0720*/  STL [R1+0x730], RZ ;  /* 0x000730ff01007387 */ /* 0x000fe20000100800 */
[----:B------:R-:W-:Y:S01]  /*0730*/  IMAD.MOV.U32 R4, RZ, RZ, R10 ;  /* 0x000000ffff047224 */ /* 0x000fe200078e000a */
[----:B------:R-:W-:Y:S02]  /*0740*/  IABS R10, R13 ;  /* 0x0000000d000a7213 */ /* 0x000fe40000000000 */
[----:B------:R-:W-:Y:S01]  /*0750*/  STL [R1+0x734], RZ ;  /* 0x000734ff01007387 */ /* 0x000fe20000100800 */
[----:B------:R-:W-:Y:S02]  /*0760*/  IMAD R7, R4, R9, RZ ;  /* 0x0000000904077224 */ /* 0x000fe400078e02ff */
[----:B------:R-:W-:Y:S01]  /*0770*/  IMAD.MOV.U32 R4, RZ, RZ, RZ ;  /* 0x000000ffff047224 */ /* 0x000fe200078e00ff */
[----:B------:R-:W-:Y:S03]  /*0780*/  STL [R1+0x738], RZ ;  /* 0x000738ff01007387 */ /* 0x000fe60000100800 */
[----:B------:R-:W-:Y:S01]  /*0790*/  IMAD.HI.U32 R4, R5, R7, R4 ;  /* 0x0000000705047227 */ /* 0x000fe200078e0004 */
[----:B------:R-:W-:Y:S03]  /*07a0*/  STL [R1+0x73c], RZ ;  /* 0x00073cff01007387 */ /* 0x000fe60000100800 */
[----:B------:R-:W-:Y:S01]  /*07b0*/  IMAD.MOV R5, RZ, RZ, -R10 ;  /* 0x000000ffff057224 */ /* 0x000fe200078e0a0a */
[----:B------:R-:W-:Y:S01]  /*07c0*/  STL [R1+0x720], RZ ;  /* 0x000720ff01007387 */ /* 0x000fe20000100800 */
[----:B------:R-:W-:-:S03]  /*07d0*/  IMAD.HI.U32 R0, R4, R11, RZ ;  /* 0x0000000b04007227 */ /* 0x000fc600078e00ff */
[----:B------:R-:W-:Y:S01]  /*07e0*/  STL [R1+0x724], RZ ;  /* 0x000724ff01007387 */ /* 0x000fe20000100800 */
[----:B------:R-:W-:Y:S02]  /*07f0*/  IMAD R4, R0, R5, R11 ;  /* 0x0000000500047224 */ /* 0x000fe400078e020b */
[----:B------:R-:W0:Y:S01]  /*0800*/  LDC R5, c[0x0][0x230] ;  /* 0x00008c00ff057b82 */ /* 0x000e220000000800 */
        /* <DEDUP_REMOVED lines=11> */
[-C--:B------:R-:W-:Y:S01]  /*08c0*/  LOP3.LUT R4, R6, R13.reuse, RZ, 0x3c, !PT ;  /* 0x0000000d06047212 */ /* 0x080fe200078e3cff */
[----:B------:R-:W-:Y:S01]  /*08d0*/  STL [R1+0x700], RZ ;  /* 0x000700ff01007387 */ /* 0x000fe20000100800 */
[----:B0-----:R-:W-:Y:S02]  /*08e0*/  VIADD R5, R5, 0x7f ;  /* 0x0000007f05057836 */ /* 0x001fe40000000000 */
[----:B------:R-:W-:Y:S01]  /*08f0*/  ISETP.GE.AND P2, PT, R4, RZ, PT ;  /* 0x000000ff0400720c */ /* 0x000fe20003f46270 */
[----:B------:R-:W-:Y:S04]  /*0900*/  STL [R1+0x704], RZ ;  /* 0x000704ff01007387 */ /* 0x000fe80000100800 */
[----:B------:R-:W-:Y:S02]  /*0910*/  STL [R1+0x708], RZ ;  /* 0x000708ff01007387 */ /* 0x000fe40000100800 */
[----:B------:R-:W-:Y:S01]  /*0920*/  @P0 VIADD R0, R0, 0x1 ;  /* 0x0000000100000836 */ /* 0x000fe20000000000 */
[----:B------:R-:W-:Y:S01]  /*0930*/  ISETP.GE.AND P0, PT, R5, 0x80, PT ;  /* 0x000000800500780c */ /* 0x000fe20003f06270 */
[----:B------:R-:W-:Y:S04]  /*0940*/  STL [R1+0x70c], RZ ;  /* 0x00070cff01007387 */ /* 0x000fe80000100800 */
[----:B------:R-:W-:Y:S01]  /*0950*/  STL [R1+0x6f0], RZ ;  /* 0x0006f0ff01007387 */ /* 0x000fe20000100800 */
[----:B------:R-:W-:Y:S01]  /*0960*/  @!P2 IMAD.MOV R0, RZ, RZ, -R0 ;  /* 0x000000ffff00a224 */ /* 0x000fe200078e0a00 */
[----:B------:R-:W-:-:S02]  /*0970*/  @!P1 LOP3.LUT R0, RZ, R13, RZ, 0x33, !PT ;  /* 0x0000000dff009212 */ /* 0x000fc400078e33ff */
[----:B------:R-:W-:Y:S03]  /*0980*/  STL [R1+0x6f4], RZ ;  /* 0x0006f4ff01007387 */ /* 0x000fe60000100800 */
[----:B------:R-:W-:Y:S01]  /*0990*/  IMAD.SHL.U32 R60, R0, 0x80, RZ ;  /* 0x00000080003c7824 */ /* 0x000fe200078e00ff */
[----:B------:R-:W-:Y:S01]  /*09a0*/  STL [R1+0x6f8], RZ ;  /* 0x0006f8ff01007387 */ /* 0x000fe20000100800 */
[----:B------:R-:W-:Y:S02]  /*09b0*/  IMAD.MOV R4, RZ, RZ, -R0 ;  /* 0x000000ffff047224 */ /* 0x000fe400078e0a00 */
[C---:B------:R-:W-:Y:S01]  /*09c0*/  VIADD R7, R60.reuse, 0x1 ;  /* 0x000000013c077836 */ /* 0x040fe20000000000 */
[----:B------:R-:W-:Y:S01]  /*09d0*/  STL [R1+0x6fc], RZ ;  /* 0x0006fcff01007387 */ /* 0x000fe20000100800 */
[C---:B------:R-:W-:Y:S02]  /*09e0*/  VIADD R5, R60.reuse, 0x2 ;  /* 0x000000023c057836 */ /* 0x040fe40000000000 */
[----:B------:R-:W-:Y:S01]  /*09f0*/  VIADD R0, R60, 0x3 ;  /* 0x000000033c007836 */ /* 0x000fe20000000000 */
[----:B------:R-:W-:Y:S01]  /*0a00*/  STL [R1+0x6e0], RZ ;  /* 0x0006e0ff01007387 */ /* 0x000fe20000100800 */
[----:B------:R-:W-:-:S02]  /*0a10*/  IMAD R4, R13, R4, R6 ;  /* 0x000000040d047224 */ /* 0x000fc400078e0206 */
[----:B------:R-:W-:Y:S01]  /*0a20*/  VIADD R59, R60, 0x55 ;  /* 0x000000553c3b7836 */ /* 0x000fe20000000000 */
[----:B------:R-:W-:Y:S01]  /*0a30*/  STL [R1+0x6e4], RZ ;  /* 0x0006e4ff01007387 */ /* 0x000fe20000100800 */
[----:B------:R-:W-:Y:S02]  /*0a40*/  IMAD.IADD R4, R8, 0x1, R4 ;  /* 0x0000000108047824 */ /* 0x000fe400078e0204 */
[C---:B------:R-:W-:Y:S01]  /*0a50*/  VIADD R58, R60.reuse, 0x56 ;  /* 0x000000563c3a7836 */ /* 0x040fe20000000000 */
[----:B------:R-:W-:Y:S01]  /*0a60*/  STL [R1+0x6e8], RZ ;  /* 0x0006e8ff01007387 */ /* 0x000fe20000100800 */
[C---:B------:R-:W-:Y:S02]  /*0a70*/  VIADD R49, R60.reuse, 0x57 ;  /* 0x000000573c317836 */ /* 0x040fe40000000000 */
[C---:B------:R-:W-:Y:S01]  /*0a80*/  VIADD R48, R60.reuse, 0x58 ;  /* 0x000000583c307836 */ /* 0x040fe20000000000 */
[----:B------:R-:W-:Y:S01]  /*0a90*/  STL [R1+0x6ec], RZ ;  /* 0x0006ecff01007387 */ /* 0x000fe20000100800 */
[----:B------:R-:W-:-:S02]  /*0aa0*/  VIADD R47, R60, 0x59 ;  /* 0x000000593c2f7836 */ /* 0x000fc40000000000 */
[C---:B------:R-:W-:Y:S01]  /*0ab0*/  VIADD R46, R60.reuse, 0x5a ;  /* 0x0000005a3c2e7836 */ /* 0x040fe20000000000 */
[----:B------:R-:W-:Y:S01]  /*0ac0*/  STL [R1+0x6d0], RZ ;  /* 0x0006d0ff01007387 */ /* 0x000fe20000100800 */
[C---:B------:R-:W-:Y:S02]  /*0ad0*/  VIADD R45, R60.reuse, 0x5b ;  /* 0x0000005b3c2d7836 */ /* 0x040fe40000000000 */
        /* <DEDUP_REMOVED lines=46> */
[----:B------:R-:W-:Y:S04]  /*0dc0*/  STL [R1+0x580], RZ ;  /* 0x000580ff01007387 */ /* 0x000fe80000100800 */
        /* <DEDUP_REMOVED lines=155> */
[----:B------:R-:W-:Y:S04]  /*1780*/  STL [R1+0x7c4], R60 ;  /* 0x0007c43c01007387 */ /* 0x000fe80000100800 */
[----:B------:R0:W-:Y:S04]  /*1790*/  STL [R1+0x204], R7 ;  /* 0x0002040701007387 */ /* 0x0001e80000100800 */
[----:B------:R1:W-:Y:S04]  /*17a0*/  STL [R1+0x200], R5 ;  /* 0x0002000501007387 */ /* 0x0003e80000100800 */
[----:B------:R2:W-:Y:S01]  /*17b0*/  STL [R1+0x1fc], R0 ;  /* 0x0001fc0001007387 */ /* 0x0005e20000100800 */
[C---:B0-----:R-:W-:Y:S01]  /*17c0*/  VIADD R7, R60.reuse, 0x4 ;  /* 0x000000043c077836 */ /* 0x041fe20000000000 */
[----:B------:R-:W0:Y:S01]  /*17d0*/  S2R R14, SR_TID.X ;  /* 0x00000000000e7919 */ /* 0x000e220000002100 */
[----:B-1----:R-:W-:-:S03]  /*17e0*/  VIADD R5, R60, 0x5 ;  /* 0x000000053c057836 */ /* 0x002fc60000000000 */
[----:B------:R1:W-:Y:S01]  /*17f0*/  STL [R1+0x1f8], R7 ;  /* 0x0001f80701007387 */ /* 0x0003e20000100800 */
[----:B--2---:R-:W-:-:S03]  /*1800*/  VIADD R0, R60, 0x6 ;  /* 0x000000063c007836 */ /* 0x004fc60000000000 */
[----:B------:R2:W-:Y:S04]  /*1810*/  STL [R1+0x1f4], R5 ;  /* 0x0001f40501007387 */ /* 0x0005e80000100800 */
[----:B------:R3:W-:Y:S01]  /*1820*/  STL [R1+0x1f0], R0 ;  /* 0x0001f00001007387 */ /* 0x0007e20000100800 */
[C---:B-1----:R-:W-:Y:S02]  /*1830*/  VIADD R7, R60.reuse, 0x7 ;  /* 0x000000073c077836 */ /* 0x042fe40000000000 */
[----:B--2---:R-:W-:-:S03]  /*1840*/  VIADD R5, R60, 0x8 ;  /* 0x000000083c057836 */ /* 0x004fc60000000000 */
[----:B------:R1:W-:Y:S01]  /*1850*/  STL [R1+0x1e4], R7 ;  /* 0x0001e40701007387 */ /* 0x0003e20000100800 */
[----:B---3--:R-:W-:-:S03]  /*1860*/  VIADD R0, R60, 0x9 ;  /* 0x000000093c007836 */ /* 0x008fc60000000000 */
[----:B------:R2:W-:Y:S04]  /*1870*/  STL [R1+0x1d8], R5 ;  /* 0x0001d80501007387 */ /* 0x0005e80000100800 */
[----:B------:R3:W-:Y:S01]  /*1880*/  STL [R1+0x1d4], R0 ;  /* 0x0001d40001007387 */ /* 0x0007e20000100800 */
[----:B-1----:R-:W-:Y:S01]  /*1890*/  VIADD R7, R60, 0xa ;  /* 0x0000000a3c077836 */ /* 0x002fe20000000000 */
[----:B0-----:R-:W-:Y:S01]  /*18a0*/  LOP3.LUT R6, R14, 0x1f, RZ, 0xc0, !PT ;  /* 0x0000001f0e067812 */ /* 0x001fe200078ec0ff */
[----:B--2---:R-:W-:-:S03]  /*18b0*/  VIADD R5, R60, 0xb ;  /* 0x0000000b3c057836 */ /* 0x004fc60000000000 */
[----:B------:R0:W-:Y:S01]  /*18c0*/  STL [R1+0x1d0], R7 ;  /* 0x0001d00701007387 */ /* 0x0001e20000100800 */
[----:B---3--:R-:W-:-:S03]  /*18d0*/  VIADD R0, R60, 0xc ;  /* 0x0000000c3c007836 */ /* 0x008fc60000000000 */
[----:B------:R1:W-:Y:S04]  /*18e0*/  STL [R1+0x1c8], R5 ;  /* 0x0001c80501007387 */ /* 0x0003e80000100800 */
[----:B------:R2:W-:Y:S01]  /*18f0*/  STL [R1+0x1c4], R0 ;  /* 0x0001c40001007387 */ /* 0x0005e20000100800 */
[C---:B0-----:R-:W-:Y:S02]  /*1900*/  VIADD R7, R60.reuse, 0xd ;  /* 0x0000000d3c077836 */ /* 0x041fe40000000000 */
[----:B-1----:R-:W-:-:S03]  /*1910*/  VIADD R5, R60, 0xe ;  /* 0x0000000e3c057836 */ /* 0x002fc60000000000 */
[----:B------:R0:W-:Y:S01]  /*1920*/  STL [R1+0x1c0], R7 ;  /* 0x0001c00701007387 */ /* 0x0001e20000100800 */
[----:B--2---:R-:W-:-:S03]  /*1930*/  VIADD R0, R60, 0xf ;  /* 0x0000000f3c007836 */ /* 0x004fc60000000000 */
        /* <DEDUP_REMOVED lines=141> */
[----:B-1----:R-:W-:Y:S02]  /*2210*/  VIADD R5, R60, 0x7e ;  /* 0x0000007e3c057836 */ /* 0x002fe40000000000 */
[----:B--2---:R-:W-:-:S05]  /*2220*/  IMAD.SHL.U32 R0, R4, 0x40, RZ ;  /* 0x0000004004007824 */ /* 0x004fca00078e00ff */
[----:B------:R-:W-:Y:S01]  /*2230*/  LOP3.LUT R4, R0, 0x1f, R14, 0xf8, !PT ;  /* 0x0000001f00047812 */ /* 0x000fe200078ef80e */
[----:B------:R-:W-:Y:S01]  /*2240*/  VIADD R14, R60, 0x76 ;  /* 0x000000763c0e7836 */ /* 0x000fe20000000000 */
[----:B------:R-:W-:Y:S01]  /*2250*/  LOP3.LUT R61, R0, 0x20, R6, 0xfe, !PT ;  /* 0x00000020003d7812 */ /* 0x000fe200078efe06 */
[C---:B------:R-:W-:Y:S02]  /*2260*/  VIADD R6, R60.reuse, 0x7d ;  /* 0x0000007d3c067836 */ /* 0x040fe40000000000 */
[----:B------:R0:W-:Y:S04]  /*2270*/  STL [R1+0xbfc], R4 ;  /* 0x000bfc0401007387 */ /* 0x0001e80000100800 */
[----:B------:R1:W-:Y:S01]  /*2280*/  STL [R1+0xbf8], R61 ;  /* 0x000bf83d01007387 */ /* 0x0003e20000100800 */
[----:B0-----:R-:W-:Y:S01]  /*2290*/  VIADD R4, R60, 0x7f ;  /* 0x0000007f3c047836 */ /* 0x001fe20000000000 */
[----:B------:R-:W-:Y:S06]  /*22a0*/  @!P0 BRA `(.L_x_0) ;  /* 0x0000065c00888947 */ /* 0x000fec0003800000 */
[----:B------:R-:W-:Y:S01]  /*22b0*/  IABS R0, R3 ;  /* 0x0000000300007213 */ /* 0x000fe20000000000 */
[----:B------:R0:W-:Y:S01]  /*22c0*/  STL [R1+0x2870], R3 ;  /* 0x0028700301007387 */ /* 0x0001e20000100800 */
[----:B------:R-:W-:Y:S01]  /*22d0*/  IABS R50, R2 ;  /* 0x0000000200327213 */ /* 0x000fe20000000000 */
[----:B------:R-:W-:Y:S01]  /*22e0*/  IMAD.MOV.U32 R28, RZ, RZ, RZ ;  /* 0x000000ffff1c7224 */ /* 0x000fe200078e00ff */
[----:B------:R-:W-:Y:S01]  /*22f0*/  IABS R52, R60 ;  /* 0x0000003c00347213 */ /* 0x000fe20000000000 */
[----:B------:R-:W-:Y:S01]  /*2300*/  ULDC.64 UR6, c[0x0][0x218] ;  /* 0x0000860000067ab9 */ /* 0x000fe20000000a00 */
[----:B------:R-:W2:Y:S01]  /*2310*/  I2F.RP R8, R50 ;  /* 0x0000003200087306 */ /* 0x000ea20000209400 */
[----:B------:R-:W-:Y:S01]  /*2320*/  ISETP.GE.AND P3, PT, R4, RZ, PT ;  /* 0x000000ff0400720c */ /* 0x000fe20003f66270 */
[----:B------:R-:W-:Y:S01]  /*2330*/  ULDC UR35, c[0x0][0x240] ;  /* 0x0000900000237ab9 */ /* 0x000fe20000000800 */
[----:B------:R-:W-:Y:S01]  /*2340*/  ISETP.GE.AND P4, PT, R61, RZ, PT ;  /* 0x000000ff3d00720c */ /* 0x000fe20003f86270 */
[----:B------:R-:W-:Y:S01]  /*2350*/  ULDC UR34, c[0x0][0x234] ;  /* 0x00008d0000227ab9 */ /* 0x000fe20000000800 */
[----:B0-----:R-:W3:Y:S01]  /*2360*/  LDL R3, [R1+0xbfc] ;  /* 0x000bfc0001037983 */ /* 0x001ee20000100800 */
[----:B------:R-:W-:Y:S01]  /*2370*/  IABS R4, R4 ;  /* 0x0000000400047213 */ /* 0x000fe20000000000 */
[----:B------:R-:W-:Y:S01]  /*2380*/  ULDC UR47, c[0x0][0x238] ;  /* 0x00008e00002f7ab9 */ /* 0x000fe20000000800 */
[----:B------:R-:W0:Y:S01]  /*2390*/  I2F.RP R30, R0 ;  /* 0x00000000001e7306 */ /* 0x000e220000209400 */
[----:B------:R-:W-:Y:S01]  /*23a0*/  ULDC UR60, c[0x0][0x238] ;  /* 0x00008e00003c7ab9 */ /* 0x000fe20000000800 */
[----:B------:R-:W-:Y:S01]  /*23b0*/  ULDC UR36, c[0x0][0x238] ;  /* 0x00008e0000247ab9 */ /* 0x000fe20000000800 */
[----:B------:R-:W-:Y:S01]  /*23c0*/  ULDC UR25, c[0x0][0x238] ;  /* 0x00008e0000197ab9 */ /* 0x000fe20000000800 */
[----:B------:R-:W-:Y:S01]  /*23d0*/  ULDC UR27, c[0x0][0x238] ;  /* 0x00008e00001b7ab9 */ /* 0x000fe20000000800 */
[----:B------:R-:W-:Y:S01]  /*23e0*/  ULDC UR28, c[0x0][0x238] ;  /* 0x00008e00001c7ab9 */ /* 0x000fe20000000800 */
[----:B------:R-:W-:Y:S01]  /*23f0*/  ULDC UR30, c[0x0][0x238] ;  /* 0x00008e00001e7ab9 */ /* 0x000fe20000000800 */
[----:B------:R-:W-:Y:S01]  /*2400*/  ULDC UR26, c[0x0][0x238] ;  /* 0x00008e00001a7ab9 */ /* 0x000fe20000000800 */
[----:B--2---:R-:W2:Y:S01]  /*2410*/  MUFU.RCP R8, R8 ;  /* 0x0000000800087308 */ /* 0x004ea20000001000 */
[----:B------:R-:W-:Y:S01]  /*2420*/  ULDC UR5, c[0x0][0x238] ;  /* 0x00008e0000057ab9 */ /* 0x000fe20000000800 */
[----:B------:R-:W-:Y:S01]  /*2430*/  ULDC UR29, c[0x0][0x238] ;  /* 0x00008e00001d7ab9 */ /* 0x000fe20000000800 */
[----:B------:R-:W-:Y:S01]  /*2440*/  ULDC UR37, c[0x0][0x238] ;  /* 0x00008e0000257ab9 */ /* 0x000fe20000000800 */
[----:B------:R-:W-:Y:S01]  /*2450*/  ULDC UR39, c[0x0][0x238] ;  /* 0x00008e0000277ab9 */ /* 0x000fe20000000800 */
[----:B------:R-:W-:Y:S01]  /*2460*/  ULDC UR55, c[0x0][0x238] ;  /* 0x00008e0000377ab9 */ /* 0x000fe20000000800 */
[----:B------:R-:W-:Y:S01]  /*2470*/  ULDC UR43, c[0x0][0x238] ;  /* 0x00008e00002b7ab9 */ /* 0x000fe20000000800 */
[----:B------:R-:W-:Y:S01]  /*2480*/  ULDC UR51, c[0x0][0x238] ;  /* 0x00008e0000337ab9 */ /* 0x000fe20000000800 */
[----:B0-----:R-:W0:Y:S01]  /*2490*/  MUFU.RCP R30, R30 ;  /* 0x0000001e001e7308 */ /* 0x001e220000001000 */
[----:B------:R-:W-:Y:S01]  /*24a0*/  ULDC UR59, c[0x0][0x238] ;  /* 0x00008e00003b7ab9 */ /* 0x000fe20000000800 */
[----:B------:R-:W-:Y:S01]  /*24b0*/  ULDC UR41, c[0x0][0x238] ;  /* 0x00008e0000297ab9 */ /* 0x000fe20000000800 */
[----:B------:R-:W-:Y:S01]  /*24c0*/  ULDC UR45, c[0x0][0x238] ;  /* 0x00008e00002d7ab9 */ /* 0x000fe20000000800 */
[----:B------:R-:W-:Y:S01]  /*24d0*/  ULDC UR49, c[0x0][0x238] ;  /* 0x00008e0000317ab9 */ /* 0x000fe20000000800 */
[----:B------:R-:W-:Y:S01]  /*24e0*/  ULDC UR53, c[0x0][0x238] ;  /* 0x00008e0000357ab9 */ /* 0x000fe20000000800 */
[----:B------:R-:W-:Y:S01]  /*24f0*/  ULDC UR57, c[0x0][0x238] ;  /* 0x00008e0000397ab9 */ /* 0x000fe20000000800 */
[----:B------:R-:W-:Y:S01]  /*2500*/  ULDC UR38, c[0x0][0x238] ;  /* 0x00008e0000267ab9 */ /* 0x000fe20000000800 */
[----:B------:R-:W-:Y:S01]  /*2510*/  ULDC UR40, c[0x0][0x238] ;  /* 0x00008e0000287ab9 */ /* 0x000fe20000000800 */
[----:B--2---:R-:W-:Y:S01]  /*2520*/  VIADD R8, R8, 0xffffffe ;  /* 0x0ffffffe08087836 */ /* 0x004fe20000000000 */
[----:B------:R-:W-:Y:S01]  /*2530*/  ULDC UR42, c[0x0][0x238] ;  /* 0x00008e00002a7ab9 */ /* 0x000fe20000000800 */
[----:B------:R-:W-:Y:S01]  /*2540*/  ULDC UR44, c[0x0][0x238] ;  /* 0x00008e00002c7ab9 */ /* 0x000fe20000000800 */
[----:B------:R-:W-:Y:S01]  /*2550*/  ULDC UR46, c[0x0][0x238] ;  /* 0x00008e00002e7ab9 */ /* 0x000fe20000000800 */
[----:B------:R-:W2:Y:S01]  /*2560*/  F2I.FTZ.U32.TRUNC.NTZ R29, R8 ;  /* 0x00000008001d7305 */ /* 0x000ea2000021f000 */
[----:B------:R-:W-:Y:S01]  /*2570*/  ULDC UR48, c[0x0][0x238] ;  /* 0x00008e0000307ab9 */ /* 0x000fe20000000800 */
[----:B------:R-:W-:Y:S01]  /*2580*/  ULDC UR50, c[0x0][0x238] ;  /* 0x00008e0000327ab9 */ /* 0x000fe20000000800 */
[----:B------:R-:W-:Y:S01]  /*2590*/  ULDC UR52, c[0x0][0x238] ;  /* 0x00008e0000347ab9 */ /* 0x000fe20000000800 */
[----:B0-----:R-:W-:Y:S01]  /*25a0*/  VIADD R30, R30, 0xffffffe ;  /* 0x0ffffffe1e1e7836 */ /* 0x001fe20000000000 */
[----:B------:R-:W-:Y:S01]  /*25b0*/  ULDC UR54, c[0x0][0x238] ;  /* 0x00008e0000367ab9 */ /* 0x000fe20000000800 */
[----:B------:R-:W-:Y:S01]  /*25c0*/  ULDC UR56, c[0x0][0x238] ;  /* 0x00008e0000387ab9 */ /* 0x000fe20000000800 */
[----:B------:R-:W-:Y:S01]  /*25d0*/  ULDC UR58, c[0x0][0x238] ;  /* 0x00008e00003a7ab9 */ /* 0x000fe20000000800 */
[----:B------:R0:W4:Y:S01]  /*25e0*/  F2I.FTZ.U32.TRUNC.NTZ R31, R30 ;  /* 0x0000001e001f7305 */ /* 0x000122000021f000 */
[----:B------:R-:W-:Y:S01]  /*25f0*/  ULDC UR31, c[0x0][0x238] ;  /* 0x00008e00001f7ab9 */ /* 0x000fe20000000800 */
[----:B------:R-:W-:Y:S01]  /*2600*/  ULDC UR8, c[0x0][0x238] ;  /* 0x00008e0000087ab9 */ /* 0x000fe20000000800 */
[----:B------:R-:W-:Y:S01]  /*2610*/  ULDC UR9, c[0x0][0x238] ;  /* 0x00008e0000097ab9 */ /* 0x000fe20000000800 */
[----:B------:R-:W-:Y:S01]  /*2620*/  ULDC UR10, c[0x0][0x238] ;  /* 0x00008e00000a7ab9 */ /* 0x000fe20000000800 */
[----:B------:R-:W-:Y:S01]  /*2630*/  ULDC UR11, c[0x0][0x238] ;  /* 0x00008e00000b7ab9 */ /* 0x000fe20000000800 */
[----:B------:R-:W-:Y:S01]  /*2640*/  ULDC UR12, c[0x0][0x238] ;  /* 0x00008e00000c7ab9 */ /* 0x000fe20000000800 */
[--C-:B--2---:R-:W-:Y:S01]  /*2650*/  IMAD.MOV R8, RZ, RZ, -R29.reuse ;  /* 0x000000ffff087224 */ /* 0x104fe200078e0a1d */
[----:B------:R-:W-:Y:S01]  /*2660*/  ULDC UR13, c[0x0][0x238] ;  /* 0x00008e00000d7ab9 */ /* 0x000fe20000000800 */
[----:B------:R-:W-:Y:S01]  /*2670*/  ULDC UR14, c[0x0][0x238] ;  /* 0x00008e00000e7ab9 */ /* 0x000fe20000000800 */
[----:B------:R-:W-:Y:S01]  /*2680*/  ULDC UR15, c[0x0][0x238] ;  /* 0x00008e00000f7ab9 */ /* 0x000fe20000000800 */
[----:B0-----:R-:W-:Y:S01]  /*2690*/  IMAD R30, R8, R50, RZ ;  /* 0x00000032081e7224 */ /* 0x001fe200078e02ff */
[----:B------:R-:W-:Y:S01]  /*26a0*/  IABS R8, R61 ;  /* 0x0000003d00087213 */ /* 0x000fe20000000000 */
[----:B------:R-:W-:Y:S01]  /*26b0*/  ULDC UR16, c[0x0][0x238] ;  /* 0x00008e0000107ab9 */ /* 0x000fe20000000800 */
[----:B-1----:R-:W-:Y:S01]  /*26c0*/  IABS R61, R14 ;  /* 0x0000000e003d7213 */ /* 0x002fe20000000000 */
[----:B------:R-:W-:Y:S01]  /*26d0*/  IMAD.HI.U32 R30, R29, R30, R28 ;  /* 0x0000001e1d1e7227 */ /* 0x000fe200078e001c */
[----:B------:R-:W-:Y:S01]  /*26e0*/  ULDC UR17, c[0x0][0x238] ;  /* 0x00008e0000117ab9 */ /* 0x000fe20000000800 */
[----:B------:R-:W-:Y:S01]  /*26f0*/  ULDC UR18, c[0x0][0x238] ;  /* 0x00008e0000127ab9 */ /* 0x000fe20000000800 */
[----:B------:R-:W-:Y:S01]  /*2700*/  ULDC UR19, c[0x0][0x238] ;  /* 0x00008e0000137ab9 */ /* 0x000fe20000000800 */
[----:B------:R-:W-:Y:S01]  /*2710*/  IMAD.MOV.U32 R28, RZ, RZ, R8 ;  /* 0x000000ffff1c7224 */ /* 0x000fe200078e0008 */
[----:B------:R-:W-:Y:S01]  /*2720*/  ULDC UR20, c[0x0][0x238] ;  /* 0x00008e0000147ab9 */ /* 0x000fe20000000800 */
[----:B----4-:R-:W-:Y:S01]  /*2730*/  IMAD.MOV R8, RZ, RZ, -R31 ;  /* 0x000000ffff087224 */ /* 0x010fe200078e0a1f */
[----:B------:R-:W-:Y:S01]  /*2740*/  ULDC UR21, c[0x0][0x238] ;  /* 0x00008e0000157ab9 */ /* 0x000fe20000000800 */
[----:B------:R-:W-:Y:S01]  /*2750*/  ULDC UR22, c[0x0][0x238] ;  /* 0x00008e0000167ab9 */ /* 0x000fe20000000800 */
[----:B------:R-:W-:Y:S01]  /*2760*/  ULDC UR23, c[0x0][0x238] ;  /* 0x00008e0000177ab9 */ /* 0x000fe20000000800 */
[----:B------:R-:W-:Y:S01]  /*2770*/  IMAD R8, R8, R0, RZ ;  /* 0x0000000008087224 */ /* 0x000fe200078e02ff */
[----:B------:R-:W-:Y:S01]  /*2780*/  ULDC UR24, c[0x0][0x238] ;  /* 0x00008e0000187ab9 */ /* 0x000fe20000000800 */
[----:B---3--:R-:W-:-:S02]  /*2790*/  IABS R51, R3 ;  /* 0x0000000300337213 */ /* 0x008fc40000000000 */
[----:B------:R-:W-:-:S03]  /*27a0*/  ISETP.GE.AND P5, PT, R3, RZ, PT ;  /* 0x000000ff0300720c */ /* 0x000fc60003fa6270 */
[----:B------:R-:W-:-:S04]  /*27b0*/  IMAD.MOV.U32 R29, RZ, RZ, R51 ;  /* 0x000000ffff1d7224 */ /* 0x000fc800078e0033 */
[----:B------:R-:W-:-:S04]  /*27c0*/  IMAD.HI.U32 R51, R30, R29, RZ ;  /* 0x0000001d1e337227 */ /* 0x000fc800078e00ff */
[----:B------:R-:W-:Y:S02]  /*27d0*/  IMAD.MOV R51, RZ, RZ, -R51 ;  /* 0x000000ffff337224 */ /* 0x000fe400078e0a33 */
[----:B------:R-:W-:-:S04]  /*27e0*/  IMAD.HI.U32 R30, R30, R28, RZ ;  /* 0x0000001c1e1e7227 */ /* 0x000fc800078e00ff */
[----:B------:R-:W-:Y:S01]  /*27f0*/  IMAD R29, R50, R51, R29 ;  /* 0x00000033321d7224 */ /* 0x000fe200078e021d */
[----:B------:R-:W-:Y:S01]  /*2800*/  IABS R51, R6 ;  /* 0x0000000600337213 */ /* 0x000fe20000000000 */
[----:B------:R-:W-:-:S03]  /*2810*/  IMAD.MOV R30, RZ, RZ, -R30 ;  /* 0x000000ffff1e7224 */ /* 0x000fc600078e0a1e */
[C---:B------:R-:W-:Y:S01]  /*2820*/  ISETP.GT.U32.AND P0, PT, R50.reuse, R29, PT ;  /* 0x0000001d3200720c */ /* 0x040fe20003f04070 */
[----:B------:R-:W-:Y:S02]  /*2830*/  IMAD R28, R50, R30, R28 ;  /* 0x0000001e321c7224 */ /* 0x000fe400078e021c */
[----:B------:R-:W-:-:S03]  /*2840*/  IMAD.MOV.U32 R30, RZ, RZ, RZ ;  /* 0x000000ffff1e7224 */ /* 0x000fc600078e00ff */
[----:B------:R-:W-:Y:S01]  /*2850*/  ISETP.GT.U32.AND P1, PT, R50, R28, PT ;  /* 0x0000001c3200720c */ /* 0x000fe20003f24070 */
[----:B------:R-:W-:Y:S01]  /*2860*/  IMAD.HI.U32 R8, R31, R8, R30 ;  /* 0x000000081f087227 */ /* 0x000fe200078e001e */
[----:B------:R-:W-:Y:S02]  /*2870*/  IABS R31, R7 ;  /* 0x00000007001f7213 */ /* 0x000fe40000000000 */
[----:B------:R-:W-:-:S03]  /*2880*/  IABS R30, R5 ;  /* 0x00000005001e7213 */ /* 0x000fc60000000000 */
[----:B------:R-:W-:Y:S02]  /*2890*/  @!P0 IMAD.IADD R29, R29, 0x1, -R50 ;  /* 0x000000011d1d8824 */ /* 0x000fe400078e0a32 */
[----:B------:R-:W-:-:S03]  /*28a0*/  IMAD.HI.U32 R55, R8, R52, RZ ;  /* 0x0000003408377227 */ /* 0x000fc600078e00ff */
[----:B------:R-:W-:Y:S01]  /*28b0*/  ISETP.GT.U32.AND P0, PT, R50, R29, PT ;  /* 0x0000001d3200720c */ /* 0x000fe20003f04070 */
[----:B------:R-:W-:Y:S02]  /*28c0*/  IMAD.MOV R55, RZ, RZ, -R55 ;  /* 0x000000ffff377224 */ /* 0x000fe400078e0a37 */
[----:B------:R-:W-:-:S04]  /*28d0*/  IMAD.HI.U32 R54, R8, R4, RZ ;  /* 0x0000000408367227 */ /* 0x000fc800078e00ff */
[----:B------:R-:W-:Y:S02]  /*28e0*/  @!P1 IMAD.IADD R28, R28, 0x1, -R50 ;  /* 0x000000011c1c9824 */ /* 0x000fe400078e0a32 */
[----:B------:R-:W-:Y:S02]  /*28f0*/  IMAD R52, R0, R55, R52 ;  /* 0x0000003700347224 */ /* 0x000fe400078e0234 */
[----:B------:R-:W-:Y:S01]  /*2900*/  IMAD.HI.U32 R53, R8, R31, RZ ;  /* 0x0000001f08357227 */ /* 0x000fe200078e00ff */
[----:B------:R-:W-:Y:S02]  /*2910*/  ISETP.GT.U32.AND P1, PT, R50, R28, PT ;  /* 0x0000001c3200720c */ /* 0x000fe40003f24070 */
[----:B------:R-:W-:Y:S01]  /*2920*/  ISETP.GT.U32.AND P6, PT, R0, R52, PT ;  /* 0x000000340000720c */ /* 0x000fe20003fc4070 */
[----:B------:R-:W-:Y:S02]  /*2930*/  IMAD.MOV R54, RZ, RZ, -R54 ;  /* 0x000000ffff367224 */ /* 0x000fe400078e0a36 */
[----:B------:R-:W-:-:S04]  /*2940*/  IMAD.HI.U32 R57, R8, R30, RZ ;  /* 0x0000001e08397227 */ /* 0x000fc800078e00ff */
[----:B------:R-:W-:-:S04]  /*2950*/  IMAD.HI.U32 R56, R8, R51, RZ ;  /* 0x0000003308387227 */ /* 0x000fc800078e00ff */
[----:B------:R-:W-:Y:S02]  /*2960*/  IMAD.MOV R53, RZ, RZ, -R53 ;  /* 0x000000ffff357224 */ /* 0x000fe400078e0a35 */
[C---:B------:R-:W-:Y:S01]  /*2970*/  IMAD R4, R0.reuse, R54, R4 ;  /* 0x0000003600047224 */ /* 0x040fe200078e0204 */
[----:B------:R-:W-:Y:S01]  /*2980*/  IABS R54, R10 ;  /* 0x0000000a00367213 */ /* 0x000fe20000000000 */
[----:B------:R-:W-:Y:S02]  /*2990*/  IMAD.MOV R57, RZ, RZ, -R57 ;  /* 0x000000ffff397224 */ /* 0x000fe400078e0a39 */
[----:B------:R-:W-:Y:S01]  /*29a0*/  IMAD.MOV R56, RZ, RZ, -R56 ;  /* 0x000000ffff387224 */ /* 0x000fe200078e0a38 */
[----:B------:R-:W-:Y:S01]  /*29b0*/  ISETP.GT.U32.AND P2, PT, R0, R4, PT ;  /* 0x000000040000720c */ /* 0x000fe20003f44070 */
[----:B------:R-:W-:Y:S01]  /*29c0*/  @!P0 IMAD.IADD R29, R29, 0x1, -R50 ;  /* 0x000000011d1d8824 */ /* 0x000fe200078e0a32 */
[----:B------:R-:W-:Y:S01]  /*29d0*/  ISETP.NE.AND P0, PT, R2, RZ, PT ;  /* 0x000000ff0200720c */ /* 0x000fe20003f05270 */
[----:B------:R-:W-:Y:S01]  /*29e0*/  IMAD R31, R0, R53, R31 ;  /* 0x00000035001f7224 */ /* 0x000fe200078e021f */
[----:B------:R-:W-:Y:S01]  /*29f0*/  LOP3.LUT R53, RZ, R2, RZ, 0x33, !PT ;  /* 0x00000002ff357212 */ /* 0x000fe200078e33ff */
[----:B------:R-:W-:-:S02]  /*2a00*/  IMAD.MOV.U32 R2, RZ, RZ, R54 ;  /* 0x000000ffff027224 */ /* 0x000fc400078e0036 */
[C---:B------:R-:W-:Y:S02]  /*2a10*/  IMAD R30, R0.reuse, R57, R30 ;  /* 0x00000039001e7224 */ /* 0x040fe400078e021e */
[----:B------:R-:W-:Y:S02]  /*2a20*/  IMAD R51, R0, R56, R51 ;  /* 0x0000003800337224 */ /* 0x000fe400078e0233 */
[----:B------:R-:W-:Y:S02]  /*2a30*/  IMAD.MOV.U32 R54, RZ, RZ, R29 ;  /* 0x000000ffff367224 */ /* 0x000fe400078e001d */
[----:B------:R-:W-:Y:S01]  /*2a40*/  @!P1 IMAD.IADD R28, R28, 0x1, -R50 ;  /* 0x000000011c1c9824 */ /* 0x000fe200078e0a32 */
[C---:B------:R-:W-:Y:S01]  /*2a50*/  ISETP.GT.U32.AND P1, PT, R0.reuse, R30, PT ;  /* 0x0000001e0000720c */ /* 0x040fe20003f24070 */
[----:B------:R-:W-:Y:S01]  /*2a60*/  @!P5 IMAD.MOV R54, RZ, RZ, -R54 ;  /* 0x000000ffff36d224 */ /* 0x000fe200078e0a36 */
[----:B------:R-:W-:Y:S01]  /*2a70*/  ISETP.GT.U32.AND P5, PT, R0, R51, PT ;  /* 0x000000330000720c */ /* 0x000fe20003fa4070 */
[----:B------:R-:W-:Y:S01]  /*2a80*/  @!P6 IMAD.IADD R52, R52, 0x1, -R0 ;  /* 0x000000013434e824 */ /* 0x000fe200078e0a00 */
[----:B------:R-:W-:Y:S01]  /*2a90*/  IABS R50, R9 ;  /* 0x0000000900327213 */ /* 0x000fe20000000000 */
[----:B------:R-:W-:Y:S01]  /*2aa0*/  @!P4 IMAD.MOV R28, RZ, RZ, -R28 ;  /* 0x000000ffff1cc224 */ /* 0x000fe200078e0a1c */
[----:B------:R-:W-:Y:S01]  /*2ab0*/  ISETP.GT.U32.AND P4, PT, R0, R31, PT ;  /* 0x0000001f0000720c */ /* 0x000fe20003f84070 */
[----:B------:R-:W-:Y:S01]  /*2ac0*/  @!P2 IMAD.IADD R4, R4, 0x1, -R0 ;  /* 0x000000010404a824 */ /* 0x000fe200078e0a00 */
[----:B------:R-:W-:Y:S01]  /*2ad0*/  ISETP.GT.U32.AND P6, PT, R0, R52, PT ;  /* 0x000000340000720c */ /* 0x000fe20003fc4070 */
[----:B------:R-:W-:Y:S01]  /*2ae0*/  IMAD.HI.U32 R29, R8, R50, RZ ;  /* 0x00000032081d7227 */ /* 0x000fe200078e00ff */
[----:B------:R-:W-:-:S02]  /*2af0*/  SEL R54, R53, R54, !P0 ;  /* 0x0000003635367207 */ /* 0x000fc40004000000 */
[----:B------:R-:W-:Y:S01]  /*2b00*/  SEL R3, R53, R28, !P0 ;  /* 0x0000001c35037207 */ /* 0x000fe20004000000 */
[--C-:B------:R-:W-:Y:S01]  /*2b10*/  @!P1 IMAD.IADD R30, R30, 0x1, -R0.reuse ;  /* 0x000000011e1e9824 */ /* 0x100fe200078e0a00 */
[----:B------:R-:W-:Y:S01]  /*2b20*/  ISETP.GT.U32.AND P0, PT, R0, R4, PT ;  /* 0x000000040000720c */ /* 0x000fe20003f04070 */
[--C-:B------:R-:W-:Y:S01]  /*2b30*/  @!P5 IMAD.IADD R51, R51, 0x1, -R0.reuse ;  /* 0x000000013333d824 */ /* 0x100fe200078e0a00 */
[----:B------:R-:W-:Y:S01]  /*2b40*/  ISETP.GE.AND P5, PT, R60, RZ, PT ;  /* 0x000000ff3c00720c */ /* 0x000fe20003fa6270 */
[----:B------:R-:W-:Y:S01]  /*2b50*/  IMAD.MOV R29, RZ, RZ, -R29 ;  /* 0x000000ffff1d7224 */ /* 0x000fe200078e0a1d */
[----:B------:R-:W-:Y:S01]  /*2b60*/  ISETP.GE.AND P2, PT, R5, RZ, PT ;  /* 0x000000ff0500720c */ /* 0x000fe20003f46270 */
[--C-:B------:R-:W-:Y:S01]  /*2b70*/  @!P4 IMAD.IADD R31, R31, 0x1, -R0.reuse ;  /* 0x000000011f1fc824 */ /* 0x100fe200078e0a00 */
[----:B------:R-:W-:Y:S01]  /*2b80*/  ISETP.GT.U32.AND P4, PT, R0, R30, PT ;  /* 0x0000001e0000720c */ /* 0x000fe20003f84070 */
[----:B------:R-:W-:Y:S01]  /*2b90*/  IMAD.HI.U32 R5, R8, R2, RZ ;  /* 0x0000000208057227 */ /* 0x000fe200078e00ff */
[----:B------:R-:W-:Y:S01]  /*2ba0*/  ISETP.GE.AND P1, PT, R6, RZ, PT ;  /* 0x000000ff0600720c */ /* 0x000fe20003f26270 */
[----:B------:R-:W-:Y:S01]  /*2bb0*/  STL [R1+0x214], R54 ;  /* 0x0002143601007387 */ /* 0x000fe20000100800 */
[----:B------:R-:W-:Y:S01]  /*2bc0*/  IABS R60, R15 ;  /* 0x0000000f003c7213 */ /* 0x000fe20000000000 */
[----:B------:R-:W-:Y:S01]  /*2bd0*/  @!P6 IMAD.IADD R52, R52, 0x1, -R0 ;  /* 0x000000013434e824 */ /* 0x000fe200078e0a00 */
[C---:B------:R-:W-:Y:S01]  /*2be0*/  ISETP.GT.U32.AND P6, PT, R0.reuse, R31, PT ;  /* 0x0000001f0000720c */ /* 0x040fe20003fc4070 */
[----:B------:R-:W-:Y:S01]  /*2bf0*/  IMAD R50, R0, R29, R50 ;  /* 0x0000001d00327224 */ /* 0x000fe200078e0232 */
[----:B------:R0:W-:Y:S01]  /*2c00*/  STL [R1+0x20c], R3 ;  /* 0x00020c0301007387 */ /* 0x0001e20000100800 */
[----:B------:R-:W-:-:S02]  /*2c10*/  IMAD.MOV R5, RZ, RZ, -R5 ;  /* 0x000000ffff057224 */ /* 0x000fc400078e0a05 */
[----:B------:R-:W-:Y:S02]  /*2c20*/  IMAD.MOV.U32 R6, RZ, RZ, R52 ;  /* 0x000000ffff067224 */ /* 0x000fe400078e0034 */
[----:B------:R-:W-:Y:S01]  /*2c30*/  @!P0 IMAD.IADD R4, R4, 0x1, -R0 ;  /* 0x0000000104048824 */ /* 0x000fe200078e0a00 */
[C---:B------:R-:W-:Y:S01]  /*2c40*/  ISETP.GT.U32.AND P0, PT, R0.reuse, R51, PT ;  /* 0x000000330000720c */ /* 0x040fe20003f04070 */
[C---:B------:R-:W-:Y:S02]  /*2c50*/  IMAD R2, R0.reuse, R5, R2 ;  /* 0x0000000500027224 */ /* 0x040fe400078e0202 */
[----:B------:R-:W-:Y:S01]  /*2c60*/  @!P5 IMAD.MOV R6, RZ, RZ, -R6 ;  /* 0x000000ffff06d224 */ /* 0x000fe200078e0a06 */
[----:B------:R-:W-:Y:S01]  /*2c70*/  ISETP.GT.U32.AND P5, PT, R0, R50, PT ;  /* 0x000000320000720c */ /* 0x000fe20003fa4070 */
[----:B0-----:R-:W-:Y:S01]  /*2c80*/  IMAD.MOV.U32 R3, RZ, RZ, R4 ;  /* 0x000000ffff037224 */ /* 0x001fe200078e0004 */
[----:B------:R-:W-:Y:S01]  /*2c90*/  IABS R4, R11 ;  /* 0x0000000b00047213 */ /* 0x000fe20000000000 */
[----:B------:R-:W-:Y:S01]  /*2ca0*/  @!P4 IMAD.IADD R30, R30, 0x1, -R0 ;  /* 0x000000011e1ec824 */ /* 0x000fe200078e0a00 */
[----:B------:R-:W-:Y:S01]  /*2cb0*/  ISETP.GT.U32.AND P4, PT, R0, R2, PT ;  /* 0x000000020000720c */ /* 0x000fe20003f84070 */
[----:B------:R-:W-:Y:S01]  /*2cc0*/  @!P3 IMAD.MOV R3, RZ, RZ, -R3 ;  /* 0x000000ffff03b224 */ /* 0x000fe200078e0a03 */
[----:B------:R0:W-:Y:S01]  /*2cd0*/  STL [R1+0x90], R6 ;  /* 0x0000900601007387 */ /* 0x0001e20000100800 */
[----:B------:R-:W-:Y:S01]  /*2ce0*/  IMAD.HI.U32 R5, R8, R4, RZ ;  /* 0x0000000408057227 */ /* 0x000fe200078e00ff */
[----:B------:R-:W-:-:S02]  /*2cf0*/  ISETP.GE.AND P3, PT, R7, RZ, PT ;  /* 0x000000ff0700720c */ /* 0x000fc40003f66270 */
[----:B------:R1:W-:Y:S01]  /*2d00*/  STL [R1+0x94], R3 ;  /* 0x0000940301007387 */ /* 0x0003e20000100800 */
[--C-:B------:R-:W-:Y:S01]  /*2d10*/  @!P0 IMAD.IADD R51, R51, 0x1, -R0.reuse ;  /* 0x0000000133338824 */ /* 0x100fe200078e0a00 */
[----:B------:R-:W-:Y:S01]  /*2d20*/  ISETP.GE.AND P0, PT, R9, RZ, PT ;  /* 0x000000ff0900720c */ /* 0x000fe20003f06270 */
[--C-:B------:R-:W-:Y:S01]  /*2d30*/  @!P5 IMAD.IADD R50, R50, 0x1, -R0.reuse ;  /* 0x000000013232d824 */ /* 0x100fe200078e0a00 */
[----:B------:R-:W-:Y:S01]  /*2d40*/  ISETP.GE.AND P5, PT, R11, RZ, PT ;  /* 0x000000ff0b00720c */ /* 0x000fe20003fa6270 */
[----:B------:R-:W-:Y:S01]  /*2d50*/  IMAD.MOV R7, RZ, RZ, -R5 ;  /* 0x000000ffff077224 */ /* 0x000fe200078e0a05 */
[----:B0-----:R-:W-:Y:S01]  /*2d60*/  IABS R6, R12 ;  /* 0x0000000c00067213 */ /* 0x001fe20000000000 */
[----:B------:R-:W-:Y:S01]  /*2d70*/  @!P4 IMAD.IADD R2, R2, 0x1, -R0 ;  /* 0x000000010202c824 */ /* 0x000fe200078e0a00 */
[C---:B------:R-:W-:Y:S01]  /*2d80*/  ISETP.GT.U32.AND P4, PT, R0.reuse, R50, PT ;  /* 0x000000320000720c */ /* 0x040fe20003f84070 */
[----:B------:R-:W-:Y:S02]  /*2d90*/  IMAD R4, R0, R7, R4 ;  /* 0x0000000700047224 */ /* 0x000fe400078e0204 */
[----:B-1----:R-:W-:-:S02]  /*2da0*/  IMAD.MOV.U32 R3, RZ, RZ, R30 ;  /* 0x000000ffff037224 */ /* 0x002fc400078e001e */
[----:B------:R-:W-:-:S04]  /*2db0*/  IMAD.HI.U32 R5, R8, R6, RZ ;  /* 0x0000000608057227 */ /* 0x000fc800078e00ff */
[----:B------:R-:W-:Y:S02]  /*2dc0*/  IMAD.MOV.U32 R9, RZ, RZ, R51 ;  /* 0x000000ffff097224 */ /* 0x000fe400078e0033 */
[----:B------:R-:W-:Y:S01]  /*2dd0*/  @!P2 IMAD.MOV R3, RZ, RZ, -R3 ;  /* 0x000000ffff03a224 */ /* 0x000fe200078e0a03 */
[C---:B------:R-:W-:Y:S01]  /*2de0*/  ISETP.GT.U32.AND P2, PT, R0.reuse, R2, PT ;  /* 0x000000020000720c */ /* 0x040fe20003f44070 */
[----:B------:R-:W-:Y:S01]  /*2df0*/  IMAD.MOV R7, RZ, RZ, -R5 ;  /* 0x000000ffff077224 */ /* 0x000fe200078e0a05 */
[----:B------:R-:W-:Y:S01]  /*2e00*/  IABS R5, R13 ;  /* 0x0000000d00057213 */ /* 0x000fe20000000000 */
[----:B------:R-:W-:Y:S01]  /*2e10*/  @!P1 IMAD.MOV R9, RZ, RZ, -R9 ;  /* 0x000000ffff099224 */ /* 0x000fe200078e0a09 */
[----:B------:R-:W-:Y:S01]  /*2e20*/  ISETP.GT.U32.AND P1, PT, R0, R4, PT ;  /* 0x000000040000720c */ /* 0x000fe20003f24070 */
[----:B------:R-:W-:Y:S01]  /*2e30*/  @!P6 IMAD.IADD R31, R31, 0x1, -R0 ;  /* 0x000000011f1fe824 */ /* 0x000fe200078e0a00 */
[----:B------:R-:W-:Y:S01]  /*2e40*/  ISETP.GE.AND P6, PT, R10, RZ, PT ;  /* 0x000000ff0a00720c */ /* 0x000fe20003fc6270 */
[----:B------:R-:W-:Y:S01]  /*2e50*/  IMAD R6, R0, R7, R6 ;  /* 0x0000000700067224 */ /* 0x000fe200078e0206 */
[----:B------:R0:W-:Y:S01]  /*2e60*/  STL [R1+0x8c], R3 ;  /* 0x00008c0301007387 */ /* 0x0001e20000100800 */
[----:B------:R-:W-:-:S03]  /*2e70*/  IMAD.HI.U32 R7, R8, R5, RZ ;  /* 0x0000000508077227 */ /* 0x000fc600078e00ff */
[----:B------:R-:W-:Y:S01]  /*2e80*/  STL [R1+0x4c], R9 ;  /* 0x00004c0901007387 */ /* 0x000fe20000100800 */
[--C-:B------:R-:W-:Y:S01]  /*2e90*/  @!P4 IMAD.IADD R50, R50, 0x1, -R0.reuse ;  /* 0x000000013232c824 */ /* 0x100fe200078e0a00 */
[----:B------:R-:W-:Y:S01]  /*2ea0*/  ISETP.GT.U32.AND P4, PT, R0, R6, PT ;  /* 0x000000060000720c */ /* 0x000fe20003f84070 */
[----:B------:R-:W-:Y:S02]  /*2eb0*/  IMAD.MOV R7, RZ, RZ, -R7 ;  /* 0x000000ffff077224 */ /* 0x000fe400078e0a07 */
[--C-:B------:R-:W-:Y:S01]  /*2ec0*/  @!P2 IMAD.IADD R2, R2, 0x1, -R0.reuse ;  /* 0x000000010202a824 */ /* 0x100fe200078e0a00 */
[----:B------:R-:W-:Y:S01]  /*2ed0*/  ISETP.GE.AND P2, PT, R13, RZ, PT ;  /* 0x000000ff0d00720c */ /* 0x000fe20003f46270 */
[----:B------:R-:W-:Y:S01]  /*2ee0*/  @!P1 IMAD.IADD R4, R4, 0x1, -R0 ;  /* 0x0000000104049824 */ /* 0x000fe200078e0a00 */
[----:B------:R-:W-:Y:S01]  /*2ef0*/  IABS R13, R17 ;  /* 0x00000011000d7213 */ /* 0x000fe20000000000 */
[C---:B------:R-:W-:Y:S02]  /*2f00*/  IMAD R5, R0.reuse, R7, R5 ;  /* 0x0000000700057224 */ /* 0x040fe400078e0205 */
[----:B0-----:R-:W-:Y:S01]  /*2f10*/  IMAD.MOV.U32 R3, RZ, RZ, R31 ;  /* 0x000000ffff037224 */ /* 0x001fe200078e001f */
[C---:B------:R-:W-:Y:S01]  /*2f20*/  ISETP.GT.U32.AND P1, PT, R0.reuse, R4, PT ;  /* 0x000000040000720c */ /* 0x040fe20003f24070 */
[----:B------:R-:W-:Y:S01]  /*2f30*/  @!P6 IMAD.MOV R2, RZ, RZ, -R2 ;  /* 0x000000ffff02e224 */ /* 0x000fe200078e0a02 */
[----:B------:R-:W-:Y:S01]  /*2f40*/  ISETP.GT.U32.AND P6, PT, R0, R5, PT ;  /* 0x000000050000720c */ /* 0x000fe20003fc4070 */
[----:B------:R-:W-:Y:S01]  /*2f50*/  @!P3 IMAD.MOV R3, RZ, RZ, -R3 ;  /* 0x000000ffff03b224 */ /* 0x000fe200078e0a03 */
[----:B------:R-:W-:Y:S01]  /*2f60*/  ISETP.GE.AND P3, PT, R12, RZ, PT ;  /* 0x000000ff0c00720c */ /* 0x000fe20003f66270 */
[----:B------:R-:W-:Y:S01]  /*2f70*/  @!P4 IMAD.IADD R6, R6, 0x1, -R0 ;  /* 0x000000010606c824 */ /* 0x000fe200078e0a00 */
[----:B------:R-:W-:Y:S01]  /*2f80*/  IABS R12, R16 ;  /* 0x00000010000c7213 */ /* 0x000fe20000000000 */
[----:B------:R-:W-:Y:S01]  /*2f90*/  IMAD.HI.U32 R7, R8, R61, RZ ;  /* 0x0000003d08077227 */ /* 0x000fe200078e00ff */
[----:B------:R0:W-:Y:S02]  /*2fa0*/  STL [R1+0x40], R3 ;  /* 0x0000400301007387 */ /* 0x0001e40000100800 */
[----:B------:R-:W-:Y:S01]  /*2fb0*/  ISETP.GT.U32.AND P4, PT, R0, R6, PT ;  /* 0x000000060000720c */ /* 0x000fe20003f84070 */
[----:B------:R-:W-:-:S02]  /*2fc0*/  IMAD.MOV R7, RZ, RZ, -R7 ;  /* 0x000000ffff077224 */ /* 0x000fc400078e0a07 */
[--C-:B------:R-:W-:Y:S01]  /*2fd0*/  @!P1 IMAD.IADD R4, R4, 0x1, -R0.reuse ;  /* 0x0000000104049824 */ /* 0x100fe200078e0a00 */
[----:B------:R-:W-:Y:S01]  /*2fe0*/  ISETP.GE.AND P1, PT, R15, RZ, PT ;  /* 0x000000ff0f00720c */ /* 0x000fe20003f26270 */
[----:B------:R-:W-:Y:S01]  /*2ff0*/  @!P6 IMAD.IADD R5, R5, 0x1, -R0 ;  /* 0x000000010505e824 */ /* 0x000fe200078e0a00 */
[----:B------:R-:W-:Y:S01]  /*3000*/  IABS R15, R19 ;  /* 0x00000013000f7213 */ /* 0x000fe20000000000 */
[C---:B------:R-:W-:Y:S02]  /*3010*/  IMAD R61, R0.reuse, R7, R61 ;  /* 0x00000007003d7224 */ /* 0x040fe400078e023d */
[----:B0-----:R-:W-:Y:S01]  /*3020*/  IMAD.MOV.U32 R3, RZ, RZ, R50 ;  /* 0x000000ffff037224 */ /* 0x001fe200078e0032 */
[----:B------:R-:W-:Y:S01]  /*3030*/  ISETP.GT.U32.AND P6, PT, R0, R5, PT ;  /* 0x000000050000720c */ /* 0x000fe20003fc4070 */
[----:B------:R-:W-:-:S04]  /*3040*/  IMAD.HI.U32 R7, R8, R12, RZ ;  /* 0x0000000c08077227 */ /* 0x000fc800078e00ff */
[----:B------:R-:W-:Y:S01]  /*3050*/  @!P0 IMAD.MOV R3, RZ, RZ, -R3 ;  /* 0x000000ffff038224 */ /* 0x000fe200078e0a03 */
[----:B------:R-:W-:Y:S01]  /*3060*/  ISETP.GE.AND P0, PT, R14, RZ, PT ;  /* 0x000000ff0e00720c */ /* 0x000fe20003f06270 */
[--C-:B------:R-:W-:Y:S01]  /*3070*/  @!P4 IMAD.IADD R6, R6, 0x1, -R0.reuse ;  /* 0x000000010606c824 */ /* 0x100fe200078e0a00 */
[----:B------:R-:W-:Y:S02]  /*3080*/  ISETP.GT.U32.AND P4, PT, R0, R61, PT ;  /* 0x0000003d0000720c */ /* 0x000fe40003f84070 */
[----:B------:R0:W-:Y:S01]  /*3090*/  STL [R1+0x10], R3 ;  /* 0x0000100301007387 */ /* 0x0001e20000100800 */
[----:B------:R-:W-:Y:S02]  /*30a0*/  IABS R14, R18 ;  /* 0x00000012000e7213 */ /* 0x000fe40000000000 */
[----:B------:R-:W-:Y:S01]  /*30b0*/  @!P6 IMAD.IADD R5, R5, 0x1, -R0 ;  /* 0x000000010505e824 */ /* 0x000fe200078e0a00 */
[----:B------:R1:W-:Y:S01]  /*30c0*/  STL [R1+0xc], R2 ;  /* 0x00000c0201007387 */ /* 0x0003e20000100800 */
[----:B0-----:R-:W-:-:S02]  /*30d0*/  IMAD.MOV.U32 R3, RZ, RZ, R4 ;  /* 0x000000ffff037224 */ /* 0x001fc400078e0004 */
[----:B------:R-:W-:Y:S02]  /*30e0*/  IMAD.MOV R4, RZ, RZ, -R7 ;  /* 0x000000ffff047224 */ /* 0x000fe400078e0a07 */
[----:B-1----:R-:W-:-:S04]  /*30f0*/  IMAD.HI.U32 R2, R8, R60, RZ ;  /* 0x0000003c08027227 */ /* 0x002fc800078e00ff */
[----:B------:R-:W-:Y:S01]  /*3100*/  @!P5 IMAD.MOV R3, RZ, RZ, -R3 ;  /* 0x000000ffff03d224 */ /* 0x000fe200078e0a03 */
[----:B------:R-:W-:Y:S01]  /*3110*/  ISETP.GE.AND P5, PT, R16, RZ, PT ;  /* 0x000000ff1000720c */ /* 0x000fe20003fa6270 */
[----:B------:R-:W-:Y:S01]  /*3120*/  IMAD.MOV R2, RZ, RZ, -R2 ;  /* 0x000000ffff027224 */ /* 0x000fe200078e0a02 */
[----:B------:R-:W-:Y:S01]  /*3130*/  IABS R16, R20 ;  /* 0x0000001400107213 */ /* 0x000fe20000000000 */
[C---:B------:R-:W-:Y:S01]  /*3140*/  IMAD R12, R0.reuse, R4, R12 ;  /* 0x00000004000c7224 */ /* 0x040fe200078e020c */
[----:B------:R0:W-:Y:S01]  /*3150*/  STL [R1+0x8], R3 ;  /* 0x0000080301007387 */ /* 0x0001e20000100800 */
[----:B------:R-:W-:Y:S02]  /*3160*/  IMAD R60, R0, R2, R60 ;  /* 0x00000002003c7224 */ /* 0x000fe400078e023c */
[----:B------:R-:W-:-:S03]  /*3170*/  IMAD.HI.U32 R2, R8, R13, RZ ;  /* 0x0000000d08027227 */ /* 0x000fc600078e00ff */
[C---:B------:R-:W-:Y:S01]  /*3180*/  ISETP.GT.U32.AND P6, PT, R0.reuse, R60, PT ;  /* 0x0000003c0000720c */ /* 0x040fe20003fc4070 */
[----:B------:R-:W-:Y:S02]  /*3190*/  IMAD.MOV R2, RZ, RZ, -R2 ;  /* 0x000000ffff027224 */ /* 0x000fe400078e0a02 */
[----:B------:R-:W-:Y:S02]  /*31a0*/  @!P4 IMAD.IADD R61, R61, 0x1, -R0 ;  /* 0x000000013d3dc824 */ /* 0x000fe400078e0a00 */
[----:B0-----:R-:W-:Y:S02]  /*31b0*/  IMAD.MOV.U32 R3, RZ, RZ, R6 ;  /* 0x000000ffff037224 */ /* 0x001fe400078e0006 */
[C---:B------:R-:W-:Y:S01]  /*31c0*/  IMAD R13, R0.reuse, R2, R13 ;  /* 0x00000002000d7224 */ /* 0x040fe200078e020d */
[----:B------:R-:W-:Y:S01]  /*31d0*/  ISETP.GT.U32.AND P4, PT, R0, R61, PT ;  /* 0x0000003d0000720c */ /* 0x000fe20003f84070 */
[----:B------:R-:W-:Y:S01]  /*31e0*/  @!P3 IMAD.MOV R3, RZ, RZ, -R3 ;  /* 0x000000ffff03b224 */ /* 0x000fe200078e0a03 */
[----:B------:R-:W-:Y:S01]  /*31f0*/  ISETP.GE.AND P3, PT, R17, RZ, PT ;  /* 0x000000ff1100720c */ /* 0x000fe20003f66270 */
[----:B------:R-:W-:-:S03]  /*3200*/  IMAD.HI.U32 R4, R8, R14, RZ ;  /* 0x0000000e08047227 */ /* 0x000fc600078e00ff */
[----:B------:R0:W-:Y:S01]  /*3210*/  STL [R1+0x4], R3 ;  /* 0x0000040301007387 */ /* 0x0001e20000100800 */
[----:B------:R-:W-:Y:S02]  /*3220*/  @!P6 IMAD.IADD R60, R60, 0x1, -R0 ;  /* 0x000000013c3ce824 */ /* 0x000fe400078e0a00 */
[----:B------:R-:W-:Y:S02]  /*3230*/  IMAD.MOV R4, RZ, RZ, -R4 ;  /* 0x000000ffff047224 */ /* 0x000fe400078e0a04 */
[----:B0-----:R-:W-:Y:S02]  /*3240*/  IMAD.MOV.U32 R3, RZ, RZ, R5 ;  /* 0x000000ffff037224 */ /* 0x001fe400078e0005 */
[----:B------:R-:W-:Y:S01]  /*3250*/  IMAD.HI.U32 R2, R8, R16, RZ ;  /* 0x0000001008027227 */ /* 0x000fe200078e00ff */
[----:B------:R-:W-:Y:S01]  /*3260*/  IABS R17, R21 ;  /* 0x0000001500117213 */ /* 0x000fe20000000000 */
[----:B------:R-:W2:Y:S02]  /*3270*/  LDL.LU R57, [R1+0x14] ;  /* 0x0000140001397983 */ /* 0x000ea40000300800 */
[----:B------:R-:W-:Y:S01]  /*3280*/  @!P2 IMAD.MOV R3, RZ, RZ, -R3 ;  /* 0x000000ffff03a224 */ /* 0x000fe200078e0a03 */
[----:B------:R-:W-:-:S02]  /*3290*/  ISETP.GT.U32.AND P2, PT, R0, R12, PT ;  /* 0x0000000c0000720c */ /* 0x000fc40003f44070 */
[C---:B------:R-:W-:Y:S01]  /*32a0*/  ISETP.GT.U32.AND P6, PT, R0.reuse, R13, PT ;  /* 0x0000000d0000720c */ /* 0x040fe20003fc4070 */
[----:B------:R-:W-:Y:S02]  /*32b0*/  @!P4 IMAD.IADD R61, R61, 0x1, -R0 ;  /* 0x000000013d3dc824 */ /* 0x000fe400078e0a00 */
[----:B------:R-:W-:Y:S02]  /*32c0*/  IMAD R14, R0, R4, R14 ;  /* 0x00000004000e7224 */ /* 0x000fe400078e020e */
[----:B------:R-:W-:-:S06]  /*32d0*/  IMAD.MOV R2, RZ, RZ, -R2 ;  /* 0x000000ffff027224 */ /* 0x000fcc00078e0a02 */
[--C-:B------:R-:W-:Y:S01]  /*32e0*/  @!P2 IMAD.IADD R12, R12, 0x1, -R0.reuse ;  /* 0x000000010c0ca824 */ /* 0x100fe200078e0a00 */
[----:B------:R-:W-:Y:S01]  /*32f0*/  ISETP.GT.U32.AND P2, PT, R0, R60, PT ;  /* 0x0000003c0000720c */ /* 0x000fe20003f44070 */
[----:B------:R-:W-:Y:S02]  /*3300*/  @!P6 IMAD.IADD R13, R13, 0x1, -R0 ;  /* 0x000000010d0de824 */ /* 0x000fe400078e0a00 */
[----:B------:R-:W-:-:S03]  /*3310*/  IMAD.HI.U32 R4, R8, R15, RZ ;  /* 0x0000000f08047227 */ /* 0x000fc600078e00ff */
[C---:B------:R-:W-:Y:S01]  /*3320*/  ISETP.GT.U32.AND P6, PT, R0.reuse, R13, PT ;  /* 0x0000000d0000720c */ /* 0x040fe20003fc4070 */
[----:B------:R-:W-:Y:S01]  /*3330*/  @!P0 IMAD.MOV R61, RZ, RZ, -R61 ;  /* 0x000000ffff3d8224 */ /* 0x000fe200078e0a3d */
[C---:B------:R-:W-:Y:S01]  /*3340*/  ISETP.GT.U32.AND P0, PT, R0.reuse, R12, PT ;  /* 0x0000000c0000720c */ /* 0x040fe20003f04070 */
[----:B------:R-:W-:Y:S02]  /*3350*/  IMAD R16, R0, R2, R16 ;  /* 0x0000000200107224 */ /* 0x000fe400078e0210 */
[----:B------:R-:W-:Y:S02]  /*3360*/  IMAD.MOV R4, RZ, RZ, -R4 ;  /* 0x000000ffff047224 */ /* 0x000fe400078e0a04 */
[----:B------:R-:W-:-:S04]  /*3370*/  IMAD.HI.U32 R2, R8, R17, RZ ;  /* 0x0000001108027227 */ /* 0x000fc800078e00ff */
[----:B------:R-:W-:Y:S02]  /*3380*/  IMAD R15, R0, R4, R15 ;  /* 0x00000004000f7224 */ /* 0x000fe400078e020f */
[----:B------:R-:W-:Y:S02]  /*3390*/  IMAD.MOV R2, RZ, RZ, -R2 ;  /* 0x000000ffff027224 */ /* 0x000fe400078e0a02 */
[----:B------:R-:W-:Y:S01]  /*33a0*/  @!P2 IMAD.IADD R60, R60, 0x1, -R0 ;  /* 0x000000013c3ca824 */ /* 0x000fe200078e0a00 */
[C---:B------:R-:W-:Y:S01]  /*33b0*/  ISETP.GT.U32.AND P2, PT, R0.reuse, R14, PT ;  /* 0x0000000e0000720c */ /* 0x040fe20003f44070 */
[C---:B------:R-:W-:Y:S02]  /*33c0*/  IMAD R17, R0.reuse, R2, R17 ;  /* 0x0000000200117224 */ /* 0x040fe400078e0211 */
[----:B------:R-:W-:Y:S01]  /*33d0*/  @!P1 IMAD.MOV R60, RZ, RZ, -R60 ;  /* 0x000000ffff3c9224 */ /* 0x000fe200078e0a3c */
[----:B------:R-:W-:Y:S01]  /*33e0*/  ISETP.GT.U32.AND P1, PT, R0, R15, PT ;  /* 0x0000000f0000720c */ /* 0x000fe20003f24070 */
[--C-:B------:R-:W-:Y:S01]  /*33f0*/  @!P0 IMAD.IADD R12, R12, 0x1, -R0.reuse ;  /* 0x000000010c0c8824 */ /* 0x100fe200078e0a00 */
[C---:B------:R-:W-:Y:S01]  /*3400*/  ISETP.GT.U32.AND P0, PT, R0.reuse, R16, PT ;  /* 0x000000100000720c */ /* 0x040fe20003f04070 */
[----:B------:R-:W-:Y:S01]  /*3410*/  @!P6 IMAD.IADD R13, R13, 0x1, -R0 ;  /* 0x000000010d0de824 */ /* 0x000fe200078e0a00 */
[----:B------:R-:W-:-:S02]  /*3420*/  ISETP.GT.U32.AND P6, PT, R0, R17, PT ;  /* 0x000000110000720c */ /* 0x000fc40003fc4070 */
[----:B------:R-:W-:Y:S01]  /*3430*/  IABS R4, R23 ;  /* 0x0000001700047213 */ /* 0x000fe20000000000 */
[----:B------:R0:W-:Y:S02]  /*3440*/  STL [R1], R3 ;  /* 0x0000000301007387 */ /* 0x0001e40000100800 */
[----:B------:R-:W-:Y:S01]  /*3450*/  @!P2 IMAD.IADD R14, R14, 0x1, -R0 ;  /* 0x000000010e0ea824 */ /* 0x000fe200078e0a00 */
[----:B------:R-:W-:Y:S01]  /*3460*/  ISETP.GE.AND P4, PT, R18, RZ, PT ;  /* 0x000000ff1200720c */ /* 0x000fe20003f86270 */
[----:B------:R-:W-:Y:S01]  /*3470*/  IMAD.HI.U32 R5, R8, R4, RZ ;  /* 0x0000000408057227 */ /* 0x000fe200078e00ff */
[----:B------:R-:W-:-:S03]  /*3480*/  IABS R18, R22 ;  /* 0x0000001600127213 */ /* 0x000fc60000000000 */
[--C-:B------:R-:W-:Y:S01]  /*3490*/  @!P1 IMAD.IADD R15, R15, 0x1, -R0.reuse ;  /* 0x000000010f0f9824 */ /* 0x100fe200078e0a00 */
[----:B0-----:R-:W3:Y:S01]  /*34a0*/  LDL.LU R3, [R1+0x18] ;  /* 0x0000180001037983 */ /* 0x001ee20000300800 */
[----:B------:R-:W-:Y:S01]  /*34b0*/  ISETP.GT.U32.AND P1, PT, R0, R14, PT ;  /* 0x0000000e0000720c */ /* 0x000fe20003f24070 */
[--C-:B------:R-:W-:Y:S01]  /*34c0*/  @!P0 IMAD.IADD R16, R16, 0x1, -R0.reuse ;  /* 0x0000000110108824 */ /* 0x100fe200078e0a00 */
[----:B------:R-:W-:Y:S01]  /*34d0*/  IABS R2, R24 ;  /* 0x0000001800027213 */ /* 0x000fe20000000000 */
[----:B------:R-:W-:Y:S01]  /*34e0*/  @!P6 IMAD.IADD R17, R17, 0x1, -R0 ;  /* 0x000000011111e824 */ /* 0x000fe200078e0a00 */
[----:B------:R-:W-:Y:S01]  /*34f0*/  ISETP.GT.U32.AND P0, PT, R0, R15, PT ;  /* 0x0000000f0000720c */ /* 0x000fe20003f04070 */
[----:B------:R-:W-:Y:S01]  /*3500*/  IMAD.MOV R5, RZ, RZ, -R5 ;  /* 0x000000ffff057224 */ /* 0x000fe200078e0a05 */
[----:B------:R-:W-:Y:S01]  /*3510*/  ISETP.GE.AND P2, PT, R19, RZ, PT ;  /* 0x000000ff1300720c */ /* 0x000fe20003f46270 */
[----:B------:R-:W-:Y:S01]  /*3520*/  IMAD.HI.U32 R6, R8, R18, RZ ;  /* 0x0000001208067227 */ /* 0x000fe200078e00ff */
[----:B------:R-:W-:Y:S01]  /*3530*/  IABS R28, R36 ;  /* 0x00000024001c7213 */ /* 0x000fe20000000000 */
[----:B------:R-:W4:Y:S02]  /*3540*/  LDL.LU R54, [R1+0x1c] ;  /* 0x00001c0001367983 */ /* 0x000f240000300800 */
[----:B------:R-:W-:Y:S01]  /*3550*/  @!P5 IMAD.MOV R12, RZ, RZ, -R12 ;  /* 0x000000ffff0cd224 */ /* 0x000fe200078e0a0c */
[C---:B------:R-:W-:Y:S01]  /*3560*/  ISETP.GT.U32.AND P5, PT, R0.reuse, R17, PT ;  /* 0x000000110000720c */ /* 0x040fe20003fa4070 */
[----:B------:R-:W-:-:S02]  /*3570*/  IMAD R19, R0, R5, R4 ;  /* 0x0000000500137224 */ /* 0x000fc400078e0204 */
[----:B------:R-:W-:Y:S02]  /*3580*/  @!P1 IMAD.IADD R14, R14, 0x1, -R0 ;  /* 0x000000010e0e9824 */ /* 0x000fe400078e0a00 */
[----:B------:R-:W-:Y:S01]  /*3590*/  @!P3 IMAD.MOV R13, RZ, RZ, -R13 ;  /* 0x000000ffff0db224 */ /* 0x000fe200078e0a0d */
[----:B------:R-:W-:Y:S01]  /*35a0*/  ISETP.GT.U32.AND P6, PT, R0, R16, PT ;  /* 0x000000100000720c */ /* 0x000fe20003fc4070 */
[----:B------:R-:W-:Y:S01]  /*35b0*/  IMAD.MOV R6, RZ, RZ, -R6 ;  /* 0x000000ffff067224 */ /* 0x000fe200078e0a06 */
[----:B------:R-:W-:Y:S01]  /*35c0*/  IABS R29, R37 ;  /* 0x00000025001d7213 */ /* 0x000fe20000000000 */
[----:B------:R-:W-:Y:S01]  /*35d0*/  IMAD.HI.U32 R4, R8, R2, RZ ;  /* 0x0000000208047227 */ /* 0x000fe200078e00ff */
[----:B------:R-:W-:Y:S01]  /*35e0*/  ISETP.GE.AND P1, PT, R20, RZ, PT ;  /* 0x000000ff1400720c */ /* 0x000fe20003f26270 */
[----:B------:R-:W5:Y:S02]  /*35f0*/  LDL.LU R56, [R1+0x20] ;  /* 0x0000200001387983 */ /* 0x000f640000300800 */
[----:B------:R-:W-:-:S02]  /*3600*/  IMAD R18, R0, R6, R18 ;  /* 0x0000000600127224 */ /* 0x000fc400078e0212 */
[----:B------:R-:W-:Y:S02]  /*3610*/  IMAD.MOV R4, RZ, RZ, -R4 ;  /* 0x000000ffff047224 */ /* 0x000fe400078e0a04 */
[----:B------:R-:W-:Y:S01]  /*3620*/  @!P0 IMAD.IADD R15, R15, 0x1, -R0 ;  /* 0x000000010f0f8824 */ /* 0x000fe200078e0a00 */
[C---:B------:R-:W-:Y:S01]  /*3630*/  ISETP.GT.U32.AND P3, PT, R0.reuse, R18, PT ;  /* 0x000000120000720c */ /* 0x040fe20003f64070 */
[C---:B------:R-:W-:Y:S01]  /*3640*/  IMAD R20, R0.reuse, R4, R2 ;  /* 0x0000000400147224 */ /* 0x040fe200078e0202 */
[----:B------:R-:W-:Y:S01]  /*3650*/  ISETP.GT.U32.AND P0, PT, R0, R19, PT ;  /* 0x000000130000720c */ /* 0x000fe20003f04070 */
[--C-:B------:R-:W-:Y:S01]  /*3660*/  @!P5 IMAD.IADD R17, R17, 0x1, -R0.reuse ;  /* 0x000000011111d824 */ /* 0x100fe200078e0a00 */
[----:B------:R-:W-:Y:S01]  /*3670*/  IABS R5, R25 ;  /* 0x0000001900057213 */ /* 0x000fe20000000000 */
[----:B------:R-:W-:Y:S01]  /*3680*/  @!P6 IMAD.IADD R16, R16, 0x1, -R0 ;  /* 0x000000011010e824 */ /* 0x000fe200078e0a00 */
[----:B------:R-:W-:Y:S01]  /*3690*/  ISETP.GT.U32.AND P5, PT, R0, R20, PT ;  /* 0x000000140000720c */ /* 0x000fe20003fa4070 */
[----:B------:R-:W-:Y:S01]  /*36a0*/  @!P4 IMAD.MOV R14, RZ, RZ, -R14 ;  /* 0x000000ffff0ec224 */ /* 0x000fe200078e0a0e */
[----:B------:R-:W-:Y:S01]  /*36b0*/  IABS R4, R26 ;  /* 0x0000001a00047213 */ /* 0x000fe20000000000 */
[----:B------:R-:W4:Y:S01]  /*36c0*/  LDL.LU R55, [R1+0x24] ;  /* 0x0000240001377983 */ /* 0x000f220000300800 */
[----:B------:R-:W-:-:S03]  /*36d0*/  IABS R2, R27 ;  /* 0x0000001b00027213 */ /* 0x000fc60000000000 */
[--C-:B------:R-:W-:Y:S01]  /*36e0*/  @!P3 IMAD.IADD R18, R18, 0x1, -R0.reuse ;  /* 0x000000011212b824 */ /* 0x100fe200078e0a00 */
[----:B------:R-:W-:Y:S01]  /*36f0*/  ISETP.GE.AND P3, PT, R22, RZ, PT ;  /* 0x000000ff1600720c */ /* 0x000fe20003f66270 */
[----:B------:R-:W-:Y:S02]  /*3700*/  @!P0 IMAD.IADD R19, R19, 0x1, -R0 ;  /* 0x0000000113138824 */ /* 0x000fe400078e0a00 */
[----:B------:R-:W-:Y:S01]  /*3710*/  IMAD.MOV.U32 R22, RZ, RZ, R4 ;  /* 0x000000ffff167224 */ /* 0x000fe200078e0004 */
[----:B------:R-:W-:Y:S01]  /*3720*/  ISETP.GE.AND P0, PT, R23, RZ, PT ;  /* 0x000000ff1700720c */ /* 0x000fe20003f06270 */
[----:B------:R-:W-:Y:S01]  /*3730*/  @!P5 IMAD.IADD R20, R20, 0x1, -R0 ;  /* 0x000000011414d824 */ /* 0x000fe200078e0a00 */
[----:B------:R-:W-:Y:S01]  /*3740*/  ISETP.GT.U32.AND P5, PT, R0, R19, PT ;  /* 0x000000130000720c */ /* 0x000fe20003fa4070 */
[----:B------:R-:W-:Y:S02]  /*3750*/  IMAD.MOV.U32 R23, RZ, RZ, R2 ;  /* 0x000000ffff177224 */ /* 0x000fe400078e0002 */
[----:B------:R-:W-:-:S04]  /*3760*/  IMAD.HI.U32 R2, R8, R22, RZ ;  /* 0x0000001608027227 */ /* 0x000fc800078e00ff */
[----:B------:R-:W-:Y:S01]  /*3770*/  IMAD.MOV R2, RZ, RZ, -R2 ;  /* 0x000000ffff027224 */ /* 0x000fe200078e0a02 */
[----:B------:R-:W-:Y:S01]  /*3780*/  ISETP.GE.AND P6, PT, R21, RZ, PT ;  /* 0x000000ff1500720c */ /* 0x000fe20003fc6270 */
[----:B------:R-:W-:-:S04]  /*3790*/  IMAD.HI.U32 R21, R8, R5, RZ ;  /* 0x0000000508157227 */ /* 0x000fc800078e00ff */
[C---:B------:R-:W-:Y:S02]  /*37a0*/  IMAD R22, R0.reuse, R2, R22 ;  /* 0x0000000200167224 */ /* 0x040fe400078e0216 */
[----:B------:R-:W-:Y:S02]  /*37b0*/  @!P5 IMAD.IADD R19, R19, 0x1, -R0 ;  /* 0x000000011313d824 */ /* 0x000fe400078e0a00 */
[----:B------:R-:W-:Y:S01]  /*37c0*/  IMAD.MOV R21, RZ, RZ, -R21 ;  /* 0x000000ffff157224 */ /* 0x000fe200078e0a15 */
[----:B------:R-:W-:-:S03]  /*37d0*/  ISETP.GT.U32.AND P5, PT, R0, R22, PT ;  /* 0x000000160000720c */ /* 0x000fc60003fa4070 */
[C---:B------:R-:W-:Y:S01]  /*37e0*/  IMAD R21, R0.reuse, R21, R5 ;  /* 0x0000001500157224 */ /* 0x040fe200078e0205 */
[----:B------:R-:W-:Y:S01]  /*37f0*/  ISETP.GT.U32.AND P4, PT, R0, R18, PT ;  /* 0x000000120000720c */ /* 0x000fe20003f84070 */
[----:B------:R-:W-:-:S03]  /*3800*/  @!P1 IMAD.MOV R16, RZ, RZ, -R16 ;  /* 0x000000ffff109224 */ /* 0x000fc600078e0a10 */
[----:B------:R-:W-:Y:S01]  /*3810*/  ISETP.GT.U32.AND P1, PT, R0, R21, PT ;  /* 0x000000150000720c */ /* 0x000fe20003f24070 */
[----:B------:R-:W-:Y:S01]  /*3820*/  @!P6 IMAD.MOV R17, RZ, RZ, -R17 ;  /* 0x000000ffff11e224 */ /* 0x000fe200078e0a11 */
[----:B------:R-:W-:Y:S01]  /*3830*/  ISETP.GE.AND P6, PT, R24, RZ, PT ;  /* 0x000000ff1800720c */ /* 0x000fe20003fc6270 */
[----:B------:R-:W-:Y:S01]  /*3840*/  IMAD.HI.U32 R2, R8, R23, RZ ;  /* 0x0000001708027227 */ /* 0x000fe200078e00ff */
[----:B------:R-:W-:-:S03]  /*3850*/  IABS R24, R32 ;  /* 0x0000002000187213 */ /* 0x000fc60000000000 */
[----:B------:R-:W-:Y:S02]  /*3860*/  @!P5 IMAD.IADD R22, R22, 0x1, -R0 ;  /* 0x000000011616d824 */ /* 0x000fe400078e0a00 */
[----:B------:R-:W-:Y:S02]  /*3870*/  IMAD.MOV R2, RZ, RZ, -R2 ;  /* 0x000000ffff027224 */ /* 0x000fe400078e0a02 */
[----:B------:R-:W-:Y:S01]  /*3880*/  IMAD.HI.U32 R4, R8, R24, RZ ;  /* 0x0000001808047227 */ /* 0x000fe200078e00ff */
[----:B------:R-:W-:-:S03]  /*3890*/  ISETP.GT.U32.AND P5, PT, R0, R22, PT ;  /* 0x000000160000720c */ /* 0x000fc60003fa4070 */
[--C-:B------:R-:W-:Y:S02]  /*38a0*/  @!P4 IMAD.IADD R18, R18, 0x1, -R0.reuse ;  /* 0x000000011212c824 */ /* 0x100fe400078e0a00 */
[----:B------:R-:W-:Y:S02]  /*38b0*/  @!P1 IMAD.IADD R21, R21, 0x1, -R0 ;  /* 0x0000000115159824 */ /* 0x000fe400078e0a00 */
[C---:B------:R-:W-:Y:S02]  /*38c0*/  IMAD R23, R0.reuse, R2, R23 ;  /* 0x0000000200177224 */ /* 0x040fe400078e0217 */
[----:B------:R-:W-:Y:S02]  /*38d0*/  IMAD.MOV R4, RZ, RZ, -R4 ;  /* 0x000000ffff047224 */ /* 0x000fe400078e0a04 */
[----:B------:R-:W-:Y:S01]  /*38e0*/  @!P2 IMAD.MOV R15, RZ, RZ, -R15 ;  /* 0x000000ffff0fa224 */ /* 0x000fe200078e0a0f */
[C---:B------:R-:W-:Y:S01]  /*38f0*/  ISETP.GT.U32.AND P2, PT, R0.reuse, R20, PT ;  /* 0x000000140000720c */ /* 0x040fe20003f44070 */
[----:B------:R-:W-:Y:S01]  /*3900*/  @!P3 IMAD.MOV R18, RZ, RZ, -R18 ;  /* 0x000000ffff12b224 */ /* 0x000fe200078e0a12 */
[C---:B------:R-:W-:Y:S01]  /*3910*/  ISETP.GT.U32.AND P3, PT, R0.reuse, R21, PT ;  /* 0x000000150000720c */ /* 0x040fe20003f64070 */
[----:B------:R-:W-:Y:S01]  /*3920*/  @!P0 IMAD.MOV R19, RZ, RZ, -R19 ;  /* 0x000000ffff138224 */ /* 0x000fe200078e0a13 */
[C---:B------:R-:W-:Y:S01]  /*3930*/  ISETP.GT.U32.AND P0, PT, R0.reuse, R23, PT ;  /* 0x000000170000720c */ /* 0x040fe20003f04070 */
[----:B------:R-:W-:Y:S01]  /*3940*/  IMAD R24, R0, R4, R24 ;  /* 0x0000000400187224 */ /* 0x000fe200078e0218 */
[----:B------:R-:W-:Y:S01]  /*3950*/  ISETP.GE.AND P4, PT, R25, RZ, PT ;  /* 0x000000ff1900720c */ /* 0x000fe20003f86270 */
[----:B------:R-:W-:-:S03]  /*3960*/  @!P5 IMAD.IADD R22, R22, 0x1, -R0 ;  /* 0x000000011616d824 */ /* 0x000fc600078e0a00 */
[----:B------:R-:W-:Y:S02]  /*3970*/  ISETP.GT.U32.AND P5, PT, R0, R24, PT ;  /* 0x000000180000720c */ /* 0x000fe40003fa4070 */
[----:B------:R-:W-:Y:S01]  /*3980*/  IABS R2, R34 ;  /* 0x0000002200027213 */ /* 0x000fe20000000000 */
[--C-:B------:R-:W-:Y:S01]  /*3990*/  @!P2 IMAD.IADD R20, R20, 0x1, -R0.reuse ;  /* 0x000000011414a824 */ /* 0x100fe200078e0a00 */
[----:B------:R-:W-:Y:S01]  /*39a0*/  ISETP.GE.AND P2, PT, R26, RZ, PT ;  /* 0x000000ff1a00720c */ /* 0x000fe20003f46270 */
[--C-:B------:R-:W-:Y:S02]  /*39b0*/  @!P3 IMAD.IADD R21, R21, 0x1, -R0.reuse ;  /* 0x000000011515b824 */ /* 0x100fe400078e0a00 */
[----:B------:R-:W-:Y:S02]  /*39c0*/  @!P0 IMAD.IADD R23, R23, 0x1, -R0 ;  /* 0x0000000117178824 */ /* 0x000fe400078e0a00 */
[----:B------:R-:W-:Y:S01]  /*39d0*/  IMAD.HI.U32 R26, R8, R2, RZ ;  /* 0x00000002081a7227 */ /* 0x000fe200078e00ff */
[----:B------:R-:W-:-:S02]  /*39e0*/  ISETP.GE.AND P1, PT, R27, RZ, PT ;  /* 0x000000ff1b00720c */ /* 0x000fc40003f26270 */
[----:B------:R-:W-:Y:S01]  /*39f0*/  IABS R27, R35 ;  /* 0x00000023001b7213 */ /* 0x000fe20000000000 */
[----:B------:R-:W-:Y:S02]  /*3a00*/  @!P5 IMAD.IADD R24, R24, 0x1, -R0 ;  /* 0x000000011818d824 */ /* 0x000fe400078e0a00 */
[----:B------:R-:W-:Y:S01]  /*3a10*/  @!P4 IMAD.MOV R21, RZ, RZ, -R21 ;  /* 0x000000ffff15c224 */ /* 0x000fe200078e0a15 */
[C---:B------:R-:W-:Y:S01]  /*3a20*/  ISETP.GT.U32.AND P4, PT, R0.reuse, R23, PT ;  /* 0x000000170000720c */ /* 0x040fe20003f84070 */
[----:B------:R-:W-:Y:S01]  /*3a30*/  IMAD.MOV R26, RZ, RZ, -R26 ;  /* 0x000000ffff1a7224 */ /* 0x000fe200078e0a1a */
[----:B------:R-:W-:Y:S02]  /*3a40*/  IABS R25, R33 ;  /* 0x0000002100197213 */ /* 0x000fe40000000000 */
[C---:B------:R-:W-:Y:S01]  /*3a50*/  ISETP.GT.U32.AND P5, PT, R0.reuse, R24, PT ;  /* 0x000000180000720c */ /* 0x040fe20003fa4070 */
[----:B------:R-:W-:Y:S02]  /*3a60*/  IMAD R26, R0, R26, R2 ;  /* 0x0000001a001a7224 */ /* 0x000fe400078e0202 */
[----:B------:R-:W-:-:S04]  /*3a70*/  IMAD.HI.U32 R2, R8, R27, RZ ;  /* 0x0000001b08027227 */ /* 0x000fc800078e00ff */
[----:B------:R-:W-:-:S04]  /*3a80*/  IMAD.HI.U32 R4, R8, R25, RZ ;  /* 0x0000001908047227 */ /* 0x000fc800078e00ff */
[----:B------:R-:W-:Y:S02]  /*3a90*/  IMAD.MOV R2, RZ, RZ, -R2 ;  /* 0x000000ffff027224 */ /* 0x000fe400078e0a02 */
[----:B------:R-:W-:Y:S02]  /*3aa0*/  IMAD.MOV R4, RZ, RZ, -R4 ;  /* 0x000000ffff047224 */ /* 0x000fe400078e0a04 */
[C---:B------:R-:W-:Y:S02]  /*3ab0*/  IMAD R27, R0.reuse, R2, R27 ;  /* 0x00000002001b7224 */ /* 0x040fe400078e021b */
[--C-:B------:R-:W-:Y:S01]  /*3ac0*/  @!P4 IMAD.IADD R23, R23, 0x1, -R0.reuse ;  /* 0x000000011717c824 */ /* 0x100fe200078e0a00 */
[C---:B------:R-:W-:Y:S01]  /*3ad0*/  ISETP.GT.U32.AND P4, PT, R0.reuse, R26, PT ;  /* 0x0000001a0000720c */ /* 0x040fe20003f84070 */
[----:B------:R-:W-:Y:S02]  /*3ae0*/  IMAD R25, R0, R4, R25 ;  /* 0x0000000400197224 */ /* 0x000fe400078e0219 */
[----:B------:R-:W-:Y:S01]  /*3af0*/  @!P5 IMAD.IADD R24, R24, 0x1, -R0 ;  /* 0x000000011818d824 */ /* 0x000fe200078e0a00 */
[----:B------:R-:W-:Y:S01]  /*3b00*/  ISETP.GT.U32.AND P5, PT, R0, R27, PT ;  /* 0x0000001b0000720c */ /* 0x000fe20003fa4070 */
[----:B------:R-:W-:Y:S01]  /*3b10*/  @!P6 IMAD.MOV R20, RZ, RZ, -R20 ;  /* 0x000000ffff14e224 */ /* 0x000fe200078e0a14 */
[----:B------:R-:W-:Y:S01]  /*3b20*/  ISETP.GE.AND P6, PT, R32, RZ, PT ;  /* 0x000000ff2000720c */ /* 0x000fe20003fc6270 */
[----:B------:R-:W-:Y:S01]  /*3b30*/  @!P2 IMAD.MOV R22, RZ, RZ, -R22 ;  /* 0x000000ffff16a224 */ /* 0x000fe200078e0a16 */
[----:B------:R-:W-:Y:S01]  /*3b40*/  ISETP.GT.U32.AND P2, PT, R0, R25, PT ;  /* 0x000000190000720c */ /* 0x000fe20003f44070 */
[----:B------:R-:W-:Y:S01]  /*3b50*/  IMAD.HI.U32 R5, R8, R28, RZ ;  /* 0x0000001c08057227 */ /* 0x000fe200078e00ff */
[----:B------:R-:W-:-:S03]  /*3b60*/  IABS R30, R38 ;  /* 0x00000026001e7213 */ /* 0x000fc60000000000 */
[----:B------:R-:W-:Y:S02]  /*3b70*/  IMAD.MOV R5, RZ, RZ, -R5 ;  /* 0x000000ffff057224 */ /* 0x000fe400078e0a05 */
[----:B------:R-:W-:Y:S02]  /*3b80*/  @!P4 IMAD.IADD R26, R26, 0x1, -R0 ;  /* 0x000000011a1ac824 */ /* 0x000fe400078e0a00 */
[----:B------:R-:W-:Y:S01]  /*3b90*/  IMAD.HI.U32 R4, R8, R29, RZ ;  /* 0x0000001d08047227 */ /* 0x000fe200078e00ff */
[----:B------:R-:W-:-:S03]  /*3ba0*/  IABS R31, R39 ;  /* 0x00000027001f7213 */ /* 0x000fc60000000000 */
[C---:B------:R-:W-:Y:S02]  /*3bb0*/  IMAD R28, R0.reuse, R5, R28 ;  /* 0x00000005001c7224 */ /* 0x040fe400078e021c */
[----:B------:R-:W-:Y:S01]  /*3bc0*/  @!P5 IMAD.IADD R27, R27, 0x1, -R0 ;  /* 0x000000011b1bd824 */ /* 0x000fe200078e0a00 */
[----:B------:R-:W-:Y:S01]  /*3bd0*/  ISETP.GT.U32.AND P5, PT, R0, R26, PT ;  /* 0x0000001a0000720c */ /* 0x000fe20003fa4070 */
[----:B------:R-:W-:Y:S02]  /*3be0*/  IMAD.MOV R4, RZ, RZ, -R4 ;  /* 0x000000ffff047224 */ /* 0x000fe400078e0a04 */
[----:B------:R-:W-:-:S04]  /*3bf0*/  IMAD.HI.U32 R2, R8, R30, RZ ;  /* 0x0000001e08027227 */ /* 0x000fc800078e00ff */
[----:B------:R-:W-:Y:S02]  /*3c00*/  @!P2 IMAD.IADD R25, R25, 0x1, -R0 ;  /* 0x000000011919a824 */ /* 0x000fe400078e0a00 */
[----:B------:R-:W-:Y:S01]  /*3c10*/  @!P6 IMAD.MOV R24, RZ, RZ, -R24 ;  /* 0x000000ffff18e224 */ /* 0x000fe200078e0a18 */
[C---:B------:R-:W-:Y:S01]  /*3c20*/  ISETP.GT.U32.AND P6, PT, R0.reuse, R28, PT ;  /* 0x0000001c0000720c */ /* 0x040fe20003fc4070 */
[----:B------:R-:W-:Y:S02]  /*3c30*/  IMAD R29, R0, R4, R29 ;  /* 0x00000004001d7224 */ /* 0x000fe400078e021d */
[----:B------:R-:W-:Y:S02]  /*3c40*/  IMAD.MOV R2, RZ, RZ, -R2 ;  /* 0x000000ffff027224 */ /* 0x000fe400078e0a02 */
[----:B------:R-:W-:Y:S01]  /*3c50*/  IMAD.HI.U32 R4, R8, R31, RZ ;  /* 0x0000001f08047227 */ /* 0x000fe200078e00ff */
[----:B------:R-:W-:-:S03]  /*3c60*/  ISETP.GT.U32.AND P4, PT, R0, R25, PT ;  /* 0x000000190000720c */ /* 0x000fc60003f84070 */
[----:B------:R-:W-:Y:S02]  /*3c70*/  IMAD R30, R0, R2, R30 ;  /* 0x00000002001e7224 */ /* 0x000fe400078e021e */
[----:B------:R-:W-:Y:S02]  /*3c80*/  IMAD.MOV R4, RZ, RZ, -R4 ;  /* 0x000000ffff047224 */ /* 0x000fe400078e0a04 */
[--C-:B------:R-:W-:Y:S01]  /*3c90*/  @!P5 IMAD.IADD R26, R26, 0x1, -R0.reuse ;  /* 0x000000011a1ad824 */ /* 0x100fe200078e0a00 */
[C---:B------:R-:W-:Y:S01]  /*3ca0*/  ISETP.GT.U32.AND P5, PT, R0.reuse, R30, PT ;  /* 0x0000001e0000720c */ /* 0x040fe20003fa4070 */
[----:B------:R-:W-:Y:S02]  /*3cb0*/  IMAD R31, R0, R4, R31 ;  /* 0x00000004001f7224 */ /* 0x000fe400078e021f */
[----:B------:R-:W-:-:S03]  /*3cc0*/  @!P6 IMAD.IADD R28, R28, 0x1, -R0 ;  /* 0x000000011c1ce824 */ /* 0x000fc600078e0a00 */
[C---:B------:R-:W-:Y:S01]  /*3cd0*/  ISETP.GT.U32.AND P6, PT, R0.reuse, R31, PT ;  /* 0x0000001f0000720c */ /* 0x040fe20003fc4070 */
[----:B------:R-:W-:Y:S01]  /*3ce0*/  @!P4 IMAD.IADD R25, R25, 0x1, -R0 ;  /* 0x000000011919c824 */ /* 0x000fe200078e0a00 */
[----:B------:R-:W-:Y:S02]  /*3cf0*/  ISETP.GT.U32.AND P4, PT, R0, R29, PT ;  /* 0x0000001d0000720c */ /* 0x000fe40003f84070 */
[----:B------:R-:W-:-:S03]  /*3d00*/  IABS R2, R41 ;  /* 0x0000002900027213 */ /* 0x000fc60000000000 */
[----:B------:R-:W-:Y:S01]  /*3d10*/  @!P5 IMAD.IADD R30, R30, 0x1, -R0 ;  /* 0x000000011e1ed824 */ /* 0x000fe200078e0a00 */
[----:B------:R-:W-:Y:S01]  /*3d20*/  ISETP.GE.AND P3, PT, R33, RZ, PT ;  /* 0x000000ff2100720c */ /* 0x000fe20003f66270 */
[----:B------:R-:W-:-:S04]  /*3d30*/  IMAD.HI.U32 R4, R8, R2, RZ ;  /* 0x0000000208047227 */ /* 0x000fc800078e00ff */
[--C-:B------:R-:W-:Y:S01]  /*3d40*/  @!P6 IMAD.IADD R31, R31, 0x1, -R0.reuse ;  /* 0x000000011f1fe824 */ /* 0x100fe200078e0a00 */
[----:B------:R-:W-:Y:S01]  /*3d50*/  ISETP.GT.U32.AND P6, PT, R0, R30, PT ;  /* 0x0000001e0000720c */ /* 0x000fe20003fc4070 */
[----:B------:R-:W-:Y:S01]  /*3d60*/  @!P4 IMAD.IADD R29, R29, 0x1, -R0 ;  /* 0x000000011d1dc824 */ /* 0x000fe200078e0a00 */
[----:B------:R-:W-:Y:S01]  /*3d70*/  IABS R32, R40 ;  /* 0x0000002800207213 */ /* 0x000fe20000000000 */
[----:B------:R-:W-:Y:S01]  /*3d80*/  IMAD.MOV R4, RZ, RZ, -R4 ;  /* 0x000000ffff047224 */ /* 0x000fe200078e0a04 */
[----:B------:R-:W-:Y:S02]  /*3d90*/  ISETP.GE.AND P0, PT, R34, RZ, PT ;  /* 0x000000ff2200720c */ /* 0x000fe40003f06270 */
[----:B------:R-:W-:Y:S01]  /*3da0*/  ISETP.GT.U32.AND P5, PT, R0, R29, PT ;  /* 0x0000001d0000720c */ /* 0x000fe20003fa4070 */
[----:B------:R-:W-:-:S04]  /*3db0*/  IMAD.HI.U32 R5, R8, R32, RZ ;  /* 0x0000002008057227 */ /* 0x000fc800078e00ff */
[C---:B------:R-:W-:Y:S02]  /*3dc0*/  IMAD R2, R0.reuse, R4, R2 ;  /* 0x0000000400027224 */ /* 0x040fe400078e0202 */
[----:B------:R-:W-:Y:S01]  /*3dd0*/  @!P3 IMAD.MOV R25, RZ, RZ, -R25 ;  /* 0x000000ffff19b224 */ /* 0x000fe200078e0a19 */
[----:B------:R-:W-:Y:S01]  /*3de0*/  ISETP.GT.U32.AND P3, PT, R0, R28, PT ;  /* 0x0000001c0000720c */ /* 0x000fe20003f64070 */
[----:B------:R-:W-:Y:S02]  /*3df0*/  IMAD.MOV R5, RZ, RZ, -R5 ;  /* 0x000000ffff057224 */ /* 0x000fe400078e0a05 */
[----:B------:R-:W-:Y:S01]  /*3e00*/  @!P6 IMAD.IADD R30, R30, 0x1, -R0 ;  /* 0x000000011e1ee824 */ /* 0x000fe200078e0a00 */
[C---:B------:R-:W-:Y:S01]  /*3e10*/  ISETP.GT.U32.AND P6, PT, R0.reuse, R2, PT ;  /* 0x000000020000720c */ /* 0x040fe20003fc4070 */
[----:B------:R-:W-:Y:S01]  /*3e20*/  IMAD R32, R0, R5, R32 ;  /* 0x0000000500207224 */ /* 0x000fe200078e0220 */
[----:B------:R-:W-:Y:S01]  /*3e30*/  ISETP.GE.AND P2, PT, R35, RZ, PT ;  /* 0x000000ff2300720c */ /* 0x000fe20003f46270 */
[----:B------:R-:W-:Y:S01]  /*3e40*/  @!P0 IMAD.MOV R26, RZ, RZ, -R26 ;  /* 0x000000ffff1a8224 */ /* 0x000fe200078e0a1a */
[----:B------:R-:W-:-:S02]  /*3e50*/  IABS R5, R42 ;  /* 0x0000002a00057213 */ /* 0x000fc40000000000 */
[----:B------:R-:W-:Y:S02]  /*3e60*/  ISETP.GE.AND P4, PT, R37, RZ, PT ;  /* 0x000000ff2500720c */ /* 0x000fe40003f86270 */
[C---:B------:R-:W-:Y:S02]  /*3e70*/  ISETP.GT.U32.AND P0, PT, R0.reuse, R31, PT ;  /* 0x0000001f0000720c */ /* 0x040fe40003f04070 */
[----:B------:R-:W-:Y:S01]  /*3e80*/  IABS R35, R43 ;  /* 0x0000002b00237213 */ /* 0x000fe20000000000 */
[----:B------:R-:W-:Y:S01]  /*3e90*/  @!P1 IMAD.MOV R23, RZ, RZ, -R23 ;  /* 0x000000ffff179224 */ /* 0x000fe200078e0a17 */
[----:B------:R-:W-:Y:S01]  /*3ea0*/  ISETP.GT.U32.AND P1, PT, R0, R27, PT ;  /* 0x0000001b0000720c */ /* 0x000fe20003f24070 */
[----:B------:R-:W-:Y:S01]  /*3eb0*/  @!P5 IMAD.IADD R29, R29, 0x1, -R0 ;  /* 0x000000011d1dd824 */ /* 0x000fe200078e0a00 */
[----:B------:R-:W-:Y:S01]  /*3ec0*/  ISETP.GE.AND P5, PT, R39, RZ, PT ;  /* 0x000000ff2700720c */ /* 0x000fe20003fa6270 */
[----:B------:R-:W-:Y:S02]  /*3ed0*/  IMAD.MOV.U32 R34, RZ, RZ, R5 ;  /* 0x000000ffff227224 */ /* 0x000fe400078e0005 */
[----:B------:R-:W-:-:S04]  /*3ee0*/  IMAD.HI.U32 R5, R8, R35, RZ ;  /* 0x0000002308057227 */ /* 0x000fc800078e00ff */
[--C-:B------:R-:W-:Y:S01]  /*3ef0*/  @!P3 IMAD.IADD R28, R28, 0x1, -R0.reuse ;  /* 0x000000011c1cb824 */ /* 0x100fe200078e0a00 */
[----:B------:R-:W-:Y:S01]  /*3f00*/  ISETP.GT.U32.AND P3, PT, R0, R32, PT ;  /* 0x000000200000720c */ /* 0x000fe20003f64070 */
[----:B------:R-:W-:Y:S02]  /*3f10*/  IMAD.MOV R5, RZ, RZ, -R5 ;  /* 0x000000ffff057224 */ /* 0x000fe400078e0a05 */
[--C-:B------:R-:W-:Y:S02]  /*3f20*/  @!P6 IMAD.IADD R2, R2, 0x1, -R0.reuse ;  /* 0x000000010202e824 */ /* 0x100fe400078e0a00 */
[--C-:B------:R-:W-:Y:S02]  /*3f30*/  @!P0 IMAD.IADD R31, R31, 0x1, -R0.reuse ;  /* 0x000000011f1f8824 */ /* 0x100fe400078e0a00 */
[C---:B------:R-:W-:Y:S02]  /*3f40*/  IMAD R35, R0.reuse, R5, R35 ;  /* 0x0000000500237224 */ /* 0x040fe400078e0223 */
[----:B------:R-:W-:Y:S01]  /*3f50*/  @!P4 IMAD.MOV R29, RZ, RZ, -R29 ;  /* 0x000000ffff1dc224 */ /* 0x000fe200078e0a1d */
[----:B------:R-:W-:Y:S01]  /*3f60*/  ISETP.GT.U32.AND P4, PT, R0, R2, PT ;  /* 0x000000020000720c */ /* 0x000fe20003f84070 */
[----:B------:R-:W-:Y:S01]  /*3f70*/  @!P1 IMAD.IADD R27, R27, 0x1, -R0 ;  /* 0x000000011b1b9824 */ /* 0x000fe200078e0a00 */
[----:B------:R-:W-:Y:S01]  /*3f80*/  ISETP.GE.AND P1, PT, R36, RZ, PT ;  /* 0x000000ff2400720c */ /* 0x000fe20003f26270 */
[----:B------:R-:W-:Y:S01]  /*3f90*/  @!P5 IMAD.MOV R31, RZ, RZ, -R31 ;  /* 0x000000ffff1fd224 */ /* 0x000fe200078e0a1f */
[----:B------:R-:W-:Y:S01]  /*3fa0*/  IABS R4, R44 ;  /* 0x0000002c00047213 */ /* 0x000fe20000000000 */
[----:B------:R-:W-:Y:S01]  /*3fb0*/  IMAD.HI.U32 R6, R8, R34, RZ ;  /* 0x0000002208067227 */ /* 0x000fe200078e00ff */
[----:B------:R-:W-:-:S03]  /*3fc0*/  ISETP.GT.U32.AND P5, PT, R0, R35, PT ;  /* 0x000000230000720c */ /* 0x000fc60003fa4070 */
[----:B------:R-:W-:Y:S01]  /*3fd0*/  @!P3 IMAD.IADD R32, R32, 0x1, -R0 ;  /* 0x000000012020b824 */ /* 0x000fe200078e0a00 */
[----:B------:R-:W-:Y:S01]  /*3fe0*/  ISETP.GE.AND P3, PT, R41, RZ, PT ;  /* 0x000000ff2900720c */ /* 0x000fe20003f66270 */
[----:B------:R-:W-:Y:S02]  /*3ff0*/  IMAD.MOV R6, RZ, RZ, -R6 ;  /* 0x000000ffff067224 */ /* 0x000fe400078e0a06 */
[----:B------:R-:W-:-:S04]  /*4000*/  IMAD.HI.U32 R5, R8, R4, RZ ;  /* 0x0000000408057227 */ /* 0x000fc800078e00ff */
[----:B------:R-:W-:Y:S02]  /*4010*/  IMAD R34, R0, R6, R34 ;  /* 0x0000000600227224 */ /* 0x000fe400078e0222 */
[----:B------:R-:W-:Y:S02]  /*4020*/  IMAD.MOV R5, RZ, RZ, -R5 ;  /* 0x000000ffff057224 */ /* 0x000fe400078e0a05 */
[----:B------:R-:W-:Y:S01]  /*4030*/  @!P4 IMAD.IADD R2, R2, 0x1, -R0 ;  /* 0x000000010202c824 */ /* 0x000fe200078e0a00 */
[C---:B------:R-:W-:Y:S01]  /*4040*/  ISETP.GT.U32.AND P6, PT, R0.reuse, R34, PT ;  /* 0x000000220000720c */ /* 0x040fe20003fc4070 */
[----:B------:R-:W-:Y:S01]  /*4050*/  @!P1 IMAD.MOV R28, RZ, RZ, -R28 ;  /* 0x000000ffff1c9224 */ /* 0x000fe200078e0a1c */
[C---:B------:R-:W-:Y:S01]  /*4060*/  ISETP.GT.U32.AND P1, PT, R0.reuse, R32, PT ;  /* 0x000000200000720c */ /* 0x040fe20003f24070 */
[----:B------:R-:W-:Y:S01]  /*4070*/  IMAD R4, R0, R5, R4 ;  /* 0x0000000500047224 */ /* 0x000fe200078e0204 */
[----:B------:R-:W-:Y:S01]  /*4080*/  IABS R5, R45 ;  /* 0x0000002d00057213 */ /* 0x000fe20000000000 */
[----:B------:R-:W-:-:S02]  /*4090*/  IMAD.MOV.U32 R33, RZ, RZ, R2 ;  /* 0x000000ffff217224 */ /* 0x000fc400078e0002 */
[----:B------:R-:W-:Y:S01]  /*40a0*/  @!P5 IMAD.IADD R35, R35, 0x1, -R0 ;  /* 0x000000012323d824 */ /* 0x000fe200078e0a00 */
[----:B------:R-:W-:Y:S01]  /*40b0*/  ISETP.GE.AND P0, PT, R40, RZ, PT ;  /* 0x000000ff2800720c */ /* 0x000fe20003f06270 */
[----:B------:R-:W-:Y:S02]  /*40c0*/  @!P3 IMAD.MOV R33, RZ, RZ, -R33 ;  /* 0x000000ffff21b224 */ /* 0x000fe400078e0a21 */
[----:B------:R-:W-:Y:S01]  /*40d0*/  IMAD.HI.U32 R37, R8, R5, RZ ;  /* 0x0000000508257227 */ /* 0x000fe200078e00ff */
[----:B------:R-:W-:-:S03]  /*40e0*/  ISETP.GT.U32.AND P3, PT, R0, R35, PT ;  /* 0x000000230000720c */ /* 0x000fc60003f64070 */
[----:B------:R-:W-:Y:S01]  /*40f0*/  @!P2 IMAD.MOV R27, RZ, RZ, -R27 ;  /* 0x000000ffff1ba224 */ /* 0x000fe200078e0a1b */
[----:B------:R-:W-:Y:S01]  /*4100*/  ISETP.GE.AND P2, PT, R38, RZ, PT ;  /* 0x000000ff2600720c */ /* 0x000fe20003f46270 */
[----:B------:R-:W-:Y:S02]  /*4110*/  IMAD.MOV R37, RZ, RZ, -R37 ;  /* 0x000000ffff257224 */ /* 0x000fe400078e0a25 */
[--C-:B------:R-:W-:Y:S02]  /*4120*/  @!P1 IMAD.IADD R32, R32, 0x1, -R0.reuse ;  /* 0x0000000120209824 */ /* 0x100fe400078e0a00 */
[----:B------:R-:W-:Y:S02]  /*4130*/  @!P6 IMAD.IADD R34, R34, 0x1, -R0 ;  /* 0x000000012222e824 */ /* 0x000fe400078e0a00 */
[C---:B------:R-:W-:Y:S02]  /*4140*/  IMAD R37, R0.reuse, R37, R5 ;  /* 0x0000002500257224 */ /* 0x040fe400078e0205 */
[----:B------:R-:W-:Y:S01]  /*4150*/  @!P0 IMAD.MOV R32, RZ, RZ, -R32 ;  /* 0x000000ffff208224 */ /* 0x000fe200078e0a20 */
[C---:B------:R-:W-:Y:S01]  /*4160*/  ISETP.GT.U32.AND P0, PT, R0.reuse, R34, PT ;  /* 0x000000220000720c */ /* 0x040fe20003f04070 */
[----:B------:R-:W-:Y:S01]  /*4170*/  @!P3 IMAD.IADD R35, R35, 0x1, -R0 ;  /* 0x000000012323b824 */ /* 0x000fe200078e0a00 */
[----:B------:R-:W-:Y:S01]  /*4180*/  ISETP.GT.U32.AND P3, PT, R0, R37, PT ;  /* 0x000000250000720c */ /* 0x000fe20003f64070 */
[----:B------:R-:W-:Y:S01]  /*4190*/  @!P2 IMAD.MOV R30, RZ, RZ, -R30 ;  /* 0x000000ffff1ea224 */ /* 0x000fe200078e0a1e */
[----:B------:R-:W-:-:S02]  /*41a0*/  ISETP.GE.AND P2, PT, R42, RZ, PT ;  /* 0x000000ff2a00720c */ /* 0x000fc40003f46270 */
[----:B------:R-:W-:Y:S02]  /*41b0*/  IABS R38, R46 ;  /* 0x0000002e00267213 */ /* 0x000fe40000000000 */
[----:B------:R-:W-:-:S03]  /*41c0*/  IABS R39, R47 ;  /* 0x0000002f00277213 */ /* 0x000fc60000000000 */
[----:B------:R-:W-:-:S04]  /*41d0*/  IMAD.HI.U32 R5, R8, R38, RZ ;  /* 0x0000002608057227 */ /* 0x000fc800078e00ff */
[----:B------:R-:W-:Y:S02]  /*41e0*/  @!P0 IMAD.IADD R34, R34, 0x1, -R0 ;  /* 0x0000000122228824 */ /* 0x000fe400078e0a00 */
[----:B------:R-:W-:-:S04]  /*41f0*/  IMAD.HI.U32 R2, R8, R39, RZ ;  /* 0x0000002708027227 */ /* 0x000fc800078e00ff */
[----:B------:R-:W-:Y:S02]  /*4200*/  IMAD.MOV R5, RZ, RZ, -R5 ;  /* 0x000000ffff057224 */ /* 0x000fe400078e0a05 */
[----:B------:R-:W-:Y:S01]  /*4210*/  @!P3 IMAD.IADD R37, R37, 0x1, -R0 ;  /* 0x000000012525b824 */ /* 0x000fe200078e0a00 */
[----:B------:R-:W-:Y:S01]  /*4220*/  IABS R40, R48 ;  /* 0x0000003000287213 */ /* 0x000fe20000000000 */
[----:B------:R-:W-:Y:S01]  /*4230*/  IMAD.MOV R2, RZ, RZ, -R2 ;  /* 0x000000ffff027224 */ /* 0x000fe200078e0a02 */
[----:B------:R-:W-:Y:S01]  /*4240*/  IABS R41, R49 ;  /* 0x0000003100297213 */ /* 0x000fe20000000000 */
[C---:B------:R-:W-:Y:S02]  /*4250*/  IMAD R38, R0.reuse, R5, R38 ;  /* 0x0000000500267224 */ /* 0x040fe400078e0226 */
[----:B------:R-:W-:Y:S01]  /*4260*/  @!P2 IMAD.MOV R34, RZ, RZ, -R34 ;  /* 0x000000ffff22a224 */ /* 0x000fe200078e0a22 */
[C---:B------:R-:W-:Y:S01]  /*4270*/  ISETP.GT.U32.AND P2, PT, R0.reuse, R37, PT ;  /* 0x000000250000720c */ /* 0x040fe20003f44070 */
[----:B------:R-:W-:Y:S01]  /*4280*/  IMAD R39, R0, R2, R39 ;  /* 0x0000000200277224 */ /* 0x000fe200078e0227 */
[----:B------:R-:W-:Y:S01]  /*4290*/  ISETP.GE.AND P5, PT, R45, RZ, PT ;  /* 0x000000ff2d00720c */ /* 0x000fe20003fa6270 */
[----:B------:R-:W-:Y:S01]  /*42a0*/  IMAD.HI.U32 R2, R8, R40, RZ ;  /* 0x0000002808027227 */ /* 0x000fe200078e00ff */
[----:B------:R-:W-:-:S03]  /*42b0*/  ISETP.GT.U32.AND P3, PT, R0, R38, PT ;  /* 0x000000260000720c */ /* 0x000fc60003f64070 */
[----:B------:R-:W-:Y:S01]  /*42c0*/  IMAD.HI.U32 R5, R8, R41, RZ ;  /* 0x0000002908057227 */ /* 0x000fe200078e00ff */
[----:B------:R-:W-:-:S03]  /*42d0*/  ISETP.GT.U32.AND P4, PT, R0, R4, PT ;  /* 0x000000040000720c */ /* 0x000fc60003f84070 */
[----:B------:R-:W-:Y:S02]  /*42e0*/  IMAD.MOV R2, RZ, RZ, -R2 ;  /* 0x000000ffff027224 */ /* 0x000fe400078e0a02 */
[----:B------:R-:W-:Y:S02]  /*42f0*/  IMAD.MOV R5, RZ, RZ, -R5 ;  /* 0x000000ffff057224 */ /* 0x000fe400078e0a05 */
[C---:B------:R-:W-:Y:S02]  /*4300*/  IMAD R40, R0.reuse, R2, R40 ;  /* 0x0000000200287224 */ /* 0x040fe400078e0228 */
[C---:B------:R-:W-:Y:S02]  /*4310*/  IMAD R41, R0.reuse, R5, R41 ;  /* 0x0000000500297224 */ /* 0x040fe400078e0229 */
[--C-:B------:R-:W-:Y:S01]  /*4320*/  @!P2 IMAD.IADD R37, R37, 0x1, -R0.reuse ;  /* 0x000000012525a824 */ /* 0x100fe200078e0a00 */
[----:B------:R-:W-:Y:S01]  /*4330*/  ISETP.GT.U32.AND P2, PT, R0, R40, PT ;  /* 0x000000280000720c */ /* 0x000fe20003f44070 */
[----:B------:R-:W-:-:S02]  /*4340*/  @!P3 IMAD.IADD R38, R38, 0x1, -R0 ;  /* 0x000000012626b824 */ /* 0x000fc400078e0a00 */
[----:B------:R-:W-:Y:S01]  /*4350*/  @!P5 IMAD.MOV R37, RZ, RZ, -R37 ;  /* 0x000000ffff25d224 */ /* 0x000fe200078e0a25 */
[----:B------:R-:W-:Y:S01]  /*4360*/  ISETP.GT.U32.AND P5, PT, R0, R41, PT ;  /* 0x000000290000720c */ /* 0x000fe20003fa4070 */
[--C-:B------:R-:W-:Y:S01]  /*4370*/  @!P4 IMAD.IADD R4, R4, 0x1, -R0.reuse ;  /* 0x000000010404c824 */ /* 0x100fe200078e0a00 */
[----:B------:R-:W-:Y:S02]  /*4380*/  ISETP.GT.U32.AND P3, PT, R0, R38, PT ;  /* 0x000000260000720c */ /* 0x000fe40003f64070 */
[----:B------:R-:W-:Y:S02]  /*4390*/  ISETP.GE.AND P1, PT, R43, RZ, PT ;  /* 0x000000ff2b00720c */ /* 0x000fe40003f26270 */
[----:B------:R-:W-:Y:S02]  /*43a0*/  ISETP.GE.AND P0, PT, R46, RZ, PT ;  /* 0x000000ff2e00720c */ /* 0x000fe40003f06270 */
[----:B------:R-:W-:Y:S01]  /*43b0*/  ISETP.GT.U32.AND P4, PT, R0, R4, PT ;  /* 0x000000040000720c */ /* 0x000fe20003f84070 */
[----:B------:R-:W-:-:S04]  /*43c0*/  @!P2 IMAD.IADD R40, R40, 0x1, -R0 ;  /* 0x000000012828a824 */ /* 0x000fc800078e0a00 */
[--C-:B------:R-:W-:Y:S01]  /*43d0*/  @!P5 IMAD.IADD R41, R41, 0x1, -R0.reuse ;  /* 0x000000012929d824 */ /* 0x100fe200078e0a00 */
[----:B------:R-:W-:Y:S01]  /*43e0*/  ISETP.GT.U32.AND P2, PT, R0, R40, PT ;  /* 0x000000280000720c */ /* 0x000fe20003f44070 */
[----:B------:R-:W-:Y:S01]  /*43f0*/  @!P3 IMAD.IADD R38, R38, 0x1, -R0 ;  /* 0x000000012626b824 */ /* 0x000fe200078e0a00 */
[----:B------:R-:W-:Y:S02]  /*4400*/  STL [R1+0x2844], R61 ;  /* 0x0028443d01007387 */ /* 0x000fe40000100800 */
[----:B------:R-:W-:Y:S01]  /*4410*/  ISETP.GT.U32.AND P5, PT, R0, R41, PT ;  /* 0x000000290000720c */ /* 0x000fe20003fa4070 */
[----:B------:R-:W-:Y:S01]  /*4420*/  @!P1 IMAD.MOV R35, RZ, RZ, -R35 ;  /* 0x000000ffff239224 */ /* 0x000fe200078e0a23 */
[----:B------:R-:W-:Y:S01]  /*4430*/  STL [R1+0x2848], R60 ;  /* 0x0028483c01007387 */ /* 0x000fe20000100800 */
[----:B------:R-:W-:Y:S01]  /*4440*/  ISETP.GE.AND P1, PT, R48, RZ, PT ;  /* 0x000000ff3000720c */ /* 0x000fe20003f26270 */
[----:B------:R-:W-:Y:S01]  /*4450*/  @!P0 IMAD.MOV R38, RZ, RZ, -R38 ;  /* 0x000000ffff268224 */ /* 0x000fe200078e0a26 */
[----:B------:R-:W-:Y:S01]  /*4460*/  IABS R42, R58 ;  /* 0x0000003a002a7213 */ /* 0x000fe20000000000 */
[----:B------:R-:W-:Y:S01]  /*4470*/  STL [R1+0x284c], R12 ;  /* 0x00284c0c01007387 */ /* 0x000fe20000100800 */
[----:B------:R-:W-:Y:S01]  /*4480*/  @!P4 IMAD.IADD R4, R4, 0x1, -R0 ;  /* 0x000000010404c824 */ /* 0x000fe200078e0a00 */
[----:B------:R-:W-:-:S02]  /*4490*/  ISETP.GE.AND P0, PT, R49, RZ, PT ;  /* 0x000000ff3100720c */ /* 0x000fc40003f06270 */
[----:B------:R-:W-:Y:S01]  /*44a0*/  STL [R1+0x2850], R13 ;  /* 0x0028500d01007387 */ /* 0x000fe20000100800 */
[----:B------:R-:W-:-:S03]  /*44b0*/  IMAD.MOV.U32 R36, RZ, RZ, R4 ;  /* 0x000000ffff247224 */ /* 0x000fc600078e0004 */
[----:B------:R0:W-:Y:S01]  /*44c0*/  STL [R1+0x2854], R14 ;  /* 0x0028540e01007387 */ /* 0x0001e20000100800 */
[----:B------:R-:W-:-:S03]  /*44d0*/  IMAD.HI.U32 R4, R8, R42, RZ ;  /* 0x0000002a08047227 */ /* 0x000fc600078e00ff */
[----:B------:R-:W-:Y:S04]  /*44e0*/  STL [R1+0x2858], R15 ;  /* 0x0028580f01007387 */ /* 0x000fe80000100800 */
[----:B------:R-:W-:Y:S01]  /*44f0*/  STL [R1+0x285c], R16 ;  /* 0x00285c1001007387 */ /* 0x000fe20000100800 */
[----:B------:R-:W-:-:S03]  /*4500*/  @!P2 IMAD.IADD R40, R40, 0x1, -R0 ;  /* 0x000000012828a824 */ /* 0x000fc600078e0a00 */
[----:B------:R-:W-:Y:S01]  /*4510*/  STL [R1+0x2860], R17 ;  /* 0x0028601101007387 */ /* 0x000fe20000100800 */
[----:B------:R-:W-:-:S03]  /*4520*/  IMAD.MOV R6, RZ, RZ, -R4 ;  /* 0x000000ffff067224 */ /* 0x000fc600078e0a04 */
[----:B------:R-:W-:Y:S01]  /*4530*/  STL [R1+0x2864], R18 ;  /* 0x0028641201007387 */ /* 0x000fe20000100800 */
[----:B------:R-:W-:-:S03]  /*4540*/  @!P5 IMAD.IADD R41, R41, 0x1, -R0 ;  /* 0x000000012929d824 */ /* 0x000fc600078e0a00 */
[----:B------:R-:W-:Y:S04]  /*4550*/  STL [R1+0x2868], R19 ;  /* 0x0028681301007387 */ /* 0x000fe80000100800 */
[----:B------:R-:W-:Y:S01]  /*4560*/  STL [R1+0x286c], R20 ;  /* 0x00286c1401007387 */ /* 0x000fe20000100800 */
[----:B------:R-:W-:-:S03]  /*4570*/  @!P1 IMAD.MOV R40, RZ, RZ, -R40 ;  /* 0x000000ffff289224 */ /* 0x000fc600078e0a28 */
[----:B------:R-:W-:Y:S01]  /*4580*/  STL [R1+0x2874], R21 ;  /* 0x0028741501007387 */ /* 0x000fe20000100800 */
[----:B--2---:R-:W-:-:S03]  /*4590*/  IABS R2, R57 ;  /* 0x0000003900027213 */ /* 0x004fc60000000000 */
[----:B------:R-:W-:Y:S01]  /*45a0*/  STL [R1+0x2878], R22 ;  /* 0x0028781601007387 */ /* 0x000fe20000100800 */
[----:B------:R-:W-:Y:S01]  /*45b0*/  IMAD R42, R0, R6, R42 ;  /* 0x00000006002a7224 */ /* 0x000fe200078e022a */
[----:B------:R-:W-:Y:S02]  /*45c0*/  ISETP.GE.AND P1, PT, R57, RZ, PT ;  /* 0x000000ff3900720c */ /* 0x000fe40003f26270 */
[----:B------:R-:W-:Y:S01]  /*45d0*/  STL [R1+0x287c], R23 ;  /* 0x00287c1701007387 */ /* 0x000fe20000100800 */
[----:B------:R-:W-:Y:S01]  /*45e0*/  @!P0 IMAD.MOV R41, RZ, RZ, -R41 ;  /* 0x000000ffff298224 */ /* 0x000fe200078e0a29 */
[----:B---3--:R-:W-:Y:S02]  /*45f0*/  IABS R6, R3 ;  /* 0x0000000300067213 */ /* 0x008fe40000000000 */
[----:B------:R-:W-:Y:S01]  /*4600*/  STL [R1+0x2880], R24 ;  /* 0x0028801801007387 */ /* 0x000fe20000100800 */
[----:B------:R-:W-:-:S03]  /*4610*/  ISETP.GE.AND P0, PT, R3, RZ, PT ;  /* 0x000000ff0300720c */ /* 0x000fc60003f06270 */
[----:B------:R-:W-:Y:S04]  /*4620*/  STL [R1+0x2884], R25 ;  /* 0x0028841901007387 */ /* 0x000fe80000100800 */
[----:B------:R-:W2:Y:S04]  /*4630*/  LDL.LU R57, [R1+0x28] ;  /* 0x0000280001397983 */ /* 0x000ea80000300800 */
[----:B------:R-:W3:Y:S01]  /*4640*/  LDL.LU R3, [R1+0x2c] ;  /* 0x00002c0001037983 */ /* 0x000ee20000300800 */
[----:B------:R-:W-:Y:S02]  /*4650*/  ISETP.GE.AND P6, PT, R44, RZ, PT ;  /* 0x000000ff2c00720c */ /* 0x000fe40003fc6270 */
[----:B------:R-:W-:Y:S01]  /*4660*/  IABS R43, R59 ;  /* 0x0000003b002b7213 */ /* 0x000fe20000000000 */
[----:B------:R-:W2:Y:S10]  /*4670*/  LDL.LU R52, [R1+0x30] ;  /* 0x0000300001347983 */ /* 0x000eb40000300800 */
[----:B------:R-:W-:Y:S01]  /*4680*/  @!P6 IMAD.MOV R36, RZ, RZ, -R36 ;  /* 0x000000ffff24e224 */ /* 0x000fe200078e0a24 */
[----:B------:R-:W-:Y:S01]  /*4690*/  ISETP.GT.U32.AND P6, PT, R0, R39, PT ;  /* 0x000000270000720c */ /* 0x000fe20003fc4070 */
[----:B------:R-:W-:Y:S01]  /*46a0*/  IMAD.HI.U32 R5, R8, R43, RZ ;  /* 0x0000002b08057227 */ /* 0x000fe200078e00ff */
[----:B------:R-:W2:Y:S11]  /*46b0*/  LDL.LU R53, [R1+0x34] ;  /* 0x0000340001357983 */ /* 0x000eb60000300800 */
[----:B------:R-:W-:-:S05]  /*46c0*/  @!P6 IMAD.IADD R39, R39, 0x1, -R0 ;  /* 0x000000012727e824 */ /* 0x000fca00078e0a00 */
[----:B------:R-:W-:Y:S01]  /*46d0*/  ISETP.GT.U32.AND P6, PT, R0, R39, PT ;  /* 0x000000270000720c */ /* 0x000fe20003fc4070 */
[----:B------:R-:W-:-:S04]  /*46e0*/  IMAD.MOV R4, RZ, RZ, -R5 ;  /* 0x000000ffff047224 */ /* 0x000fc800078e0a05 */
[----:B------:R-:W-:-:S08]  /*46f0*/  IMAD R43, R0, R4, R43 ;  /* 0x00000004002b7224 */ /* 0x000fd000078e022b */
[----:B------:R-:W-:Y:S01]  /*4700*/  @!P6 IMAD.IADD R39, R39, 0x1, -R0 ;  /* 0x000000012727e824 */ /* 0x000fe200078e0a00 */
[C---:B------:R-:W-:Y:S02]  /*4710*/  ISETP.GT.U32.AND P6, PT, R0.reuse, R43, PT ;  /* 0x0000002b0000720c */ /* 0x040fe40003fc4070 */
[----:B------:R-:W-:Y:S01]  /*4720*/  ISETP.GT.U32.AND P3, PT, R0, R42, PT ;  /* 0x0000002a0000720c */ /* 0x000fe20003f64070 */
[----:B------:R-:W-:-:S04]  /*4730*/  IMAD.HI.U32 R4, R8, R2, RZ ;  /* 0x0000000208047227 */ /* 0x000fc800078e00ff */
[----:B------:R-:W-:-:S06]  /*4740*/  IMAD.MOV R4, RZ, RZ, -R4 ;  /* 0x000000ffff047224 */ /* 0x000fcc00078e0a04 */
[--C-:B------:R-:W-:Y:S02]  /*4750*/  @!P6 IMAD.IADD R43, R43, 0x1, -R0.reuse ;  /* 0x000000012b2be824 */ /* 0x100fe400078e0a00 */
[----:B------:R-:W-:-:S03]  /*4760*/  @!P3 IMAD.IADD R42, R42, 0x1, -R0 ;  /* 0x000000012a2ab824 */ /* 0x000fc600078e0a00 */
[C---:B------:R-:W-:Y:S01]  /*4770*/  ISETP.GT.U32.AND P6, PT, R0.reuse, R43, PT ;  /* 0x0000002b0000720c */ /* 0x040fe20003fc4070 */
[----:B------:R-:W-:Y:S01]  /*4780*/  IMAD R2, R0, R4, R2 ;  /* 0x0000000400027224 */ /* 0x000fe200078e0202 */
[----:B------:R-:W-:-:S04]  /*4790*/  ISETP.GE.AND P3, PT, R59, RZ, PT ;  /* 0x000000ff3b00720c */ /* 0x000fc80003f66270 */
[----:B------:R-:W-:Y:S02]  /*47a0*/  ISETP.GT.U32.AND P5, PT, R0, R2, PT ;  /* 0x000000020000720c */ /* 0x000fe40003fa4070 */
[----:B----4-:R-:W-:-:S05]  /*47b0*/  IABS R45, R55 ;  /* 0x00000037002d7213 */ /* 0x010fca0000000000 */
[----:B------:R-:W-:-:S04]  /*47c0*/  @!P6 IMAD.IADD R43, R43, 0x1, -R0 ;  /* 0x000000012b2be824 */ /* 0x000fc800078e0a00 */
[----:B------:R-:W-:Y:S01]  /*47d0*/  @!P3 IMAD.MOV R43, RZ, RZ, -R43 ;  /* 0x000000ffff2bb224 */ /* 0x000fe200078e0a2b */
[----:B------:R-:W-:Y:S02]  /*47e0*/  ISETP.GE.AND P3, PT, R55, RZ, PT ;  /* 0x000000ff3700720c */ /* 0x000fe40003f66270 */
[----:B------:R-:W4:Y:S01]  /*47f0*/  LDL.LU R55, [R1+0x38] ;  /* 0x0000380001377983 */ /* 0x000f220000300800 */
[----:B------:R-:W-:Y:S01]  /*4800*/  @!P5 IMAD.IADD R2, R2, 0x1, -R0 ;  /* 0x000000010202d824 */ /* 0x000fe200078e0a00 */
[----:B------:R-:W-:Y:S02]  /*4810*/  IABS R4, R54 ;  /* 0x0000003600047213 */ /* 0x000fe40000000000 */
[----:B------:R-:W-:Y:S02]  /*4820*/  ISETP.GE.AND P4, PT, R47, RZ, PT ;  /* 0x000000ff2f00720c */ /* 0x000fe40003f86270 */
[----:B------:R-:W-:Y:S01]  /*4830*/  ISETP.GT.U32.AND P5, PT, R0, R2, PT ;  /* 0x000000020000720c */ /* 0x000fe20003fa4070 */
[----:B------:R-:W-:-:S04]  /*4840*/  IMAD.HI.U32 R7, R8, R4, RZ ;  /* 0x0000000408077227 */ /* 0x000fc800078e00ff */
[----:B------:R-:W-:-:S04]  /*4850*/  IMAD.HI.U32 R5, R8, R6, RZ ;  /* 0x0000000608057227 */ /* 0x000fc800078e00ff */
[----:B------:R-:W-:Y:S02]  /*4860*/  IMAD.MOV R7, RZ, RZ, -R7 ;  /* 0x000000ffff077224 */ /* 0x000fe400078e0a07 */
[----:B------:R-:W-:Y:S02]  /*4870*/  IMAD.MOV R5, RZ, RZ, -R5 ;  /* 0x000000ffff057224 */ /* 0x000fe400078e0a05 */
[C---:B------:R-:W-:Y:S02]  /*4880*/  IMAD R7, R0.reuse, R7, R4 ;  /* 0x0000000700077224 */ /* 0x040fe400078e0204 */
[C---:B------:R-:W-:Y:S02]  /*4890*/  IMAD R6, R0.reuse, R5, R6 ;  /* 0x0000000500067224 */ /* 0x040fe400078e0206 */
[----:B------:R-:W-:Y:S01]  /*48a0*/  @!P4 IMAD.MOV R39, RZ, RZ, -R39 ;  /* 0x000000ffff27c224 */ /* 0x000fe200078e0a27 */
[----:B------:R-:W-:Y:S01]  /*48b0*/  ISETP.GT.U32.AND P4, PT, R0, R42, PT ;  /* 0x0000002a0000720c */ /* 0x000fe20003f84070 */
[----:B------:R-:W-:Y:S01]  /*48c0*/  @!P5 IMAD.IADD R2, R2, 0x1, -R0 ;  /* 0x000000010202d824 */ /* 0x000fe200078e0a00 */
[----:B------:R-:W-:-:S02]  /*48d0*/  ISETP.GT.U32.AND P5, PT, R0, R7, PT ;  /* 0x000000070000720c */ /* 0x000fc40003fa4070 */
[----:B------:R-:W-:Y:S01]  /*48e0*/  ISETP.GT.U32.AND P6, PT, R0, R6, PT ;  /* 0x000000060000720c */ /* 0x000fe20003fc4070 */
[----:B------:R-:W-:-:S08]  /*48f0*/  IMAD.HI.U32 R48, R8, R45, RZ ;  /* 0x0000002d08307227 */ /* 0x000fd000078e00ff */
[--C-:B------:R-:W-:Y:S01]  /*4900*/  @!P4 IMAD.IADD R42, R42, 0x1, -R0.reuse ;  /* 0x000000012a2ac824 */ /* 0x100fe200078e0a00 */
[----:B------:R-:W-:Y:S01]  /*4910*/  ISETP.GE.AND P4, PT, R54, RZ, PT ;  /* 0x000000ff3600720c */ /* 0x000fe20003f86270 */
[--C-:B------:R-:W-:Y:S01]  /*4920*/  @!P5 IMAD.IADD R7, R7, 0x1, -R0.reuse ;  /* 0x000000010707d824 */ /* 0x100fe200078e0a00 */
[----:B------:R-:W4:Y:S01]  /*4930*/  LDL.LU R54, [R1+0x3c] ;  /* 0x00003c0001367983 */ /* 0x000f220000300800 */
[----:B------:R-:W-:-:S03]  /*4940*/  @!P6 IMAD.IADD R6, R6, 0x1, -R0 ;  /* 0x000000010606e824 */ /* 0x000fc600078e0a00 */
[C---:B------:R-:W-:Y:S02]  /*4950*/  ISETP.GT.U32.AND P5, PT, R0.reuse, R7, PT ;  /* 0x000000070000720c */ /* 0x040fe40003fa4070 */
[----:B------:R-:W-:Y:S01]  /*4960*/  ISETP.GT.U32.AND P6, PT, R0, R6, PT ;  /* 0x000000060000720c */ /* 0x000fe20003fc4070 */
[----:B------:R-:W-:Y:S01]  /*4970*/  IMAD.MOV R48, RZ, RZ, -R48 ;  /* 0x000000ffff307224 */ /* 0x000fe200078e0a30 */
[----:B------:R-:W-:-:S03]  /*4980*/  ISETP.GE.AND P2, PT, R58, RZ, PT ;  /* 0x000000ff3a00720c */ /* 0x000fc60003f46270 */
[----:B------:R-:W-:Y:S02]  /*4990*/  IMAD R45, R0, R48, R45 ;  /* 0x00000030002d7224 */ /* 0x000fe400078e022d */
[----:B0-----:R-:W-:-:S04]  /*49a0*/  IMAD.MOV.U32 R14, RZ, RZ, R2 ;  /* 0x000000ffff0e7224 */ /* 0x001fc800078e0002 */
[--C-:B------:R-:W-:Y:S01]  /*49b0*/  @!P5 IMAD.IADD R7, R7, 0x1, -R0.reuse ;  /* 0x000000010707d824 */ /* 0x100fe200078e0a00 */
[----:B------:R-:W-:Y:S01]  /*49c0*/  ISETP.GT.U32.AND P5, PT, R0, R45, PT ;  /* 0x0000002d0000720c */ /* 0x000fe20003fa4070 */
[----:B------:R-:W-:Y:S02]  /*49d0*/  @!P6 IMAD.IADD R6, R6, 0x1, -R0 ;  /* 0x000000010606e824 */ /* 0x000fe400078e0a00 */
[----:B------:R-:W-:Y:S02]  /*49e0*/  IMAD.MOV.U32 R12, RZ, RZ, R7 ;  /* 0x000000ffff0c7224 */ /* 0x000fe400078e0007 */
[----:B------:R-:W-:Y:S02]  /*49f0*/  IMAD.MOV.U32 R13, RZ, RZ, R6 ;  /* 0x000000ffff0d7224 */ /* 0x000fe400078e0006 */
[----:B------:R-:W-:Y:S02]  /*4a00*/  @!P1 IMAD.MOV R14, RZ, RZ, -R14 ;  /* 0x000000ffff0e9224 */ /* 0x000fe400078e0a0e */
[----:B------:R-:W-:Y:S01]  /*4a10*/  @!P0 IMAD.MOV R13, RZ, RZ, -R13 ;  /* 0x000000ffff0d8224 */ /* 0x000fe200078e0a0d */
[----:B-----5:R-:W-:Y:S01]  /*4a20*/  IABS R5, R56 ;  /* 0x0000003800057213 */ /* 0x020fe20000000000 */
[----:B------:R-:W-:Y:S01]  /*4a30*/  @!P2 IMAD.MOV R42, RZ, RZ, -R42 ;  /* 0x000000ffff2aa224 */ /* 0x000fe200078e0a2a */
[----:B------:R-:W-:Y:S01]  /*4a40*/  ISETP.GE.AND P2, PT, R56, RZ, PT ;  /* 0x000000ff3800720c */ /* 0x000fe20003f46270 */
[----:B------:R-:W-:Y:S01]  /*4a50*/  @!P4 IMAD.MOV R12, RZ, RZ, -R12 ;  /* 0x000000ffff0cc224 */ /* 0x000fe200078e0a0c */
[----:B------:R-:W5:Y:S01]  /*4a60*/  LDL.LU R56, [R1+0x48] ;  /* 0x0000480001387983 */ /* 0x000f620000300800 */
[----:B------:R-:W-:-:S03]  /*4a70*/  @!P5 IMAD.IADD R45, R45, 0x1, -R0 ;  /* 0x000000012d2dd824 */ /* 0x000fc600078e0a00 */
[----:B------:R-:W-:Y:S04]  /*4a80*/  STL [R1+0x44], R14 ;  /* 0x0000440e01007387 */ /* 0x000fe80000100800 */
[----:B------:R0:W-:Y:S04]  /*4a90*/  STL [R1+0x68], R13 ;  /* 0x0000680d01007387 */ /* 0x0001e80000100800 */
[----:B------:R1:W-:Y:S01]  /*4aa0*/  STL [R1+0x7c], R12 ;  /* 0x00007c0c01007387 */ /* 0x0003e20000100800 */
[----:B---3--:R-:W-:Y:S02]  /*4ab0*/  IABS R44, R3 ;  /* 0x00000003002c7213 */ /* 0x008fe40000000000 */
[----:B------:R-:W-:-:S02]  /*4ac0*/  ISETP.GE.AND P5, PT, R3, RZ, PT ;  /* 0x000000ff0300720c */ /* 0x000fc40003fa6270 */
[----:B------:R-:W3:Y:S01]  /*4ad0*/  LDL.LU R3, [R1+0x50] ;  /* 0x0000500001037983 */ /* 0x000ee20000300800 */
[----:B--2---:R-:W-:Y:S01]  /*4ae0*/  IABS R4, R57 ;  /* 0x0000003900047213 */ /* 0x004fe20000000000 */
[----:B------:R-:W-:-:S04]  /*4af0*/  IMAD.HI.U32 R9, R8, R5, RZ ;  /* 0x0000000508097227 */ /* 0x000fc800078e00ff */
[----:B------:R-:W-:-:S04]  /*4b00*/  IMAD.HI.U32 R47, R8, R4, RZ ;  /* 0x00000004082f7227 */ /* 0x000fc800078e00ff */
[----:B------:R-:W-:Y:S02]  /*4b10*/  IMAD.MOV R9, RZ, RZ, -R9 ;  /* 0x000000ffff097224 */ /* 0x000fe400078e0a09 */
[----:B------:R-:W-:Y:S02]  /*4b20*/  IMAD.MOV R47, RZ, RZ, -R47 ;  /* 0x000000ffff2f7224 */ /* 0x000fe400078e0a2f */
[C---:B------:R-:W-:Y:S02]  /*4b30*/  IMAD R5, R0.reuse, R9, R5 ;  /* 0x0000000900057224 */ /* 0x040fe400078e0205 */
[----:B------:R-:W-:-:S03]  /*4b40*/  IMAD R4, R0, R47, R4 ;  /* 0x0000002f00047224 */ /* 0x000fc600078e0204 */
[C---:B------:R-:W-:Y:S02]  /*4b50*/  ISETP.GT.U32.AND P6, PT, R0.reuse, R5, PT ;  /* 0x000000050000720c */ /* 0x040fe40003fc4070 */
[----:B------:R-:W-:Y:S02]  /*4b60*/  ISETP.GT.U32.AND P1, PT, R0, R4, PT ;  /* 0x000000040000720c */ /* 0x000fe40003f24070 */
[----:B------:R-:W-:-:S05]  /*4b70*/  IABS R10, R52 ;  /* 0x00000034000a7213 */ /* 0x000fca0000000000 */
[----:B------:R-:W-:Y:S01]  /*4b80*/  IMAD.HI.U32 R11, R8, R10, RZ ;  /* 0x0000000a080b7227 */ /* 0x000fe200078e00ff */
[----:B------:R-:W-:-:S03]  /*4b90*/  IABS R9, R53 ;  /* 0x0000003500097213 */ /* 0x000fc60000000000 */
[----:B------:R-:W-:Y:S02]  /*4ba0*/  IMAD.MOV R11, RZ, RZ, -R11 ;  /* 0x000000ffff0b7224 */ /* 0x000fe400078e0a0b */
[--C-:B------:R-:W-:Y:S02]  /*4bb0*/  @!P6 IMAD.IADD R5, R5, 0x1, -R0.reuse ;  /* 0x000000010505e824 */ /* 0x100fe400078e0a00 */
[----:B------:R-:W-:Y:S01]  /*4bc0*/  @!P1 IMAD.IADD R4, R4, 0x1, -R0 ;  /* 0x0000000104049824 */ /* 0x000fe200078e0a00 */
[C---:B------:R-:W-:Y:S01]  /*4bd0*/  ISETP.GT.U32.AND P1, PT, R0.reuse, R45, PT ;  /* 0x0000002d0000720c */ /* 0x040fe20003f24070 */
[C---:B------:R-:W-:Y:S01]  /*4be0*/  IMAD R10, R0.reuse, R11, R10 ;  /* 0x0000000b000a7224 */ /* 0x040fe200078e020a */
[----:B------:R-:W-:Y:S01]  /*4bf0*/  ISETP.GT.U32.AND P6, PT, R0, R5, PT ;  /* 0x000000050000720c */ /* 0x000fe20003fc4070 */
[----:B------:R-:W-:-:S04]  /*4c00*/  IMAD.HI.U32 R11, R8, R9, RZ ;  /* 0x00000009080b7227 */ /* 0x000fc800078e00ff */
[----:B------:R-:W-:Y:S02]  /*4c10*/  IMAD.MOV R11, RZ, RZ, -R11 ;  /* 0x000000ffff0b7224 */ /* 0x000fe400078e0a0b */
[----:B------:R-:W-:-:S04]  /*4c20*/  IMAD.HI.U32 R46, R8, R44, RZ ;  /* 0x0000002c082e7227 */ /* 0x000fc800078e00ff */
[C---:B------:R-:W-:Y:S02]  /*4c30*/  IMAD R9, R0.reuse, R11, R9 ;  /* 0x0000000b00097224 */ /* 0x040fe400078e0209 */
[----:B------:R-:W-:Y:S02]  /*4c40*/  IMAD.MOV R46, RZ, RZ, -R46 ;  /* 0x000000ffff2e7224 */ /* 0x000fe400078e0a2e */
[--C-:B------:R-:W-:Y:S01]  /*4c50*/  @!P1 IMAD.IADD R45, R45, 0x1, -R0.reuse ;  /* 0x000000012d2d9824 */ /* 0x100fe200078e0a00 */
[C---:B------:R-:W-:Y:S01]  /*4c60*/  ISETP.GT.U32.AND P1, PT, R0.reuse, R9, PT ;  /* 0x000000090000720c */ /* 0x040fe20003f24070 */
[----:B------:R-:W-:Y:S02]  /*4c70*/  @!P6 IMAD.IADD R5, R5, 0x1, -R0 ;  /* 0x000000010505e824 */ /* 0x000fe400078e0a00 */
[----:B------:R-:W-:Y:S02]  /*4c80*/  IMAD R44, R0, R46, R44 ;  /* 0x0000002e002c7224 */ /* 0x000fe400078e022c */
[----:B------:R-:W-:Y:S01]  /*4c90*/  IMAD.MOV.U32 R6, RZ, RZ, R5 ;  /* 0x000000ffff067224 */ /* 0x000fe200078e0005 */
[----:B------:R-:W-:-:S02]  /*4ca0*/  ISETP.GE.AND P4, PT, R57, RZ, PT ;  /* 0x000000ff3900720c */ /* 0x000fc40003f86270 */
[C---:B------:R-:W-:Y:S01]  /*4cb0*/  ISETP.GT.U32.AND P0, PT, R0.reuse, R44, PT ;  /* 0x0000002c0000720c */ /* 0x040fe20003f04070 */
[----:B------:R-:W2:Y:S01]  /*4cc0*/  LDL.LU R57, [R1+0x54] ;  /* 0x0000540001397983 */ /* 0x000ea20000300800 */
[----:B------:R-:W-:Y:S01]  /*4cd0*/  @!P2 IMAD.MOV R6, RZ, RZ, -R6 ;  /* 0x000000ffff06a224 */ /* 0x000fe200078e0a06 */
[----:B------:R-:W-:Y:S02]  /*4ce0*/  ISETP.GT.U32.AND P6, PT, R0, R10, PT ;  /* 0x0000000a0000720c */ /* 0x000fe40003fc4070 */
[----:B------:R-:W-:Y:S02]  /*4cf0*/  @!P1 IMAD.IADD R9, R9, 0x1, -R0 ;  /* 0x0000000109099824 */ /* 0x000fe400078e0a00 */
[----:B------:R-:W-:Y:S01]  /*4d00*/  STL [R1+0x84], R6 ;  /* 0x0000840601007387 */ /* 0x000fe20000100800 */
[----:B----4-:R-:W-:Y:S02]  /*4d10*/  IABS R2, R55 ;  /* 0x0000003700027213 */ /* 0x010fe40000000000 */
[----:B------:R-:W-:-:S02]  /*4d20*/  ISETP.GE.AND P1, PT, R55, RZ, PT ;  /* 0x000000ff3700720c */ /* 0x000fc40003f26270 */
[----:B------:R-:W4:Y:S01]  /*4d30*/  LDL.LU R55, [R1+0x58] ;  /* 0x0000580001377983 */ /* 0x000f220000300800 */
[--C-:B------:R-:W-:Y:S01]  /*4d40*/  @!P0 IMAD.IADD R44, R44, 0x1, -R0.reuse ;  /* 0x000000012c2c8824 */ /* 0x100fe200078e0a00 */
[----:B------:R-:W-:Y:S02]  /*4d50*/  ISETP.GT.U32.AND P0, PT, R0, R4, PT ;  /* 0x000000040000720c */ /* 0x000fe40003f04070 */
[----:B------:R-:W-:Y:S02]  /*4d60*/  @!P6 IMAD.IADD R10, R10, 0x1, -R0 ;  /* 0x000000010a0ae824 */ /* 0x000fe400078e0a00 */
[----:B------:R-:W-:-:S03]  /*4d70*/  ISETP.GT.U32.AND P6, PT, R0, R44, PT ;  /* 0x0000002c0000720c */ /* 0x000fc60003fc4070 */
[----:B------:R-:W-:Y:S01]  /*4d80*/  ISETP.GT.U32.AND P2, PT, R0, R10, PT ;  /* 0x0000000a0000720c */ /* 0x000fe20003f44070 */
[----:B0-----:R-:W-:-:S05]  /*4d90*/  IMAD.MOV.U32 R13, RZ, RZ, R45 ;  /* 0x000000ffff0d7224 */ /* 0x001fca00078e002d */
[----:B------:R-:W-:Y:S01]  /*4da0*/  @!P0 IMAD.IADD R4, R4, 0x1, -R0 ;  /* 0x0000000104048824 */ /* 0x000fe200078e0a00 */
[----:B------:R-:W-:-:S03]  /*4db0*/  ISETP.GE.AND P0, PT, R52, RZ, PT ;  /* 0x000000ff3400720c */ /* 0x000fc60003f06270 */
[----:B-1----:R-:W-:Y:S02]  /*4dc0*/  IMAD.MOV.U32 R12, RZ, RZ, R4 ;  /* 0x000000ffff0c7224 */ /* 0x002fe400078e0004 */
[----:B------:R-:W-:Y:S02]  /*4dd0*/  @!P3 IMAD.MOV R13, RZ, RZ, -R13 ;  /* 0x000000ffff0db224 */ /* 0x000fe400078e0a0d */
[----:B------:R-:W-:Y:S02]  /*4de0*/  @!P4 IMAD.MOV R12, RZ, RZ, -R12 ;  /* 0x000000ffff0cc224 */ /* 0x000fe400078e0a0c */
[--C-:B------:R-:W-:Y:S01]  /*4df0*/  @!P2 IMAD.IADD R10, R10, 0x1, -R0.reuse ;  /* 0x000000010a0aa824 */ /* 0x100fe200078e0a00 */
[----:B------:R-:W-:Y:S01]  /*4e00*/  ISETP.GE.AND P2, PT, R53, RZ, PT ;  /* 0x000000ff3500720c */ /* 0x000fe20003f46270 */
[----:B------:R-:W-:Y:S01]  /*4e10*/  @!P6 IMAD.IADD R44, R44, 0x1, -R0 ;  /* 0x000000012c2ce824 */ /* 0x000fe200078e0a00 */
[----:B------:R-:W4:Y:S04]  /*4e20*/  LDL.LU R53, [R1+0x5c] ;  /* 0x00005c0001357983 */ /* 0x000f280000300800 */
[----:B------:R-:W-:Y:S04]  /*4e30*/  STL [R1+0x6c], R13 ;  /* 0x00006c0d01007387 */ /* 0x000fe80000100800 */
[----:B------:R0:W-:Y:S01]  /*4e40*/  STL [R1+0x70], R12 ;  /* 0x0000700c01007387 */ /* 0x0001e20000100800 */
[----:B------:R-:W-:Y:S01]  /*4e50*/  IABS R11, R54 ;  /* 0x00000036000b7213 */ /* 0x000fe20000000000 */
[----:B------:R-:W-:-:S02]  /*4e60*/  @!P0 IMAD.MOV R10, RZ, RZ, -R10 ;  /* 0x000000ffff0a8224 */ /* 0x000fc400078e0a0a */
[----:B0-----:R-:W-:-:S04]  /*4e70*/  IMAD.MOV.U32 R12, RZ, RZ, R44 ;  /* 0x000000ffff0c7224 */ /* 0x001fc800078e002c */
[----:B------:R-:W-:Y:S01]  /*4e80*/  @!P5 IMAD.MOV R12, RZ, RZ, -R12 ;  /* 0x000000ffff0cd224 */ /* 0x000fe200078e0a0c */
[----:B------:R-:W-:Y:S01]  /*4e90*/  ISETP.GE.AND P0, PT, R54, RZ, PT ;  /* 0x000000ff3600720c */ /* 0x000fe20003f06270 */
[----:B------:R-:W-:-:S03]  /*4ea0*/  IMAD.HI.U32 R7, R8, R11, RZ ;  /* 0x0000000b08077227 */ /* 0x000fc600078e00ff */
[----:B------:R-:W-:Y:S01]  /*4eb0*/  STL [R1+0x74], R12 ;  /* 0x0000740c01007387 */ /* 0x000fe20000100800 */
[----:B------:R-:W-:-:S03]  /*4ec0*/  IMAD.MOV R7, RZ, RZ, -R7 ;  /* 0x000000ffff077224 */ /* 0x000fc600078e0a07 */
[----:B------:R-:W-:Y:S04]  /*4ed0*/  STL [R1+0x78], R10 ;  /* 0x0000780a01007387 */ /* 0x000fe80000100800 */
[----:B------:R-:W4:Y:S01]  /*4ee0*/  LDL.LU R54, [R1+0x60] ;  /* 0x0000600001367983 */ /* 0x000f220000300800 */
[C---:B------:R-:W-:Y:S01]  /*4ef0*/  IMAD R11, R0.reuse, R7, R11 ;  /* 0x00000007000b7224 */ /* 0x040fe200078e020b */
[----:B------:R-:W-:-:S04]  /*4f00*/  ISETP.GT.U32.AND P3, PT, R0, R9, PT ;  /* 0x000000090000720c */ /* 0x000fc80003f64070 */
[----:B------:R-:W-:Y:S01]  /*4f10*/  ISETP.GT.U32.AND P4, PT, R0, R11, PT ;  /* 0x0000000b0000720c */ /* 0x000fe20003f84070 */
[----:B------:R-:W-:-:S04]  /*4f20*/  IMAD.HI.U32 R5, R8, R2, RZ ;  /* 0x0000000208057227 */ /* 0x000fc800078e00ff */
[----:B------:R-:W-:-:S04]  /*4f30*/  IMAD.MOV R5, RZ, RZ, -R5 ;  /* 0x000000ffff057224 */ /* 0x000fc800078e0a05 */
[----:B------:R-:W-:Y:S02]  /*4f40*/  @!P3 IMAD.IADD R9, R9, 0x1, -R0 ;  /* 0x000000010909b824 */ /* 0x000fe400078e0a00 */
[----:B------:R-:W-:Y:S02]  /*4f50*/  IMAD R2, R0, R5, R2 ;  /* 0x0000000500027224 */ /* 0x000fe400078e0202 */
[----:B------:R-:W-:Y:S01]  /*4f60*/  @!P4 IMAD.IADD R11, R11, 0x1, -R0 ;  /* 0x000000010b0bc824 */ /* 0x000fe200078e0a00 */
[----:B---3--:R-:W-:Y:S02]  /*4f70*/  IABS R5, R3 ;  /* 0x0000000300057213 */ /* 0x008fe40000000000 */
[----:B------:R-:W-:Y:S01]  /*4f80*/  ISETP.GE.AND P4, PT, R3, RZ, PT ;  /* 0x000000ff0300720c */ /* 0x000fe20003f86270 */
[----:B------:R-:W-:-:S04]  /*4f90*/  IMAD.MOV.U32 R3, RZ, RZ, R9 ;  /* 0x000000ffff037224 */ /* 0x000fc800078e0009 */
[----:B------:R-:W-:-:S05]  /*4fa0*/  @!P2 IMAD.MOV R3, RZ, RZ, -R3 ;  /* 0x000000ffff03a224 */ /* 0x000fca00078e0a03 */
[----:B------:R0:W-:Y:S04]  /*4fb0*/  STL [R1+0x1ec], R3 ;  /* 0x0001ec0301007387 */ /* 0x0001e80000100800 */
[----:B0-----:R-:W3:Y:S01]  /*4fc0*/  LDL.LU R3, [R1+0x64] ;  /* 0x0000640001037983 */ /* 0x001ee20000300800 */
[----:B------:R-:W-:Y:S02]  /*4fd0*/  ISETP.GT.U32.AND P6, PT, R0, R2, PT ;  /* 0x000000020000720c */ /* 0x000fe40003fc4070 */
[----:B-----5:R-:W-:-:S05]  /*4fe0*/  IABS R6, R56 ;  /* 0x0000003800067213 */ /* 0x020fca0000000000 */
[----:B------:R-:W-:-:S04]  /*4ff0*/  IMAD.HI.U32 R46, R8, R6, RZ ;  /* 0x00000006082e7227 */ /* 0x000fc800078e00ff */
[----:B------:R-:W-:Y:S02]  /*5000*/  IMAD.MOV R46, RZ, RZ, -R46 ;  /* 0x000000ffff2e7224 */ /* 0x000fe400078e0a2e */
[----:B------:R-:W-:Y:S02]  /*5010*/  @!P6 IMAD.IADD R2, R2, 0x1, -R0 ;  /* 0x000000010202e824 */ /* 0x000fe400078e0a00 */
[----:B------:R-:W-:-:S03]  /*5020*/  IMAD R6, R0, R46, R6 ;  /* 0x0000002e00067224 */ /* 0x000fc600078e0206 */
[C---:B------:R-:W-:Y:S02]  /*5030*/  ISETP.GT.U32.AND P6, PT, R0.reuse, R2, PT ;  /* 0x000000020000720c */ /* 0x040fe40003fc4070 */
[C---:B------:R-:W-:Y:S02]  /*5040*/  ISETP.GT.U32.AND P5, PT, R0.reuse, R6, PT ;  /* 0x000000060000720c */ /* 0x040fe40003fa4070 */
[----:B------:R-:W-:Y:S02]  /*5050*/  ISETP.GT.U32.AND P2, PT, R0, R11, PT ;  /* 0x0000000b0000720c */ /* 0x000fe40003f44070 */
[----:B------:R-:W-:Y:S02]  /*5060*/  ISETP.GE.AND P3, PT, R56, RZ, PT ;  /* 0x000000ff3800720c */ /* 0x000fe40003f66270 */
[----:B------:R-:W5:Y:S05]  /*5070*/  LDL.LU R56, [R1+0x80] ;  /* 0x0000800001387983 */ /* 0x000f6a0000300800 */
[----:B------:R-:W-:-:S02]  /*5080*/  @!P6 IMAD.IADD R2, R2, 0x1, -R0 ;  /* 0x000000010202e824 */ /* 0x000fc400078e0a00 */
[----:B------:R-:W-:Y:S02]  /*5090*/  @!P5 IMAD.IADD R6, R6, 0x1, -R0 ;  /* 0x000000010606d824 */ /* 0x000fe400078e0a00 */
[----:B------:R-:W-:-:S03]  /*50a0*/  IMAD.MOV.U32 R10, RZ, RZ, R2 ;  /* 0x000000ffff0a7224 */ /* 0x000fc600078e0002 */
[----:B------:R-:W-:Y:S01]  /*50b0*/  ISETP.GT.U32.AND P5, PT, R0, R6, PT ;  /* 0x000000060000720c */ /* 0x000fe20003fa4070 */
[----:B------:R-:W-:Y:S02]  /*50c0*/  @!P1 IMAD.MOV R10, RZ, RZ, -R10 ;  /* 0x000000ffff0a9224 */ /* 0x000fe400078e0a0a */
[----:B------:R-:W-:Y:S01]  /*50d0*/  IMAD.HI.U32 R4, R8, R5, RZ ;  /* 0x0000000508047227 */ /* 0x000fe200078e00ff */
[----:B--2---:R-:W-:Y:S02]  /*50e0*/  IABS R7, R57 ;  /* 0x0000003900077213 */ /* 0x004fe40000000000 */
[----:B------:R-:W-:Y:S01]  /*50f0*/  STL [R1+0x1e8], R10 ;  /* 0x0001e80a01007387 */ /* 0x000fe20000100800 */
[----:B------:R-:W-:Y:S01]  /*5100*/  @!P2 IMAD.IADD R11, R11, 0x1, -R0 ;  /* 0x000000010b0ba824 */ /* 0x000fe200078e0a00 */
[----:B------:R-:W-:Y:S01]  /*5110*/  ISETP.GE.AND P2, PT, R57, RZ, PT ;  /* 0x000000ff3900720c */ /* 0x000fe20003f46270 */
[----:B------:R-:W-:Y:S01]  /*5120*/  IMAD.MOV R4, RZ, RZ, -R4 ;  /* 0x000000ffff047224 */ /* 0x000fe200078e0a04 */
[----:B------:R-:W2:Y:S03]  /*5130*/  LDL.LU R57, [R1+0x88] ;  /* 0x0000880001397983 */ /* 0x000ea60000300800 */
[----:B------:R-:W-:-:S02]  /*5140*/  IMAD R5, R0, R4, R5 ;  /* 0x0000000400057224 */ /* 0x000fc400078e0205 */
[----:B------:R-:W-:-:S03]  /*5150*/  @!P5 IMAD.IADD R6, R6, 0x1, -R0 ;  /* 0x000000010606d824 */ /* 0x000fc600078e0a00 */
[C---:B------:R-:W-:Y:S02]  /*5160*/  ISETP.GT.U32.AND P6, PT, R0.reuse, R5, PT ;  /* 0x000000050000720c */ /* 0x040fe40003fc4070 */
[----:B----4-:R-:W-:Y:S02]  /*5170*/  IABS R9, R55 ;  /* 0x0000003700097213 */ /* 0x010fe40000000000 */
[----:B------:R-:W-:Y:S02]  /*5180*/  ISETP.GE.AND P5, PT, R55, RZ, PT ;  /* 0x000000ff3700720c */ /* 0x000fe40003fa6270 */
[----:B------:R-:W4:Y:S07]  /*5190*/  LDL.LU R55, [R1+0x98] ;  /* 0x0000980001377983 */ /* 0x000f2e0000300800 */
[----:B------:R-:W-:Y:S01]  /*51a0*/  @!P6 IMAD.IADD R5, R5, 0x1, -R0 ;  /* 0x000000010505e824 */ /* 0x000fe200078e0a00 */
[----:B------:R-:W4:Y:S04]  /*51b0*/  LDL.LU R61, [R1+0x9c] ;  /* 0x00009c00013d7983 */ /* 0x000f280000300800 */
[----:B------:R-:W-:Y:S01]  /*51c0*/  ISETP.GT.U32.AND P6, PT, R0, R5, PT ;  /* 0x000000050000720c */ /* 0x000fe20003fc4070 */
[----:B------:R-:W-:-:S02]  /*51d0*/  @!P0 IMAD.MOV R11, RZ, RZ, -R11 ;  /* 0x000000ffff0b8224 */ /* 0x000fc400078e0a0b */
[----:B------:R-:W-:-:S03]  /*51e0*/  IMAD.HI.U32 R4, R8, R7, RZ ;  /* 0x0000000708047227 */ /* 0x000fc600078e00ff */
[----:B------:R0:W-:Y:S01]  /*51f0*/  STL [R1+0x1cc], R11 ;  /* 0x0001cc0b01007387 */ /* 0x0001e20000100800 */
[----:B------:R-:W-:-:S06]  /*5200*/  IMAD.HI.U32 R2, R8, R9, RZ ;  /* 0x0000000908027227 */ /* 0x000fcc00078e00ff */
[----:B------:R-:W-:Y:S02]  /*5210*/  @!P6 IMAD.IADD R5, R5, 0x1, -R0 ;  /* 0x000000010505e824 */ /* 0x000fe400078e0a00 */
[----:B0-----:R-:W-:Y:S02]  /*5220*/  IMAD.MOV.U32 R11, RZ, RZ, R6 ;  /* 0x000000ffff0b7224 */ /* 0x001fe400078e0006 */
[----:B------:R-:W-:Y:S02]  /*5230*/  @!P4 IMAD.MOV R5, RZ, RZ, -R5 ;  /* 0x000000ffff05c224 */ /* 0x000fe400078e0a05 */
[----:B------:R-:W-:Y:S02]  /*5240*/  @!P3 IMAD.MOV R11, RZ, RZ, -R11 ;  /* 0x000000ffff0bb224 */ /* 0x000fe400078e0a0b */
[----:B------:R-:W-:Y:S02]  /*5250*/  IMAD.MOV R4, RZ, RZ, -R4 ;  /* 0x000000ffff047224 */ /* 0x000fe400078e0a04 */
[----:B------:R-:W-:Y:S01]  /*5260*/  IMAD.MOV R2, RZ, RZ, -R2 ;  /* 0x000000ffff027224 */ /* 0x000fe200078e0a02 */
[----:B------:R-:W-:Y:S01]  /*5270*/  STL [R1+0x1dc], R11 ;  /* 0x0001dc0b01007387 */ /* 0x000fe20000100800 */
[----:B------:R-:W-:-:S02]  /*5280*/  IMAD R7, R0, R4, R7 ;  /* 0x0000000400077224 */ /* 0x000fc400078e0207 */
[C---:B------:R-:W-:Y:S01]  /*5290*/  IMAD R9, R0.reuse, R2, R9 ;  /* 0x0000000200097224 */ /* 0x040fe200078e0209 */
[----:B------:R5:W-:Y:S04]  /*52a0*/  STL [R1+0x1e0], R5 ;  /* 0x0001e00501007387 */ /* 0x000be80000100800 */
[----:B------:R-:W4:Y:S01]  /*52b0*/  LDL.LU R50, [R1+0xa0] ;  /* 0x0000a00001327983 */ /* 0x000f220000300800 */
[----:B------:R-:W-:Y:S02]  /*52c0*/  ISETP.GT.U32.AND P1, PT, R0, R7, PT ;  /* 0x000000070000720c */ /* 0x000fe40003f24070 */
[----:B------:R-:W-:Y:S02]  /*52d0*/  IABS R2, R54 ;  /* 0x0000003600027213 */ /* 0x000fe40000000000 */
[----:B------:R-:W-:-:S02]  /*52e0*/  ISETP.GE.AND P4, PT, R54, RZ, PT ;  /* 0x000000ff3600720c */ /* 0x000fc40003f86270 */
[----:B------:R-:W4:Y:S07]  /*52f0*/  LDL.LU R54, [R1+0xa4] ;  /* 0x0000a40001367983 */ /* 0x000f2e0000300800 */
[----:B------:R-:W-:-:S05]  /*5300*/  @!P1 IMAD.IADD R7, R7, 0x1, -R0 ;  /* 0x0000000107079824 */ /* 0x000fca00078e0a00 */
[----:B------:R-:W-:-:S13]  /*5310*/  ISETP.GT.U32.AND P1, PT, R0, R7, PT ;  /* 0x000000070000720c */ /* 0x000fda0003f24070 */
[----:B------:R-:W-:Y:S01]  /*5320*/  @!P1 IMAD.IADD R7, R7, 0x1, -R0 ;  /* 0x0000000107079824 */ /* 0x000fe200078e0a00 */
[----:B---3--:R-:W-:Y:S02]  /*5330*/  IABS R6, R3 ;  /* 0x0000000300067213 */ /* 0x008fe40000000000 */
[----:B------:R-:W-:Y:S02]  /*5340*/  ISETP.GE.AND P1, PT, R3, RZ, PT ;  /* 0x000000ff0300720c */ /* 0x000fe40003f26270 */
[----:B------:R-:W3:Y:S01]  /*5350*/  LDL.LU R3, [R1+0xa8] ;  /* 0x0000a80001037983 */ /* 0x000ee20000300800 */
[----:B------:R-:W-:Y:S02]  /*5360*/  IABS R4, R53 ;  /* 0x0000003500047213 */ /* 0x000fe40000000000 */
[----:B------:R-:W-:Y:S01]  /*5370*/  ISETP.GT.U32.AND P6, PT, R0, R9, PT ;  /* 0x000000090000720c */ /* 0x000fe20003fc4070 */
[----:B------:R-:W3:Y:S02]  /*5380*/  LDL.LU R51, [R1+0xac] ;  /* 0x0000ac0001337983 */ /* 0x000ee40000300800 */
[----:B------:R-:W-:-:S04]  /*5390*/  IMAD.HI.U32 R10, R8, R4, RZ ;  /* 0x00000004080a7227 */ /* 0x000fc800078e00ff */
[----:B------:R-:W-:-:S04]  /*53a0*/  IMAD.MOV R10, RZ, RZ, -R10 ;  /* 0x000000ffff0a7224 */ /* 0x000fc800078e0a0a */
[----:B------:R-:W-:-:S05]  /*53b0*/  IMAD R4, R0, R10, R4 ;  /* 0x0000000a00047224 */ /* 0x000fca00078e0204 */
[----:B------:R-:W-:Y:S02]  /*53c0*/  ISETP.GT.U32.AND P3, PT, R0, R4, PT ;  /* 0x000000040000720c */ /* 0x000fe40003f64070 */
[----:B-----5:R-:W-:Y:S01]  /*53d0*/  IABS R5, R56 ;  /* 0x0000003800057213 */ /* 0x020fe20000000000 */
[----:B------:R-:W-:-:S04]  /*53e0*/  @!P6 IMAD.IADD R9, R9, 0x1, -R0 ;  /* 0x000000010909e824 */ /* 0x000fc800078e0a00 */
[----:B------:R-:W-:Y:S01]  /*53f0*/  IMAD.HI.U32 R11, R8, R5, RZ ;  /* 0x00000005080b7227 */ /* 0x000fe200078e00ff */
[----:B------:R-:W-:-:S03]  /*5400*/  ISETP.GT.U32.AND P6, PT, R0, R9, PT ;  /* 0x000000090000720c */ /* 0x000fc60003fc4070 */
[----:B------:R-:W-:Y:S02]  /*5410*/  IMAD.MOV R11, RZ, RZ, -R11 ;  /* 0x000000ffff0b7224 */ /* 0x000fe400078e0a0b */
[----:B------:R-:W-:Y:S02]  /*5420*/  @!P3 IMAD.IADD R4, R4, 0x1, -R0 ;  /* 0x000000010404b824 */ /* 0x000fe400078e0a00 */
[C---:B------:R-:W-:Y:S01]  /*5430*/  IMAD R5, R0.reuse, R11, R5 ;  /* 0x0000000b00057224 */ /* 0x040fe200078e0205 */
[----:B--2---:R-:W-:Y:S02]  /*5440*/  IABS R49, R57 ;  /* 0x0000003900317213 */ /* 0x004fe40000000000 */
[----:B------:R-:W-:-:S03]  /*5450*/  ISETP.GT.U32.AND P3, PT, R0, R4, PT ;  /* 0x000000040000720c */ /* 0x000fc60003f64070 */
[----:B------:R-:W-:Y:S01]  /*5460*/  IMAD.HI.U32 R11, R8, R49, RZ ;  /* 0x00000031080b7227 */ /* 0x000fe200078e00ff */
[----:B------:R-:W-:-:S03]  /*5470*/  ISETP.GE.AND P0, PT, R53, RZ, PT ;  /* 0x000000ff3500720c */ /* 0x000fc60003f06270 */
[----:B------:R-:W-:Y:S02]  /*5480*/  IMAD.MOV R11, RZ, RZ, -R11 ;  /* 0x000000ffff0b7224 */ /* 0x000fe400078e0a0b */
[----:B------:R-:W-:Y:S01]  /*5490*/  IMAD.HI.U32 R10, R8, R2, RZ ;  /* 0x00000002080a7227 */ /* 0x000fe200078e00ff */
[----:B----4-:R-:W-:-:S03]  /*54a0*/  IABS R47, R55 ;  /* 0x00000037002f7213 */ /* 0x010fc60000000000 */
[----:B------:R-:W-:Y:S02]  /*54b0*/  @!P6 IMAD.IADD R9, R9, 0x1, -R0 ;  /* 0x000000010909e824 */ /* 0x000fe400078e0a00 */
[----:B------:R-:W-:Y:S02]  /*54c0*/  IMAD R49, R0, R11, R49 ;  /* 0x0000000b00317224 */ /* 0x000fe400078e0231 */
[----:B------:R-:W-:-:S04]  /*54d0*/  IMAD.HI.U32 R46, R8, R47, RZ ;  /* 0x0000002f082e7227 */ /* 0x000fc800078e00ff */
[----:B------:R-:W-:Y:S02]  /*54e0*/  IMAD.MOV R10, RZ, RZ, -R10 ;  /* 0x000000ffff0a7224 */ /* 0x000fe400078e0a0a */
[----:B------:R-:W-:Y:S02]  /*54f0*/  IMAD.MOV R46, RZ, RZ, -R46 ;  /* 0x000000ffff2e7224 */ /* 0x000fe400078e0a2e */
[----:B------:R-:W-:Y:S01]  /*5500*/  @!P5 IMAD.MOV R9, RZ, RZ, -R9 ;  /* 0x000000ffff09d224 */ /* 0x000fe200078e0a09 */
[C---:B------:R-:W-:Y:S01]  /*5510*/  ISETP.GT.U32.AND P5, PT, R0.reuse, R49, PT ;  /* 0x000000310000720c */ /* 0x040fe20003fa4070 */
[----:B------:R-:W-:Y:S02]  /*5520*/  IMAD R2, R0, R10, R2 ;  /* 0x0000000a00027224 */ /* 0x000fe400078e0202 */
[----:B------:R-:W-:-:S04]  /*5530*/  IMAD.HI.U32 R44, R8, R6, RZ ;  /* 0x00000006082c7227 */ /* 0x000fc800078e00ff */
[----:B------:R-:W-:Y:S02]  /*5540*/  @!P3 IMAD.IADD R4, R4, 0x1, -R0 ;  /* 0x000000010404b824 */ /* 0x000fe400078e0a00 */
[C---:B------:R-:W-:Y:S02]  /*5550*/  IMAD R47, R0.reuse, R46, R47 ;  /* 0x0000002e002f7224 */ /* 0x040fe400078e022f */
[----:B------:R-:W-:Y:S01]  /*5560*/  IMAD.MOV.U32 R12, RZ, RZ, R7 ;  /* 0x000000ffff0c7224 */ /* 0x000fe200078e0007 */
[C---:B------:R-:W-:Y:S01]  /*5570*/  ISETP.GT.U32.AND P6, PT, R0.reuse, R2, PT ;  /* 0x000000020000720c */ /* 0x040fe20003fc4070 */
[----:B------:R-:W-:Y:S02]  /*5580*/  IMAD.MOV R44, RZ, RZ, -R44 ;  /* 0x000000ffff2c7224 */ /* 0x000fe400078e0a2c */
[----:B------:R-:W-:Y:S01]  /*5590*/  @!P0 IMAD.MOV R4, RZ, RZ, -R4 ;  /* 0x000000ffff048224 */ /* 0x000fe200078e0a04 */
[----:B------:R-:W-:Y:S01]  /*55a0*/  ISETP.GT.U32.AND P0, PT, R0, R47, PT ;  /* 0x0000002f0000720c */ /* 0x000fe20003f04070 */
[----:B------:R-:W-:-:S02]  /*55b0*/  @!P2 IMAD.MOV R12, RZ, RZ, -R12 ;  /* 0x000000ffff0ca224 */ /* 0x000fc400078e0a0c */
[C---:B------:R-:W-:Y:S02]  /*55c0*/  IMAD R6, R0.reuse, R44, R6 ;  /* 0x0000002c00067224 */ /* 0x040fe400078e0206 */
[--C-:B------:R-:W-:Y:S01]  /*55d0*/  @!P5 IMAD.IADD R49, R49, 0x1, -R0.reuse ;  /* 0x000000013131d824 */ /* 0x100fe200078e0a00 */
[----:B------:R-:W-:Y:S01]  /*55e0*/  STL [R1+0x64], R12 ;  /* 0x0000640c01007387 */ /* 0x000fe20000100800 */
[----:B------:R-:W-:Y:S02]  /*55f0*/  ISETP.GE.AND P5, PT, R57, RZ, PT ;  /* 0x000000ff3900720c */ /* 0x000fe40003fa6270 */
[----:B------:R-:W-:Y:S01]  /*5600*/  ISETP.GT.U32.AND P3, PT, R0, R6, PT ;  /* 0x000000060000720c */ /* 0x000fe20003f64070 */
[----:B------:R-:W-:Y:S04]  /*5610*/  STL [R1+0x60], R9 ;  /* 0x0000600901007387 */ /* 0x000fe80000100800 */
[----:B------:R0:W-:Y:S01]  /*5620*/  STL [R1+0x5c], R4 ;  /* 0x00005c0401007387 */ /* 0x0001e20000100800 */
[----:B------:R-:W-:-:S03]  /*5630*/  @!P6 IMAD.IADD R2, R2, 0x1, -R0 ;  /* 0x000000010202e824 */ /* 0x000fc600078e0a00 */
[----:B------:R-:W2:Y:S01]  /*5640*/  LDL.LU R57, [R1+0xb0] ;  /* 0x0000b00001397983 */ /* 0x000ea20000300800 */
[----:B------:R-:W-:Y:S01]  /*5650*/  ISETP.GT.U32.AND P6, PT, R0, R5, PT ;  /* 0x000000050000720c */ /* 0x000fe20003fc4070 */
[--C-:B------:R-:W-:Y:S01]  /*5660*/  @!P0 IMAD.IADD R47, R47, 0x1, -R0.reuse ;  /* 0x000000012f2f8824 */ /* 0x100fe200078e0a00 */
[----:B------:R-:W-:Y:S02]  /*5670*/  ISETP.GE.AND P0, PT, R55, RZ, PT ;  /* 0x000000ff3700720c */ /* 0x000fe40003f06270 */
[----:B------:R-:W4:Y:S01]  /*5680*/  LDL.LU R55, [R1+0xb4] ;  /* 0x0000b40001377983 */ /* 0x000f220000300800 */
[----:B------:R-:W-:Y:S01]  /*5690*/  IABS R10, R61 ;  /* 0x0000003d000a7213 */ /* 0x000fe20000000000 */
[----:B------:R-:W-:Y:S01]  /*56a0*/  @!P3 IMAD.IADD R6, R6, 0x1, -R0 ;  /* 0x000000010606b824 */ /* 0x000fe200078e0a00 */
[----:B------:R-:W-:Y:S01]  /*56b0*/  ISETP.GT.U32.AND P3, PT, R0, R2, PT ;  /* 0x000000020000720c */ /* 0x000fe20003f64070 */
[----:B------:R-:W5:Y:S02]  /*56c0*/  LDL.LU R52, [R1+0xb8] ;  /* 0x0000b80001347983 */ /* 0x000f640000300800 */
[----:B------:R-:W-:-:S02]  /*56d0*/  IMAD.HI.U32 R45, R8, R10, RZ ;  /* 0x0000000a082d7227 */ /* 0x000fc400078e00ff */
[----:B------:R-:W5:Y:S02]  /*56e0*/  LDL.LU R53, [R1+0xbc] ;  /* 0x0000bc0001357983 */ /* 0x000f640000300800 */
[----:B------:R-:W-:Y:S01]  /*56f0*/  @!P6 IMAD.IADD R5, R5, 0x1, -R0 ;  /* 0x000000010505e824 */ /* 0x000fe200078e0a00 */
[----:B------:R-:W-:Y:S01]  /*5700*/  IABS R44, R54 ;  /* 0x00000036002c7213 */ /* 0x000fe20000000000 */
[----:B------:R-:W-:-:S03]  /*5710*/  IMAD.MOV R45, RZ, RZ, -R45 ;  /* 0x000000ffff2d7224 */ /* 0x000fc600078e0a2d */
[C---:B------:R-:W-:Y:S01]  /*5720*/  ISETP.GT.U32.AND P6, PT, R0.reuse, R5, PT ;  /* 0x000000050000720c */ /* 0x040fe20003fc4070 */
[----:B------:R-:W-:Y:S02]  /*5730*/  IMAD R10, R0, R45, R10 ;  /* 0x0000002d000a7224 */ /* 0x000fe400078e020a */
[----:B------:R-:W-:Y:S02]  /*5740*/  IMAD.MOV.U32 R45, RZ, RZ, R44 ;  /* 0x000000ffff2d7224 */ /* 0x000fe400078e002c */
[----:B------:R-:W-:Y:S01]  /*5750*/  @!P3 IMAD.IADD R2, R2, 0x1, -R0 ;  /* 0x000000010202b824 */ /* 0x000fe200078e0a00 */
[----:B------:R-:W-:Y:S01]  /*5760*/  ISETP.GE.AND P3, PT, R56, RZ, PT ;  /* 0x000000ff3800720c */ /* 0x000fe20003f66270 */
[----:B0-----:R-:W-:Y:S01]  /*5770*/  IMAD.HI.U32 R4, R8, R45, RZ ;  /* 0x0000002d08047227 */ /* 0x001fe200078e00ff */
[----:B------:R-:W-:-:S03]  /*5780*/  ISETP.GT.U32.AND P2, PT, R0, R6, PT ;  /* 0x000000060000720c */ /* 0x000fc60003f44070 */
[----:B------:R-:W-:Y:S02]  /*5790*/  IMAD.MOV R4, RZ, RZ, -R4 ;  /* 0x000000ffff047224 */ /* 0x000fe400078e0a04 */
[----:B------:R-:W-:Y:S02]  /*57a0*/  @!P6 IMAD.IADD R5, R5, 0x1, -R0 ;  /* 0x000000010505e824 */ /* 0x000fe400078e0a00 */
[C---:B------:R-:W-:Y:S02]  /*57b0*/  IMAD R4, R0.reuse, R4, R45 ;  /* 0x0000000400047224 */ /* 0x040fe400078e022d */
[----:B------:R-:W-:Y:S02]  /*57c0*/  @!P4 IMAD.MOV R2, RZ, RZ, -R2 ;  /* 0x000000ffff02c224 */ /* 0x000fe400078e0a02 */
[----:B------:R-:W-:Y:S01]  /*57d0*/  @!P3 IMAD.MOV R5, RZ, RZ, -R5 ;  /* 0x000000ffff05b224 */ /* 0x000fe200078e0a05 */
[----:B------:R-:W-:Y:S02]  /*57e0*/  ISETP.GT.U32.AND P3, PT, R0, R4, PT ;  /* 0x000000040000720c */ /* 0x000fe40003f64070 */
[----:B------:R0:W-:Y:S01]  /*57f0*/  STL [R1+0x54], R2 ;  /* 0x0000540201007387 */ /* 0x0001e20000100800 */
[----:B------:R-:W-:-:S03]  /*5800*/  @!P2 IMAD.IADD R6, R6, 0x1, -R0 ;  /* 0x000000010606a824 */ /* 0x000fc600078e0a00 */
[----:B------:R-:W5:Y:S01]  /*5810*/  LDL.LU R56, [R1+0xc0] ;  /* 0x0000c00001387983 */ /* 0x000f620000300800 */
[----:B------:R-:W-:-:S05]  /*5820*/  @!P1 IMAD.MOV R6, RZ, RZ, -R6 ;  /* 0x000000ffff069224 */ /* 0x000fca00078e0a06 */
[----:B------:R-:W-:Y:S01]  /*5830*/  STL [R1+0x1ac], R6 ;  /* 0x0001ac0601007387 */ /* 0x000fe20000100800 */
[----:B------:R-:W-:-:S03]  /*5840*/  @!P3 IMAD.IADD R4, R4, 0x1, -R0 ;  /* 0x000000010404b824 */ /* 0x000fc600078e0a00 */
[----:B------:R1:W-:Y:S01]  /*5850*/  STL [R1+0x1a8], R5 ;  /* 0x0001a80501007387 */ /* 0x0003e20000100800 */
[----:B---3--:R-:W-:Y:S02]  /*5860*/  IABS R44, R3 ;  /* 0x00000003002c7213 */ /* 0x008fe40000000000 */
[----:B------:R-:W-:Y:S02]  /*5870*/  ISETP.GE.AND P3, PT, R3, RZ, PT ;  /* 0x000000ff0300720c */ /* 0x000fe40003f66270 */
[----:B------:R-:W3:Y:S01]  /*5880*/  LDL.LU R3, [R1+0xc4] ;  /* 0x0000c40001037983 */ /* 0x000ee20000300800 */
[----:B------:R-:W-:Y:S02]  /*5890*/  ISETP.GT.U32.AND P2, PT, R0, R10, PT ;  /* 0x0000000a0000720c */ /* 0x000fe40003f44070 */
[----:B------:R-:W-:Y:S01]  /*58a0*/  IABS R11, R50 ;  /* 0x00000032000b7213 */ /* 0x000fe20000000000 */
[----:B------:R-:W-:-:S04]  /*58b0*/  IMAD.HI.U32 R9, R8, R44, RZ ;  /* 0x0000002c08097227 */ /* 0x000fc800078e00ff */
[----:B------:R-:W-:-:S06]  /*58c0*/  IMAD.HI.U32 R7, R8, R11, RZ ;  /* 0x0000000b08077227 */ /* 0x000fcc00078e00ff */
[----:B------:R-:W-:Y:S02]  /*58d0*/  @!P2 IMAD.IADD R10, R10, 0x1, -R0 ;  /* 0x000000010a0aa824 */ /* 0x000fe400078e0a00 */
[----:B------:R-:W-:-:S03]  /*58e0*/  IMAD.MOV R7, RZ, RZ, -R7 ;  /* 0x000000ffff077224 */ /* 0x000fc600078e0a07 */
[C---:B------:R-:W-:Y:S01]  /*58f0*/  ISETP.GT.U32.AND P1, PT, R0.reuse, R10, PT ;  /* 0x0000000a0000720c */ /* 0x040fe20003f24070 */
[----:B------:R-:W-:Y:S01]  /*5900*/  IMAD R11, R0, R7, R11 ;  /* 0x00000007000b7224 */ /* 0x000fe200078e020b */
[----:B------:R-:W-:Y:S01]  /*5910*/  IABS R7, R51 ;  /* 0x0000003300077213 */ /* 0x000fe20000000000 */
[----:B------:R-:W-:-:S04]  /*5920*/  IMAD.MOV R9, RZ, RZ, -R9 ;  /* 0x000000ffff097224 */ /* 0x000fc800078e0a09 */
[C---:B------:R-:W-:Y:S02]  /*5930*/  IMAD R44, R0.reuse, R9, R44 ;  /* 0x00000009002c7224 */ /* 0x040fe400078e022c */
[----:B0-----:R-:W-:Y:S01]  /*5940*/  IMAD.MOV.U32 R2, RZ, RZ, R7 ;  /* 0x000000ffff027224 */ /* 0x001fe200078e0007 */
[----:B------:R-:W-:-:S03]  /*5950*/  ISETP.GT.U32.AND P6, PT, R0, R11, PT ;  /* 0x0000000b0000720c */ /* 0x000fc60003fc4070 */
[----:B------:R-:W-:Y:S01]  /*5960*/  @!P1 IMAD.IADD R10, R10, 0x1, -R0 ;  /* 0x000000010a0a9824 */ /* 0x000fe200078e0a00 */
[----:B------:R-:W-:Y:S01]  /*5970*/  ISETP.GT.U32.AND P1, PT, R0, R44, PT ;  /* 0x0000002c0000720c */ /* 0x000fe20003f24070 */
[----:B-1----:R-:W-:-:S04]  /*5980*/  IMAD.HI.U32 R5, R8, R2, RZ ;  /* 0x0000000208057227 */ /* 0x002fc800078e00ff */
[----:B------:R-:W-:Y:S01]  /*5990*/  IMAD.MOV R5, RZ, RZ, -R5 ;  /* 0x000000ffff057224 */ /* 0x000fe200078e0a05 */
[C---:B------:R-:W-:Y:S02]  /*59a0*/  ISETP.GT.U32.AND P2, PT, R0.reuse, R49, PT ;  /* 0x000000310000720c */ /* 0x040fe40003f44070 */
[C---:B------:R-:W-:Y:S01]  /*59b0*/  ISETP.GT.U32.AND P4, PT, R0.reuse, R47, PT ;  /* 0x0000002f0000720c */ /* 0x040fe20003f84070 */
[----:B------:R-:W-:Y:S02]  /*59c0*/  IMAD R2, R0, R5, R2 ;  /* 0x0000000500027224 */ /* 0x000fe400078e0202 */
[--C-:B------:R-:W-:Y:S02]  /*59d0*/  @!P6 IMAD.IADD R11, R11, 0x1, -R0.reuse ;  /* 0x000000010b0be824 */ /* 0x100fe400078e0a00 */
[----:B------:R-:W-:Y:S01]  /*59e0*/  @!P1 IMAD.IADD R44, R44, 0x1, -R0 ;  /* 0x000000012c2c9824 */ /* 0x000fe200078e0a00 */
[C---:B------:R-:W-:Y:S02]  /*59f0*/  ISETP.GT.U32.AND P1, PT, R0.reuse, R2, PT ;  /* 0x000000020000720c */ /* 0x040fe40003f24070 */
[----:B------:R-:W-:-:S03]  /*5a00*/  ISETP.GT.U32.AND P6, PT, R0, R11, PT ;  /* 0x0000000b0000720c */ /* 0x000fc60003fc4070 */
[--C-:B------:R-:W-:Y:S02]  /*5a10*/  @!P2 IMAD.IADD R49, R49, 0x1, -R0.reuse ;  /* 0x000000013131a824 */ /* 0x100fe400078e0a00 */
[--C-:B------:R-:W-:Y:S01]  /*5a20*/  @!P4 IMAD.IADD R47, R47, 0x1, -R0.reuse ;  /* 0x000000012f2fc824 */ /* 0x100fe200078e0a00 */
[----:B------:R-:W-:Y:S01]  /*5a30*/  ISETP.GE.AND P2, PT, R61, RZ, PT ;  /* 0x000000ff3d00720c */ /* 0x000fe20003f46270 */
[----:B------:R-:W-:Y:S01]  /*5a40*/  IMAD.MOV.U32 R12, RZ, RZ, R49 ;  /* 0x000000ffff0c7224 */ /* 0x000fe200078e0031 */
[----:B------:R-:W-:Y:S01]  /*5a50*/  ISETP.GE.AND P4, PT, R50, RZ, PT ;  /* 0x000000ff3200720c */ /* 0x000fe20003f86270 */
[----:B------:R-:W-:Y:S02]  /*5a60*/  IMAD.MOV.U32 R13, RZ, RZ, R47 ;  /* 0x000000ffff0d7224 */ /* 0x000fe400078e002f */
[----:B------:R-:W-:Y:S02]  /*5a70*/  @!P1 IMAD.IADD R2, R2, 0x1, -R0 ;  /* 0x0000000102029824 */ /* 0x000fe400078e0a00 */
[----:B------:R-:W-:-:S02]  /*5a80*/  @!P5 IMAD.MOV R12, RZ, RZ, -R12 ;  /* 0x000000ffff0cd224 */ /* 0x000fc400078e0a0c */
[----:B------:R-:W-:Y:S01]  /*5a90*/  @!P6 IMAD.IADD R11, R11, 0x1, -R0 ;  /* 0x000000010b0be824 */ /* 0x000fe200078e0a00 */
[----:B------:R-:W-:Y:S01]  /*5aa0*/  ISETP.GE.AND P6, PT, R54, RZ, PT ;  /* 0x000000ff3600720c */ /* 0x000fe20003fc6270 */
[----:B------:R-:W-:Y:S01]  /*5ab0*/  @!P0 IMAD.MOV R13, RZ, RZ, -R13 ;  /* 0x000000ffff0d8224 */ /* 0x000fe200078e0a0d */
[C---:B------:R-:W-:Y:S01]  /*5ac0*/  ISETP.GT.U32.AND P0, PT, R0.reuse, R2, PT ;  /* 0x000000020000720c */ /* 0x040fe20003f04070 */
[----:B------:R-:W3:Y:S04]  /*5ad0*/  LDL.LU R54, [R1+0xc8] ;  /* 0x0000c80001367983 */ /* 0x000ee80000300800 */
[----:B------:R0:W-:Y:S01]  /*5ae0*/  STL [R1+0x198], R12 ;  /* 0x0001980c01007387 */ /* 0x0001e20000100800 */
[----:B------:R-:W-:Y:S01]  /*5af0*/  ISETP.GT.U32.AND P1, PT, R0, R4, PT ;  /* 0x000000040000720c */ /* 0x000fe20003f24070 */
[----:B0-----:R-:W-:-:S02]  /*5b00*/  IMAD.MOV.U32 R12, RZ, RZ, R10 ;  /* 0x000000ffff0c7224 */ /* 0x001fc400078e000a */
[----:B------:R-:W-:Y:S02]  /*5b10*/  IMAD.MOV.U32 R10, RZ, RZ, R11 ;  /* 0x000000ffff0a7224 */ /* 0x000fe400078e000b */
[----:B------:R-:W-:Y:S02]  /*5b20*/  @!P2 IMAD.MOV R12, RZ, RZ, -R12 ;  /* 0x000000ffff0ca224 */ /* 0x000fe400078e0a0c */
[----:B------:R-:W-:Y:S01]  /*5b30*/  @!P4 IMAD.MOV R10, RZ, RZ, -R10 ;  /* 0x000000ffff0ac224 */ /* 0x000fe200078e0a0a */
[----:B------:R-:W-:Y:S01]  /*5b40*/  STL [R1+0x194], R13 ;  /* 0x0001940d01007387 */ /* 0x000fe20000100800 */
[----:B------:R-:W-:Y:S01]  /*5b50*/  @!P0 IMAD.IADD R2, R2, 0x1, -R0 ;  /* 0x0000000102028824 */ /* 0x000fe200078e0a00 */
[----:B--2---:R-:W-:-:S05]  /*5b60*/  IABS R7, R57 ;  /* 0x0000003900077213 */ /* 0x004fca0000000000 */
[----:B------:R-:W-:Y:S01]  /*5b70*/  IMAD.HI.U32 R9, R8, R7, RZ ;  /* 0x0000000708097227 */ /* 0x000fe200078e00ff */
[----:B----4-:R-:W-:-:S03]  /*5b80*/  IABS R48, R55 ;  /* 0x0000003700307213 */ /* 0x010fc60000000000 */
[----:B------:R-:W-:Y:S01]  /*5b90*/  IMAD.MOV R9, RZ, RZ, -R9 ;  /* 0x000000ffff097224 */ /* 0x000fe200078e0a09 */
[----:B-----5:R-:W-:Y:S01]  /*5ba0*/  IABS R6, R52 ;  /* 0x0000003400067213 */ /* 0x020fe20000000000 */
[----:B------:R-:W-:Y:S01]  /*5bb0*/  IMAD.HI.U32 R50, R8, R48, RZ ;  /* 0x0000003008327227 */ /* 0x000fe200078e00ff */
[----:B------:R-:W-:Y:S03]  /*5bc0*/  STL [R1+0x190], R12 ;  /* 0x0001900c01007387 */ /* 0x000fe60000100800 */
[C---:B------:R-:W-:Y:S01]  /*5bd0*/  IMAD R7, R0.reuse, R9, R7 ;  /* 0x0000000900077224 */ /* 0x040fe200078e0207 */
[----:B------:R-:W-:Y:S01]  /*5be0*/  ISETP.GT.U32.AND P5, PT, R0, R44, PT ;  /* 0x0000002c0000720c */ /* 0x000fe20003fa4070 */
[----:B------:R-:W-:Y:S01]  /*5bf0*/  IMAD.MOV R50, RZ, RZ, -R50 ;  /* 0x000000ffff327224 */ /* 0x000fe200078e0a32 */
[----:B------:R-:W-:Y:S01]  /*5c00*/  STL [R1+0x188], R10 ;  /* 0x0001880a01007387 */ /* 0x000fe20000100800 */
[----:B------:R-:W-:Y:S01]  /*5c10*/  ISETP.GE.AND P0, PT, R57, RZ, PT ;  /* 0x000000ff3900720c */ /* 0x000fe20003f06270 */
[----:B------:R-:W-:Y:S01]  /*5c20*/  IMAD.HI.U32 R9, R8, R6, RZ ;  /* 0x0000000608097227 */ /* 0x000fe200078e00ff */
[C---:B------:R-:W-:Y:S01]  /*5c30*/  ISETP.GT.U32.AND P2, PT, R0.reuse, R7, PT ;  /* 0x000000070000720c */ /* 0x040fe20003f44070 */
[----:B------:R-:W2:Y:S02]  /*5c40*/  LDL.LU R57, [R1+0xcc] ;  /* 0x0000cc0001397983 */ /* 0x000ea40000300800 */
[----:B------:R-:W-:Y:S01]  /*5c50*/  IMAD R48, R0, R50, R48 ;  /* 0x0000003200307224 */ /* 0x000fe200078e0230 */
[----:B------:R-:W-:Y:S01]  /*5c60*/  IABS R46, R53 ;  /* 0x00000035002e7213 */ /* 0x000fe20000000000 */
[----:B------:R-:W-:-:S02]  /*5c70*/  IMAD.MOV R9, RZ, RZ, -R9 ;  /* 0x000000ffff097224 */ /* 0x000fc400078e0a09 */
[----:B------:R-:W-:Y:S01]  /*5c80*/  @!P1 IMAD.IADD R4, R4, 0x1, -R0 ;  /* 0x0000000104049824 */ /* 0x000fe200078e0a00 */
[C---:B------:R-:W-:Y:S01]  /*5c90*/  ISETP.GT.U32.AND P1, PT, R0.reuse, R48, PT ;  /* 0x000000300000720c */ /* 0x040fe20003f24070 */
[----:B------:R-:W-:Y:S01]  /*5ca0*/  IMAD R6, R0, R9, R6 ;  /* 0x0000000900067224 */ /* 0x000fe200078e0206 */
[----:B------:R-:W-:Y:S01]  /*5cb0*/  ISETP.GE.AND P4, PT, R51, RZ, PT ;  /* 0x000000ff3300720c */ /* 0x000fe20003f86270 */
[----:B------:R-:W-:-:S04]  /*5cc0*/  IMAD.HI.U32 R45, R8, R46, RZ ;  /* 0x0000002e082d7227 */ /* 0x000fc800078e00ff */
[----:B------:R-:W-:Y:S02]  /*5cd0*/  @!P6 IMAD.MOV R4, RZ, RZ, -R4 ;  /* 0x000000ffff04e224 */ /* 0x000fe400078e0a04 */
[--C-:B------:R-:W-:Y:S01]  /*5ce0*/  @!P5 IMAD.IADD R44, R44, 0x1, -R0.reuse ;  /* 0x000000012c2cd824 */ /* 0x100fe200078e0a00 */
[C---:B------:R-:W-:Y:S01]  /*5cf0*/  ISETP.GT.U32.AND P5, PT, R0.reuse, R6, PT ;  /* 0x000000060000720c */ /* 0x040fe20003fa4070 */
[----:B------:R-:W-:Y:S01]  /*5d00*/  @!P2 IMAD.IADD R7, R7, 0x1, -R0 ;  /* 0x000000010707a824 */ /* 0x000fe200078e0a00 */
[----:B------:R-:W-:Y:S01]  /*5d10*/  ISETP.GE.AND P2, PT, R55, RZ, PT ;  /* 0x000000ff3700720c */ /* 0x000fe20003f46270 */
[----:B------:R-:W-:Y:S01]  /*5d20*/  IMAD.MOV R45, RZ, RZ, -R45 ;  /* 0x000000ffff2d7224 */ /* 0x000fe200078e0a2d */
[----:B------:R-:W4:Y:S04]  /*5d30*/  LDL.LU R55, [R1+0xd0] ;  /* 0x0000d00001377983 */ /* 0x000f280000300800 */
[----:B------:R0:W-:Y:S01]  /*5d40*/  STL [R1+0x174], R4 ;  /* 0x0001740401007387 */ /* 0x0001e20000100800 */
[----:B------:R-:W-:-:S02]  /*5d50*/  IMAD R46, R0, R45, R46 ;  /* 0x0000002d002e7224 */ /* 0x000fc400078e022e */
[----:B------:R-:W-:Y:S01]  /*5d60*/  @!P1 IMAD.IADD R48, R48, 0x1, -R0 ;  /* 0x0000000130309824 */ /* 0x000fe200078e0a00 */
[----:B------:R-:W-:Y:S01]  /*5d70*/  ISETP.GT.U32.AND P1, PT, R0, R7, PT ;  /* 0x000000070000720c */ /* 0x000fe20003f24070 */
[----:B------:R-:W-:Y:S02]  /*5d80*/  @!P4 IMAD.MOV R2, RZ, RZ, -R2 ;  /* 0x000000ffff02c224 */ /* 0x000fe400078e0a02 */
[----:B0-----:R-:W-:Y:S01]  /*5d90*/  IMAD.MOV.U32 R4, RZ, RZ, R44 ;  /* 0x000000ffff047224 */ /* 0x001fe200078e002c */
[----:B------:R-:W-:-:S03]  /*5da0*/  IABS R5, R56 ;  /* 0x0000003800057213 */ /* 0x000fc60000000000 */
[----:B------:R-:W-:Y:S01]  /*5db0*/  @!P3 IMAD.MOV R4, RZ, RZ, -R4 ;  /* 0x000000ffff04b224 */ /* 0x000fe200078e0a04 */
[----:B------:R-:W-:Y:S01]  /*5dc0*/  ISETP.GT.U32.AND P3, PT, R0, R46, PT ;  /* 0x0000002e0000720c */ /* 0x000fe20003f64070 */
[----:B------:R-:W-:-:S03]  /*5dd0*/  @!P5 IMAD.IADD R6, R6, 0x1, -R0 ;  /* 0x000000010606d824 */ /* 0x000fc600078e0a00 */
[----:B------:R-:W-:Y:S01]  /*5de0*/  STL [R1+0x170], R4 ;  /* 0x0001700401007387 */ /* 0x000fe20000100800 */
[----:B------:R-:W-:-:S03]  /*5df0*/  IMAD.HI.U32 R9, R8, R5, RZ ;  /* 0x0000000508097227 */ /* 0x000fc600078e00ff */
[----:B------:R-:W-:Y:S01]  /*5e00*/  STL [R1+0x164], R2 ;  /* 0x0001640201007387 */ /* 0x000fe20000100800 */
[----:B------:R-:W-:-:S03]  /*5e10*/  ISETP.GT.U32.AND P5, PT, R0, R48, PT ;  /* 0x000000300000720c */ /* 0x000fc60003fa4070 */
[----:B------:R-:W5:Y:S01]  /*5e20*/  LDL.LU R60, [R1+0xd4] ;  /* 0x0000d400013c7983 */ /* 0x000f620000300800 */
[C---:B------:R-:W-:Y:S01]  /*5e30*/  ISETP.GT.U32.AND P6, PT, R0.reuse, R6, PT ;  /* 0x000000060000720c */ /* 0x040fe20003fc4070 */
[----:B------:R-:W-:Y:S02]  /*5e40*/  IMAD.MOV R9, RZ, RZ, -R9 ;  /* 0x000000ffff097224 */ /* 0x000fe400078e0a09 */
[--C-:B------:R-:W-:Y:S02]  /*5e50*/  @!P1 IMAD.IADD R7, R7, 0x1, -R0.reuse ;  /* 0x0000000107079824 */ /* 0x100fe400078e0a00 */
[----:B------:R-:W-:Y:S02]  /*5e60*/  IMAD R10, R0, R9, R5 ;  /* 0x00000009000a7224 */ /* 0x000fe400078e0205 */
[--C-:B------:R-:W-:Y:S02]  /*5e70*/  @!P3 IMAD.IADD R46, R46, 0x1, -R0.reuse ;  /* 0x000000012e2eb824 */ /* 0x100fe400078e0a00 */
[----:B------:R-:W-:-:S04]  /*5e80*/  @!P5 IMAD.IADD R48, R48, 0x1, -R0 ;  /* 0x000000013030d824 */ /* 0x000fc800078e0a00 */
[----:B------:R-:W-:Y:S01]  /*5e90*/  @!P6 IMAD.IADD R6, R6, 0x1, -R0 ;  /* 0x000000010606e824 */ /* 0x000fe200078e0a00 */
[----:B------:R-:W-:Y:S02]  /*5ea0*/  ISETP.GE.AND P6, PT, R56, RZ, PT ;  /* 0x000000ff3800720c */ /* 0x000fe40003fc6270 */
[----:B------:R-:W5:Y:S01]  /*5eb0*/  LDL.LU R56, [R1+0xd8] ;  /* 0x0000d80001387983 */ /* 0x000f620000300800 */
[----:B---3--:R-:W-:Y:S02]  /*5ec0*/  IABS R9, R3 ;  /* 0x0000000300097213 */ /* 0x008fe40000000000 */
[----:B------:R-:W-:Y:S01]  /*5ed0*/  ISETP.GE.AND P3, PT, R3, RZ, PT ;  /* 0x000000ff0300720c */ /* 0x000fe20003f66270 */
[----:B------:R-:W-:-:S04]  /*5ee0*/  IMAD.MOV.U32 R3, RZ, RZ, R7 ;  /* 0x000000ffff037224 */ /* 0x000fc800078e0007 */
[----:B------:R-:W-:-:S05]  /*5ef0*/  @!P0 IMAD.MOV R3, RZ, RZ, -R3 ;  /* 0x000000ffff038224 */ /* 0x000fca00078e0a03 */
[----:B------:R0:W-:Y:S02]  /*5f00*/  STL [R1+0x160], R3 ;  /* 0x0001600301007387 */ /* 0x0001e40000100800 */
[----:B0-----:R-:W-:-:S04]  /*5f10*/  IMAD.MOV.U32 R3, RZ, RZ, R48 ;  /* 0x000000ffff037224 */ /* 0x001fc800078e0030 */
[----:B------:R-:W-:-:S05]  /*5f20*/  @!P2 IMAD.MOV R3, RZ, RZ, -R3 ;  /* 0x000000ffff03a224 */ /* 0x000fca00078e0a03 */
[----:B------:R0:W-:Y:S04]  /*5f30*/  STL [R1+0x14c], R3 ;  /* 0x00014c0301007387 */ /* 0x0001e80000100800 */
[----:B0-----:R-:W3:Y:S04]  /*5f40*/  LDL.LU R3, [R1+0xdc] ;  /* 0x0000dc0001037983 */ /* 0x001ee80000300800 */
[----:B------:R-:W3:Y:S04]  /*5f50*/  LDL.LU R61, [R1+0xe0] ;  /* 0x0000e000013d7983 */ /* 0x000ee80000300800 */
[----:B------:R-:W3:Y:S01]  /*5f60*/  LDL.LU R51, [R1+0xe4] ;  /* 0x0000e40001337983 */ /* 0x000ee20000300800 */
[----:B------:R-:W-:-:S02]  /*5f70*/  ISETP.GE.AND P4, PT, R52, RZ, PT ;  /* 0x000000ff3400720c */ /* 0x000fc40003f86270 */
[----:B------:R-:W-:-:S11]  /*5f80*/  ISETP.GT.U32.AND P1, PT, R0, R10, PT ;  /* 0x0000000a0000720c */ /* 0x000fd60003f24070 */
[----:B------:R-:W-:Y:S02]  /*5f90*/  @!P4 IMAD.MOV R6, RZ, RZ, -R6 ;  /* 0x000000ffff06c224 */ /* 0x000fe400078e0a06 */
[----:B------:R-:W-:-:S03]  /*5fa0*/  @!P1 IMAD.IADD R10, R10, 0x1, -R0 ;  /* 0x000000010a0a9824 */ /* 0x000fc600078e0a00 */
[----:B------:R0:W-:Y:S04]  /*5fb0*/  STL [R1+0x154], R6 ;  /* 0x0001540601007387 */ /* 0x0001e80000100800 */
[----:B------:R-:W3:Y:S01]  /*5fc0*/  LDL.LU R52, [R1+0xe8] ;  /* 0x0000e80001347983 */ /* 0x000ee20000300800 */
[----:B------:R-:W-:Y:S01]  /*5fd0*/  IABS R5, R54 ;  /* 0x0000003600057213 */ /* 0x000fe20000000000 */
[----:B------:R-:W-:Y:S01]  /*5fe0*/  IMAD.HI.U32 R44, R8, R9, RZ ;  /* 0x00000009082c7227 */ /* 0x000fe200078e00ff */
[----:B------:R-:W-:-:S03]  /*5ff0*/  ISETP.GT.U32.AND P0, PT, R0, R10, PT ;  /* 0x0000000a0000720c */ /* 0x000fc60003f04070 */
[----:B------:R-:W-:-:S04]  /*6000*/  IMAD.HI.U32 R2, R8, R5, RZ ;  /* 0x0000000508027227 */ /* 0x000fc800078e00ff */
[----:B------:R-:W-:Y:S01]  /*6010*/  IMAD.MOV R44, RZ, RZ, -R44 ;  /* 0x000000ffff2c7224 */ /* 0x000fe200078e0a2c */
[C---:B------:R-:W-:Y:S01]  /*6020*/  ISETP.GT.U32.AND P1, PT, R0.reuse, R46, PT ;  /* 0x0000002e0000720c */ /* 0x040fe20003f24070 */
[----:B------:R-:W-:Y:S02]  /*6030*/  IMAD.MOV R2, RZ, RZ, -R2 ;  /* 0x000000ffff027224 */ /* 0x000fe400078e0a02 */
[C---:B------:R-:W-:Y:S02]  /*6040*/  IMAD R44, R0.reuse, R44, R9 ;  /* 0x0000002c002c7224 */ /* 0x040fe400078e0209 */
[----:B------:R-:W-:Y:S02]  /*6050*/  IMAD R9, R0, R2, R5 ;  /* 0x0000000200097224 */ /* 0x000fe400078e0205 */
[----:B------:R-:W-:Y:S01]  /*6060*/  @!P0 IMAD.IADD R10, R10, 0x1, -R0 ;  /* 0x000000010a0a8824 */ /* 0x000fe200078e0a00 */
[----:B------:R-:W-:Y:S02]  /*6070*/  ISETP.GT.U32.AND P2, PT, R0, R44, PT ;  /* 0x0000002c0000720c */ /* 0x000fe40003f44070 */
[----:B------:R-:W-:-:S03]  /*6080*/  ISETP.GE.AND P5, PT, R53, RZ, PT ;  /* 0x000000ff3500720c */ /* 0x000fc60003fa6270 */
[----:B------:R-:W-:-:S04]  /*6090*/  @!P1 IMAD.IADD R46, R46, 0x1, -R0 ;  /* 0x000000012e2e9824 */ /* 0x000fc800078e0a00 */
[----:B------:R-:W-:-:S04]  /*60a0*/  IMAD.MOV.U32 R11, RZ, RZ, R46 ;  /* 0x000000ffff0b7224 */ /* 0x000fc800078e002e */
[----:B------:R-:W-:Y:S02]  /*60b0*/  @!P2 IMAD.IADD R44, R44, 0x1, -R0 ;  /* 0x000000012c2ca824 */ /* 0x000fe400078e0a00 */
[----:B------:R-:W-:-:S03]  /*60c0*/  @!P5 IMAD.MOV R11, RZ, RZ, -R11 ;  /* 0x000000ffff0bd224 */ /* 0x000fc600078e0a0b */
[----:B------:R-:W-:Y:S02]  /*60d0*/  ISETP.GT.U32.AND P5, PT, R0, R44, PT ;  /* 0x0000002c0000720c */ /* 0x000fe40003fa4070 */
[----:B--2---:R-:W-:Y:S02]  /*60e0*/  IABS R5, R57 ;  /* 0x0000003900057213 */ /* 0x004fe40000000000 */
[----:B------:R-:W-:Y:S02]  /*60f0*/  ISETP.GE.AND P0, PT, R57, RZ, PT ;  /* 0x000000ff3900720c */ /* 0x000fe40003f06270 */
[----:B------:R-:W2:Y:S01]  /*6100*/  LDL.LU R57, [R1+0xec] ;  /* 0x0000ec0001397983 */ /* 0x000ea20000300800 */
[----:B------:R-:W-:Y:S01]  /*6110*/  IMAD.HI.U32 R2, R8, R5, RZ ;  /* 0x0000000508027227 */ /* 0x000fe200078e00ff */
[----:B------:R-:W-:-:S03]  /*6120*/  ISETP.GT.U32.AND P1, PT, R0, R9, PT ;  /* 0x000000090000720c */ /* 0x000fc60003f24070 */
[----:B------:R-:W-:Y:S01]  /*6130*/  IMAD.MOV R7, RZ, RZ, -R2 ;  /* 0x000000ffff077224 */ /* 0x000fe200078e0a02 */
[----:B----4-:R-:W-:-:S03]  /*6140*/  IABS R4, R55 ;  /* 0x0000003700047213 */ /* 0x010fc60000000000 */
[----:B------:R-:W-:Y:S02]  /*6150*/  IMAD R5, R0, R7, R5 ;  /* 0x0000000700057224 */ /* 0x000fe400078e0205 */
[----:B0-----:R-:W-:-:S04]  /*6160*/  IMAD.HI.U32 R6, R8, R4, RZ ;  /* 0x0000000408067227 */ /* 0x001fc800078e00ff */
[----:B------:R-:W-:Y:S02]  /*6170*/  IMAD.MOV R2, RZ, RZ, -R6 ;  /* 0x000000ffff027224 */ /* 0x000fe400078e0a06 */
[--C-:B------:R-:W-:Y:S01]  /*6180*/  @!P5 IMAD.IADD R44, R44, 0x1, -R0.reuse ;  /* 0x000000012c2cd824 */ /* 0x100fe200078e0a00 */
[----:B------:R-:W-:Y:S01]  /*6190*/  ISETP.GT.U32.AND P5, PT, R0, R5, PT ;  /* 0x000000050000720c */ /* 0x000fe20003fa4070 */
[----:B------:R-:W-:Y:S01]  /*61a0*/  @!P1 IMAD.IADD R9, R9, 0x1, -R0 ;  /* 0x0000000109099824 */ /* 0x000fe200078e0a00 */
[----:B------:R-:W-:Y:S01]  /*61b0*/  STL [R1+0x15c], R11 ;  /* 0x00015c0b01007387 */ /* 0x000fe20000100800 */
[----:B-----5:R-:W-:-:S03]  /*61c0*/  IABS R6, R60 ;  /* 0x0000003c00067213 */ /* 0x020fc60000000000 */
[----:B------:R-:W4:Y:S02]  /*61d0*/  LDL.LU R53, [R1+0xf0] ;  /* 0x0000f00001357983 */ /* 0x000f240000300800 */
[----:B------:R-:W-:-:S04]  /*61e0*/  IMAD.HI.U32 R45, R8, R6, RZ ;  /* 0x00000006082d7227 */ /* 0x000fc800078e00ff */
[----:B------:R-:W-:Y:S01]  /*61f0*/  IMAD.MOV R45, RZ, RZ, -R45 ;  /* 0x000000ffff2d7224 */ /* 0x000fe200078e0a2d */
[----:B------:R-:W-:-:S03]  /*6200*/  ISETP.GT.U32.AND P1, PT, R0, R9, PT ;  /* 0x000000090000720c */ /* 0x000fc60003f24070 */
[C---:B------:R-:W-:Y:S01]  /*6210*/  IMAD R6, R0.reuse, R45, R6 ;  /* 0x0000002d00067224 */ /* 0x040fe200078e0206 */
[----:B------:R-:W-:Y:S01]  /*6220*/  ISETP.GE.AND P2, PT, R55, RZ, PT ;  /* 0x000000ff3700720c */ /* 0x000fe20003f46270 */
[----:B------:R-:W-:Y:S01]  /*6230*/  @!P5 IMAD.IADD R5, R5, 0x1, -R0 ;  /* 0x000000010505d824 */ /* 0x000fe200078e0a00 */
[----:B------:R-:W5:Y:S02]  /*6240*/  LDL.LU R55, [R1+0xf8] ;  /* 0x0000f80001377983 */ /* 0x000f640000300800 */
[C---:B------:R-:W-:Y:S01]  /*6250*/  ISETP.GT.U32.AND P5, PT, R0.reuse, R6, PT ;  /* 0x000000060000720c */ /* 0x040fe20003fa4070 */
[C---:B------:R-:W-:Y:S02]  /*6260*/  IMAD R4, R0.reuse, R2, R4 ;  /* 0x0000000200047224 */ /* 0x040fe400078e0204 */
[----:B------:R-:W-:Y:S02]  /*6270*/  @!P6 IMAD.MOV R10, RZ, RZ, -R10 ;  /* 0x000000ffff0ae224 */ /* 0x000fe400078e0a0a */
[----:B------:R-:W-:Y:S01]  /*6280*/  @!P1 IMAD.IADD R9, R9, 0x1, -R0 ;  /* 0x0000000109099824 */ /* 0x000fe200078e0a00 */
[----:B------:R-:W-:-:S02]  /*6290*/  ISETP.GT.U32.AND P1, PT, R0, R4, PT ;  /* 0x000000040000720c */ /* 0x000fc40003f24070 */
[----:B------:R0:W-:Y:S05]  /*62a0*/  STL [R1+0x130], R10 ;  /* 0x0001300a01007387 */ /* 0x0001ea0000100800 */
[----:B------:R-:W-:Y:S02]  /*62b0*/  @!P5 IMAD.IADD R6, R6, 0x1, -R0 ;  /* 0x000000010606d824 */ /* 0x000fe400078e0a00 */
[----:B0-----:R-:W-:-:S04]  /*62c0*/  IMAD.MOV.U32 R10, RZ, RZ, R44 ;  /* 0x000000ffff0a7224 */ /* 0x001fc800078e002c */
[----:B------:R-:W-:Y:S01]  /*62d0*/  @!P3 IMAD.MOV R10, RZ, RZ, -R10 ;  /* 0x000000ffff0ab224 */ /* 0x000fe200078e0a0a */
[----:B------:R-:W-:Y:S01]  /*62e0*/  ISETP.GT.U32.AND P3, PT, R0, R6, PT ;  /* 0x000000060000720c */ /* 0x000fe20003f64070 */
[----:B------:R-:W-:-:S05]  /*62f0*/  @!P1 IMAD.IADD R4, R4, 0x1, -R0 ;  /* 0x0000000104049824 */ /* 0x000fca00078e0a00 */
[C---:B------:R-:W-:Y:S02]  /*6300*/  ISETP.GT.U32.AND P5, PT, R0.reuse, R4, PT ;  /* 0x000000040000720c */ /* 0x040fe40003fa4070 */
[----:B------:R-:W-:-:S05]  /*6310*/  ISETP.GT.U32.AND P6, PT, R0, R5, PT ;  /* 0x000000050000720c */ /* 0x000fca0003fc4070 */
[--C-:B------:R-:W-:Y:S01]  /*6320*/  @!P3 IMAD.IADD R6, R6, 0x1, -R0.reuse ;  /* 0x000000010606b824 */ /* 0x100fe200078e0a00 */
[----:B------:R-:W-:Y:S02]  /*6330*/  ISETP.GE.AND P4, PT, R54, RZ, PT ;  /* 0x000000ff3600720c */ /* 0x000fe40003f86270 */
[----:B------:R-:W4:Y:S03]  /*6340*/  LDL.LU R54, [R1+0x100] ;  /* 0x0001000001367983 */ /* 0x000f260000300800 */
[--C-:B------:R-:W-:Y:S02]  /*6350*/  @!P5 IMAD.IADD R4, R4, 0x1, -R0.reuse ;  /* 0x000000010404d824 */ /* 0x100fe400078e0a00 */
[----:B------:R-:W-:Y:S01]  /*6360*/  @!P6 IMAD.IADD R5, R5, 0x1, -R0 ;  /* 0x000000010505e824 */ /* 0x000fe200078e0a00 */
[----:B------:R-:W-:Y:S03]  /*6370*/  STL [R1+0x13c], R10 ;  /* 0x00013c0a01007387 */ /* 0x000fe60000100800 */
[----:B------:R-:W-:-:S02]  /*6380*/  @!P0 IMAD.MOV R5, RZ, RZ, -R5 ;  /* 0x000000ffff058224 */ /* 0x000fc400078e0a05 */
[----:B------:R-:W-:-:S05]  /*6390*/  @!P4 IMAD.MOV R9, RZ, RZ, -R9 ;  /* 0x000000ffff09c224 */ /* 0x000fca00078e0a09 */
[----:B------:R-:W-:Y:S01]  /*63a0*/  STL [R1+0x124], R9 ;  /* 0x0001240901007387 */ /* 0x000fe20000100800 */
[----:B---3--:R-:W-:-:S05]  /*63b0*/  IABS R2, R51 ;  /* 0x0000003300027213 */ /* 0x008fca0000000000 */
[----:B------:R-:W-:-:S04]  /*63c0*/  IMAD.HI.U32 R45, R8, R2, RZ ;  /* 0x00000002082d7227 */ /* 0x000fc800078e00ff */
[----:B------:R-:W-:-:S04]  /*63d0*/  IMAD.MOV R45, RZ, RZ, -R45 ;  /* 0x000000ffff2d7224 */ /* 0x000fc800078e0a2d */
[----:B------:R-:W-:-:S05]  /*63e0*/  IMAD R2, R0, R45, R2 ;  /* 0x0000002d00027224 */ /* 0x000fca00078e0202 */
[----:B------:R-:W-:Y:S02]  /*63f0*/  ISETP.GT.U32.AND P3, PT, R0, R2, PT ;  /* 0x000000020000720c */ /* 0x000fe40003f64070 */
[----:B------:R-:W-:-:S11]  /*6400*/  IABS R46, R3 ;  /* 0x00000003002e7213 */ /* 0x000fd60000000000 */
[----:B------:R-:W-:Y:S01]  /*6410*/  @!P3 IMAD.IADD R2, R2, 0x1, -R0 ;  /* 0x000000010202b824 */ /* 0x000fe200078e0a00 */
[----:B------:R-:W-:Y:S01]  /*6420*/  ISETP.GE.AND P3, PT, R3, RZ, PT ;  /* 0x000000ff0300720c */ /* 0x000fe20003f66270 */
[----:B------:R-:W-:-:S04]  /*6430*/  IMAD.MOV.U32 R3, RZ, RZ, R4 ;  /* 0x000000ffff037224 */ /* 0x000fc800078e0004 */
[----:B------:R-:W-:-:S05]  /*6440*/  @!P2 IMAD.MOV R3, RZ, RZ, -R3 ;  /* 0x000000ffff03a224 */ /* 0x000fca00078e0a03 */
[----:B------:R0:W-:Y:S04]  /*6450*/  STL [R1+0x118], R3 ;  /* 0x0001180301007387 */ /* 0x0001e80000100800 */
[----:B------:R1:W-:Y:S04]  /*6460*/  STL [R1+0x11c], R5 ;  /* 0x00011c0501007387 */ /* 0x0003e80000100800 */
[----:B0-----:R-:W3:Y:S01]  /*6470*/  LDL.LU R3, [R1+0x108] ;  /* 0x0001080001037983 */ /* 0x001ee20000300800 */
[----:B------:R-:W-:-:S05]  /*6480*/  IABS R7, R56 ;  /* 0x0000003800077213 */ /* 0x000fca0000000000 */
[----:B------:R-:W-:-:S04]  /*6490*/  IMAD.HI.U32 R49, R8, R7, RZ ;  /* 0x0000000708317227 */ /* 0x000fc800078e00ff */
[----:B------:R-:W-:-:S04]  /*64a0*/  IMAD.MOV R49, RZ, RZ, -R49 ;  /* 0x000000ffff317224 */ /* 0x000fc800078e0a31 */
[----:B------:R-:W-:Y:S01]  /*64b0*/  IMAD R7, R0, R49, R7 ;  /* 0x0000003100077224 */ /* 0x000fe200078e0207 */
[----:B------:R-:W-:Y:S01]  /*64c0*/  IABS R11, R61 ;  /* 0x0000003d000b7213 */ /* 0x000fe20000000000 */
[----:B------:R-:W-:-:S03]  /*64d0*/  IMAD.HI.U32 R48, R8, R46, RZ ;  /* 0x0000002e08307227 */ /* 0x000fc600078e00ff */
[----:B------:R-:W-:Y:S01]  /*64e0*/  ISETP.GT.U32.AND P1, PT, R0, R7, PT ;  /* 0x000000070000720c */ /* 0x000fe20003f24070 */
[----:B------:R-:W-:Y:S02]  /*64f0*/  IMAD.MOV R48, RZ, RZ, -R48 ;  /* 0x000000ffff307224 */ /* 0x000fe400078e0a30 */
[----:B------:R-:W-:Y:S01]  /*6500*/  IMAD.HI.U32 R47, R8, R11, RZ ;  /* 0x0000000b082f7227 */ /* 0x000fe200078e00ff */
[----:B------:R-:W-:-:S03]  /*6510*/  IABS R45, R52 ;  /* 0x00000034002d7213 */ /* 0x000fc60000000000 */
[----:B------:R-:W-:Y:S02]  /*6520*/  IMAD R46, R0, R48, R46 ;  /* 0x00000030002e7224 */ /* 0x000fe400078e022e */
[----:B------:R-:W-:-:S03]  /*6530*/  IMAD.MOV R47, RZ, RZ, -R47 ;  /* 0x000000ffff2f7224 */ /* 0x000fc600078e0a2f */
[C---:B------:R-:W-:Y:S01]  /*6540*/  ISETP.GT.U32.AND P6, PT, R0.reuse, R46, PT ;  /* 0x0000002e0000720c */ /* 0x040fe20003fc4070 */
[----:B------:R-:W-:Y:S02]  /*6550*/  IMAD R11, R0, R47, R11 ;  /* 0x0000002f000b7224 */ /* 0x000fe400078e020b */
[----:B------:R-:W-:Y:S02]  /*6560*/  @!P1 IMAD.IADD R7, R7, 0x1, -R0 ;  /* 0x0000000107079824 */ /* 0x000fe400078e0a00 */
[----:B------:R-:W-:Y:S01]  /*6570*/  IMAD.HI.U32 R47, R8, R45, RZ ;  /* 0x0000002d082f7227 */ /* 0x000fe200078e00ff */
[C---:B------:R-:W-:Y:S02]  /*6580*/  ISETP.GT.U32.AND P5, PT, R0.reuse, R11, PT ;  /* 0x0000000b0000720c */ /* 0x040fe40003fa4070 */
[----:B------:R-:W-:Y:S01]  /*6590*/  ISETP.GT.U32.AND P1, PT, R0, R7, PT ;  /* 0x000000070000720c */ /* 0x000fe20003f24070 */
[----:B------:R-:W-:-:S04]  /*65a0*/  IMAD.MOV R47, RZ, RZ, -R47 ;  /* 0x000000ffff2f7224 */ /* 0x000fc800078e0a2f */
[----:B------:R-:W-:Y:S02]  /*65b0*/  IMAD R45, R0, R47, R45 ;  /* 0x0000002f002d7224 */ /* 0x000fe400078e022d */
[--C-:B------:R-:W-:Y:S01]  /*65c0*/  @!P6 IMAD.IADD R46, R46, 0x1, -R0.reuse ;  /* 0x000000012e2ee824 */ /* 0x100fe200078e0a00 */
[----:B--2---:R-:W-:Y:S02]  /*65d0*/  IABS R48, R57 ;  /* 0x0000003900307213 */ /* 0x004fe40000000000 */
[C---:B------:R-:W-:Y:S01]  /*65e0*/  ISETP.GT.U32.AND P6, PT, R0.reuse, R45, PT ;  /* 0x0000002d0000720c */ /* 0x040fe20003fc4070 */
[--C-:B------:R-:W-:Y:S01]  /*65f0*/  @!P5 IMAD.IADD R11, R11, 0x1, -R0.reuse ;  /* 0x000000010b0bd824 */ /* 0x100fe200078e0a00 */
[----:B------:R-:W-:Y:S01]  /*6600*/  ISETP.GT.U32.AND P4, PT, R0, R46, PT ;  /* 0x0000002e0000720c */ /* 0x000fe20003f84070 */
[----:B------:R-:W-:Y:S01]  /*6610*/  @!P1 IMAD.IADD R7, R7, 0x1, -R0 ;  /* 0x0000000107079824 */ /* 0x000fe200078e0a00 */
[----:B------:R-:W-:Y:S01]  /*6620*/  ISETP.GE.AND P1, PT, R60, RZ, PT ;  /* 0x000000ff3c00720c */ /* 0x000fe20003f26270 */
[----:B------:R-:W-:Y:S01]  /*6630*/  IMAD.HI.U32 R47, R8, R48, RZ ;  /* 0x00000030082f7227 */ /* 0x000fe200078e00ff */
[----:B------:R-:W-:-:S02]  /*6640*/  ISETP.GE.AND P5, PT, R56, RZ, PT ;  /* 0x000000ff3800720c */ /* 0x000fc40003fa6270 */
[C---:B------:R-:W-:Y:S01]  /*6650*/  ISETP.GT.U32.AND P0, PT, R0.reuse, R11, PT ;  /* 0x0000000b0000720c */ /* 0x040fe20003f04070 */
[----:B------:R-:W-:Y:S01]  /*6660*/  IMAD.MOV R47, RZ, RZ, -R47 ;  /* 0x000000ffff2f7224 */ /* 0x000fe200078e0a2f */
[----:B------:R-:W2:Y:S01]  /*6670*/  LDL.LU R56, [R1+0x10c] ;  /* 0x00010c0001387983 */ /* 0x000ea20000300800 */
[----:B-1----:R-:W-:Y:S02]  /*6680*/  IMAD.MOV.U32 R5, RZ, RZ, R6 ;  /* 0x000000ffff057224 */ /* 0x002fe400078e0006 */
[----:B------:R-:W-:Y:S01]  /*6690*/  @!P6 IMAD.IADD R45, R45, 0x1, -R0 ;  /* 0x000000012d2de824 */ /* 0x000fe200078e0a00 */
[C---:B------:R-:W-:Y:S01]  /*66a0*/  ISETP.GT.U32.AND P6, PT, R0.reuse, R2, PT ;  /* 0x000000020000720c */ /* 0x040fe20003fc4070 */
[----:B------:R-:W-:Y:S02]  /*66b0*/  IMAD R47, R0, R47, R48 ;  /* 0x0000002f002f7224 */ /* 0x000fe400078e0230 */
[----:B------:R-:W-:Y:S02]  /*66c0*/  IMAD.MOV.U32 R4, RZ, RZ, R7 ;  /* 0x000000ffff047224 */ /* 0x000fe400078e0007 */
[----:B------:R-:W-:Y:S01]  /*66d0*/  @!P4 IMAD.IADD R46, R46, 0x1, -R0 ;  /* 0x000000012e2ec824 */ /* 0x000fe200078e0a00 */
[----:B------:R-:W-:Y:S01]  /*66e0*/  ISETP.GE.AND P4, PT, R61, RZ, PT ;  /* 0x000000ff3d00720c */ /* 0x000fe20003f86270 */
[----:B------:R-:W-:Y:S01]  /*66f0*/  @!P1 IMAD.MOV R5, RZ, RZ, -R5 ;  /* 0x000000ffff059224 */ /* 0x000fe200078e0a05 */
[----:B------:R-:W-:Y:S01]  /*6700*/  ISETP.GT.U32.AND P1, PT, R0, R47, PT ;  /* 0x0000002f0000720c */ /* 0x000fe20003f24070 */
[----:B------:R-:W-:-:S02]  /*6710*/  @!P5 IMAD.MOV R4, RZ, RZ, -R4 ;  /* 0x000000ffff04d224 */ /* 0x000fc400078e0a04 */
[----:B------:R-:W-:Y:S01]  /*6720*/  @!P0 IMAD.IADD R11, R11, 0x1, -R0 ;  /* 0x000000010b0b8824 */ /* 0x000fe200078e0a00 */
[----:B------:R-:W-:Y:S01]  /*6730*/  STL [R1+0x114], R5 ;  /* 0x0001140501007387 */ /* 0x000fe20000100800 */
[----:B------:R-:W-:Y:S02]  /*6740*/  IMAD.MOV.U32 R6, RZ, RZ, R46 ;  /* 0x000000ffff067224 */ /* 0x000fe400078e002e */
[----:B------:R-:W-:Y:S01]  /*6750*/  @!P6 IMAD.IADD R2, R2, 0x1, -R0 ;  /* 0x000000010202e824 */ /* 0x000fe200078e0a00 */
[----:B------:R0:W-:Y:S01]  /*6760*/  STL [R1+0x110], R4 ;  /* 0x0001100401007387 */ /* 0x0001e20000100800 */
[----:B------:R-:W-:Y:S01]  /*6770*/  ISETP.GE.AND P6, PT, R51, RZ, PT ;  /* 0x000000ff3300720c */ /* 0x000fe20003fc6270 */
[----:B------:R-:W-:-:S03]  /*6780*/  @!P3 IMAD.MOV R6, RZ, RZ, -R6 ;  /* 0x000000ffff06b224 */ /* 0x000fc600078e0a06 */
[----:B------:R-:W-:Y:S02]  /*6790*/  @!P1 IMAD.IADD R47, R47, 0x1, -R0 ;  /* 0x000000012f2f9824 */ /* 0x000fe400078e0a00 */
[----:B0-----:R-:W-:Y:S01]  /*67a0*/  IMAD.MOV.U32 R4, RZ, RZ, R11 ;  /* 0x000000ffff047224 */ /* 0x001fe200078e000b */
[----:B------:R-:W-:Y:S02]  /*67b0*/  ISETP.GE.AND P1, PT, R57, RZ, PT ;  /* 0x000000ff3900720c */ /* 0x000fe40003f26270 */
[----:B------:R-:W2:Y:S01]  /*67c0*/  LDL.LU R57, [R1+0x120] ;  /* 0x0001200001397983 */ /* 0x000ea20000300800 */
[----:B------:R-:W-:-:S03]  /*67d0*/  @!P4 IMAD.MOV R4, RZ, RZ, -R4 ;  /* 0x000000ffff04c224 */ /* 0x000fc600078e0a04 */
[----:B------:R-:W-:Y:S04]  /*67e0*/  STL [R1+0x104], R6 ;  /* 0x0001040601007387 */ /* 0x000fe80000100800 */
[----:B------:R0:W-:Y:S01]  /*67f0*/  STL [R1+0xfc], R4 ;  /* 0x0000fc0401007387 */ /* 0x0001e20000100800 */
[----:B-----5:R-:W-:Y:S01]  /*6800*/  IABS R10, R55 ;  /* 0x00000037000a7213 */ /* 0x020fe20000000000 */
[----:B0-----:R-:W-:-:S04]  /*6810*/  IMAD.MOV.U32 R4, RZ, RZ, R2 ;  /* 0x000000ffff047224 */ /* 0x001fc800078e0002 */
[----:B------:R-:W-:Y:S01]  /*6820*/  @!P6 IMAD.MOV R4, RZ, RZ, -R4 ;  /* 0x000000ffff04e224 */ /* 0x000fe200078e0a04 */
[----:B------:R-:W-:-:S04]  /*6830*/  ISETP.GE.AND P6, PT, R55, RZ, PT ;  /* 0x000000ff3700720c */ /* 0x000fc80003fc6270 */
[----:B------:R-:W-:Y:S04]  /*6840*/  STL [R1+0xf4], R4 ;  /* 0x0000f40401007387 */ /* 0x000fe80000100800 */
[----:B------:R-:W5:Y:S01]  /*6850*/  LDL.LU R55, [R1+0x128] ;  /* 0x0001280001377983 */ /* 0x000f620000300800 */
[----:B----4-:R-:W-:-:S05]  /*6860*/  IABS R44, R53 ;  /* 0x00000035002c7213 */ /* 0x010fca0000000000 */
[----:B------:R-:W-:-:S04]  /*6870*/  IMAD.HI.U32 R50, R8, R44, RZ ;  /* 0x0000002c08327227 */ /* 0x000fc800078e00ff */
[----:B------:R-:W-:-:S04]  /*6880*/  IMAD.MOV R50, RZ, RZ, -R50 ;  /* 0x000000ffff327224 */ /* 0x000fc800078e0a32 */
[C---:B------:R-:W-:Y:S01]  /*6890*/  IMAD R44, R0.reuse, R50, R44 ;  /* 0x00000032002c7224 */ /* 0x040fe200078e022c */
[----:B------:R-:W-:-:S04]  /*68a0*/  ISETP.GT.U32.AND P2, PT, R0, R45, PT ;  /* 0x0000002d0000720c */ /* 0x000fc80003f44070 */
[----:B------:R-:W-:-:S09]  /*68b0*/  ISETP.GT.U32.AND P5, PT, R0, R44, PT ;  /* 0x0000002c0000720c */ /* 0x000fd20003fa4070 */
[----:B------:R-:W-:Y:S01]  /*68c0*/  @!P2 IMAD.IADD R45, R45, 0x1, -R0 ;  /* 0x000000012d2da824 */ /* 0x000fe200078e0a00 */
[----:B------:R-:W-:-:S03]  /*68d0*/  ISETP.GE.AND P2, PT, R52, RZ, PT ;  /* 0x000000ff3400720c */ /* 0x000fc60003f46270 */
[----:B------:R-:W-:-:S05]  /*68e0*/  @!P5 IMAD.IADD R44, R44, 0x1, -R0 ;  /* 0x000000012c2cd824 */ /* 0x000fca00078e0a00 */
[----:B------:R-:W-:Y:S01]  /*68f0*/  ISETP.GT.U32.AND P3, PT, R0, R44, PT ;  /* 0x0000002c0000720c */ /* 0x000fe20003f64070 */
[----:B------:R-:W-:-:S04]  /*6900*/  IMAD.MOV.U32 R6, RZ, RZ, R45 ;  /* 0x000000ffff067224 */ /* 0x000fc800078e002d */
[----:B------:R-:W-:Y:S01]  /*6910*/  @!P2 IMAD.MOV R6, RZ, RZ, -R6 ;  /* 0x000000ffff06a224 */ /* 0x000fe200078e0a06 */
[----:B------:R-:W-:-:S04]  /*6920*/  ISETP.GE.AND P5, PT, R53, RZ, PT ;  /* 0x000000ff3500720c */ /* 0x000fc80003fa6270 */
[----:B------:R-:W-:Y:S03]  /*6930*/  STL [R1+0xf0], R6 ;  /* 0x0000f00601007387 */ /* 0x000fe60000100800 */
[----:B------:R-:W-:Y:S01]  /*6940*/  @!P3 IMAD.IADD R44, R44, 0x1, -R0 ;  /* 0x000000012c2cb824 */ /* 0x000fe200078e0a00 */
[----:B------:R-:W4:Y:S01]  /*6950*/  LDL.LU R53, [R1+0x12c] ;  /* 0x00012c0001357983 */ /* 0x000f220000300800 */
[----:B---3--:R-:W-:Y:S02]  /*6960*/  IABS R2, R3 ;  /* 0x0000000300027213 */ /* 0x008fe40000000000 */
[----:B------:R-:W-:Y:S02]  /*6970*/  ISETP.GE.AND P3, PT, R3, RZ, PT ;  /* 0x000000ff0300720c */ /* 0x000fe40003f66270 */
[----:B------:R-:W3:Y:S01]  /*6980*/  LDL.LU R3, [R1+0x134] ;  /* 0x0001340001037983 */ /* 0x000ee20000300800 */
[----:B------:R-:W-:-:S04]  /*6990*/  IMAD.HI.U32 R49, R8, R10, RZ ;  /* 0x0000000a08317227 */ /* 0x000fc800078e00ff */
[----:B------:R-:W-:-:S04]  /*69a0*/  IMAD.MOV R49, RZ, RZ, -R49 ;  /* 0x000000ffff317224 */ /* 0x000fc800078e0a31 */
[----:B------:R-:W-:-:S05]  /*69b0*/  IMAD R10, R0, R49, R10 ;  /* 0x00000031000a7224 */ /* 0x000fca00078e020a */
[----:B------:R-:W-:-:S13]  /*69c0*/  ISETP.GT.U32.AND P0, PT, R0, R10, PT ;  /* 0x0000000a0000720c */ /* 0x000fda0003f04070 */
[----:B------:R-:W-:Y:S01]  /*69d0*/  @!P0 IMAD.IADD R10, R10, 0x1, -R0 ;  /* 0x000000010a0a8824 */ /* 0x000fe200078e0a00 */
[----:B------:R-:W-:-:S04]  /*69e0*/  ISETP.GT.U32.AND P0, PT, R0, R47, PT ;  /* 0x0000002f0000720c */ /* 0x000fc80003f04070 */
[----:B------:R-:W-:-:S09]  /*69f0*/  ISETP.GT.U32.AND P4, PT, R0, R10, PT ;  /* 0x0000000a0000720c */ /* 0x000fd20003f84070 */
[----:B------:R-:W-:-:S04]  /*6a00*/  @!P0 IMAD.IADD R47, R47, 0x1, -R0 ;  /* 0x000000012f2f8824 */ /* 0x000fc800078e0a00 */
[----:B------:R-:W-:-:S04]  /*6a10*/  IMAD.MOV.U32 R11, RZ, RZ, R47 ;  /* 0x000000ffff0b7224 */ /* 0x000fc800078e002f */
[----:B------:R-:W-:Y:S01]  /*6a20*/  @!P1 IMAD.MOV R11, RZ, RZ, -R11 ;  /* 0x000000ffff0b9224 */ /* 0x000fe200078e0a0b */
[----:B------:R-:W-:-:S04]  /*6a30*/  IABS R48, R54 ;  /* 0x0000003600307213 */ /* 0x000fc80000000000 */
[----:B------:R0:W-:Y:S01]  /*6a40*/  STL [R1+0xa0], R11 ;  /* 0x0000a00b01007387 */ /* 0x0001e20000100800 */
[----:B------:R-:W-:Y:S01]  /*6a50*/  ISETP.GE.AND P0, PT, R54, RZ, PT ;  /* 0x000000ff3600720c */ /* 0x000fe20003f06270 */
[----:B------:R-:W-:Y:S02]  /*6a60*/  IMAD.HI.U32 R5, R8, R48, RZ ;  /* 0x0000003008057227 */ /* 0x000fe400078e00ff */
[----:B------:R-:W4:Y:S02]  /*6a70*/  LDL.LU R54, [R1+0x138] ;  /* 0x0001380001367983 */ /* 0x000f240000300800 */
[----:B0-----:R-:W-:-:S04]  /*6a80*/  IMAD.MOV.U32 R11, RZ, RZ, R44 ;  /* 0x000000ffff0b7224 */ /* 0x001fc800078e002c */
[----:B------:R-:W-:Y:S01]  /*6a90*/  @!P5 IMAD.MOV R11, RZ, RZ, -R11 ;  /* 0x000000ffff0bd224 */ /* 0x000fe200078e0a0b */
[----:B--2---:R-:W-:Y:S01]  /*6aa0*/  IABS R4, R56 ;  /* 0x0000003800047213 */ /* 0x004fe20000000000 */
[----:B------:R-:W-:Y:S01]  /*6ab0*/  @!P4 IMAD.IADD R10, R10, 0x1, -R0 ;  /* 0x000000010a0ac824 */ /* 0x000fe200078e0a00 */
[----:B------:R-:W-:Y:S01]  /*6ac0*/  ISETP.GE.AND P4, PT, R56, RZ, PT ;  /* 0x000000ff3800720c */ /* 0x000fe20003f86270 */
[----:B------:R-:W-:Y:S01]  /*6ad0*/  IMAD.MOV R5, RZ, RZ, -R5 ;  /* 0x000000ffff057224 */ /* 0x000fe200078e0a05 */
[----:B------:R0:W-:Y:S04]  /*6ae0*/  STL [R1+0xbc], R11 ;  /* 0x0000bc0b01007387 */ /* 0x0001e80000100800 */
[----:B------:R-:W2:Y:S01]  /*6af0*/  LDL.LU R56, [R1+0x140] ;  /* 0x0001400001387983 */ /* 0x000ea20000300800 */
[----:B------:R-:W-:-:S05]  /*6b00*/  IMAD R5, R0, R5, R48 ;  /* 0x0000000500057224 */ /* 0x000fca00078e0230 */
[----:B------:R-:W-:Y:S01]  /*6b10*/  ISETP.GT.U32.AND P2, PT, R0, R5, PT ;  /* 0x000000050000720c */ /* 0x000fe20003f44070 */
[----:B------:R-:W-:-:S04]  /*6b20*/  IMAD.HI.U32 R7, R8, R4, RZ ;  /* 0x0000000408077227 */ /* 0x000fc800078e00ff */
[----:B------:R-:W-:Y:S02]  /*6b30*/  IMAD.MOV R7, RZ, RZ, -R7 ;  /* 0x000000ffff077224 */ /* 0x000fe400078e0a07 */
[----:B------:R-:W-:Y:S02]  /*6b40*/  @!P6 IMAD.MOV R10, RZ, RZ, -R10 ;  /* 0x000000ffff0ae224 */ /* 0x000fe400078e0a0a */
[----:B------:R-:W-:-:S04]  /*6b50*/  IMAD R4, R0, R7, R4 ;  /* 0x0000000700047224 */ /* 0x000fc800078e0204 */
[----:B------:R-:W-:Y:S01]  /*6b60*/  @!P2 IMAD.IADD R5, R5, 0x1, -R0 ;  /* 0x000000010505a824 */ /* 0x000fe200078e0a00 */
[----:B------:R-:W-:Y:S01]  /*6b70*/  STL [R1+0xc0], R10 ;  /* 0x0000c00a01007387 */ /* 0x000fe20000100800 */
[----:B------:R-:W-:-:S03]  /*6b80*/  IMAD.HI.U32 R9, R8, R2, RZ ;  /* 0x0000000208097227 */ /* 0x000fc600078e00ff */
[C---:B------:R-:W-:Y:S01]  /*6b90*/  ISETP.GT.U32.AND P2, PT, R0.reuse, R5, PT ;  /* 0x000000050000720c */ /* 0x040fe20003f44070 */
[----:B------:R-:W-:Y:S01]  /*6ba0*/  IMAD.MOV R9, RZ, RZ, -R9 ;  /* 0x000000ffff097224 */ /* 0x000fe200078e0a09 */
[----:B------:R-:W-:Y:S02]  /*6bb0*/  IABS R6, R57 ;  /* 0x0000003900067213 */ /* 0x000fe40000000000 */
[----:B------:R-:W-:Y:S01]  /*6bc0*/  ISETP.GE.AND P1, PT, R57, RZ, PT ;  /* 0x000000ff3900720c */ /* 0x000fe20003f26270 */
[----:B------:R-:W-:Y:S01]  /*6bd0*/  IMAD R2, R0, R9, R2 ;  /* 0x0000000900027224 */ /* 0x000fe200078e0202 */
[----:B-----5:R-:W-:Y:S02]  /*6be0*/  ISETP.GE.AND P6, PT, R55, RZ, PT ;  /* 0x000000ff3700720c */ /* 0x020fe40003fc6270 */
[----:B------:R-:W-:Y:S02]  /*6bf0*/  IABS R7, R55 ;  /* 0x0000003700077213 */ /* 0x000fe40000000000 */
[----:B------:R-:W5:Y:S04]  /*6c00*/  LDL.LU R55, [R1+0x144] ;  /* 0x0001440001377983 */ /* 0x000f680000300800 */
[----:B------:R-:W5:Y:S04]  /*6c10*/  LDL.LU R51, [R1+0x148] ;  /* 0x0001480001337983 */ /* 0x000f680000300800 */
[----:B------:R-:W5:Y:S01]  /*6c20*/  LDL.LU R57, [R1+0x150] ;  /* 0x0001500001397983 */ /* 0x000f620000300800 */
[----:B------:R-:W-:Y:S01]  /*6c30*/  IMAD.HI.U32 R9, R8, R6, RZ ;  /* 0x0000000608097227 */ /* 0x000fe200078e00ff */
[----:B------:R-:W-:-:S03]  /*6c40*/  ISETP.GT.U32.AND P5, PT, R0, R2, PT ;  /* 0x000000020000720c */ /* 0x000fc60003fa4070 */
[----:B------:R-:W-:Y:S01]  /*6c50*/  @!P2 IMAD.IADD R5, R5, 0x1, -R0 ;  /* 0x000000010505a824 */ /* 0x000fe200078e0a00 */
[C---:B------:R-:W-:Y:S01]  /*6c60*/  ISETP.GT.U32.AND P2, PT, R0.reuse, R4, PT ;  /* 0x000000040000720c */ /* 0x040fe20003f44070 */
[----:B------:R-:W-:Y:S02]  /*6c70*/  IMAD.MOV R9, RZ, RZ, -R9 ;  /* 0x000000ffff097224 */ /* 0x000fe400078e0a09 */
[----:B0-----:R-:W-:Y:S02]  /*6c80*/  IMAD.MOV.U32 R11, RZ, RZ, R5 ;  /* 0x000000ffff0b7224 */ /* 0x001fe400078e0005 */
[----:B------:R-:W-:Y:S02]  /*6c90*/  IMAD R6, R0, R9, R6 ;  /* 0x0000000900067224 */ /* 0x000fe400078e0206 */
[----:B------:R-:W-:Y:S02]  /*6ca0*/  @!P0 IMAD.MOV R11, RZ, RZ, -R11 ;  /* 0x000000ffff0b8224 */ /* 0x000fe400078e0a0b */
[----:B------:R-:W-:Y:S01]  /*6cb0*/  @!P5 IMAD.IADD R2, R2, 0x1, -R0 ;  /* 0x000000010202d824 */ /* 0x000fe200078e0a00 */
[----:B------:R-:W-:-:S03]  /*6cc0*/  ISETP.GT.U32.AND P0, PT, R0, R6, PT ;  /* 0x000000060000720c */ /* 0x000fc60003f04070 */
[----:B------:R-:W-:Y:S01]  /*6cd0*/  @!P2 IMAD.IADD R4, R4, 0x1, -R0 ;  /* 0x000000010404a824 */ /* 0x000fe200078e0a00 */
[----:B------:R-:W-:-:S04]  /*6ce0*/  ISETP.GT.U32.AND P5, PT, R0, R2, PT ;  /* 0x000000020000720c */ /* 0x000fc80003fa4070 */
[----:B------:R-:W-:-:S05]  /*6cf0*/  ISETP.GT.U32.AND P2, PT, R0, R4, PT ;  /* 0x000000040000720c */ /* 0x000fca0003f44070 */
[----:B------:R-:W-:-:S04]  /*6d00*/  @!P0 IMAD.IADD R6, R6, 0x1, -R0 ;  /* 0x0000000106068824 */ /* 0x000fc800078e0a00 */
[----:B------:R-:W-:Y:S01]  /*6d10*/  @!P5 IMAD.IADD R2, R2, 0x1, -R0 ;  /* 0x000000010202d824 */ /* 0x000fe200078e0a00 */
[----:B------:R-:W-:-:S03]  /*6d20*/  ISETP.GT.U32.AND P0, PT, R0, R6, PT ;  /* 0x000000060000720c */ /* 0x000fc60003f04070 */
[----:B------:R-:W-:Y:S01]  /*6d30*/  @!P2 IMAD.IADD R4, R4, 0x1, -R0 ;  /* 0x000000010404a824 */ /* 0x000fe200078e0a00 */
[----:B------:R0:W-:Y:S01]  /*6d40*/  STL [R1+0xc4], R11 ;  /* 0x0000c40b01007387 */ /* 0x0001e20000100800 */
[----:B------:R-:W-:-:S03]  /*6d50*/  IMAD.MOV.U32 R12, RZ, RZ, R2 ;  /* 0x000000ffff0c7224 */ /* 0x000fc600078e0002 */
[----:B------:R-:W5:Y:S01]  /*6d60*/  LDL.LU R52, [R1+0x158] ;  /* 0x0001580001347983 */ /* 0x000f620000300800 */
[----:B------:R-:W-:Y:S02]  /*6d70*/  @!P3 IMAD.MOV R12, RZ, RZ, -R12 ;  /* 0x000000ffff0cb224 */ /* 0x000fe400078e0a0c */
[----:B0-----:R-:W-:-:S04]  /*6d80*/  IMAD.MOV.U32 R11, RZ, RZ, R4 ;  /* 0x000000ffff0b7224 */ /* 0x001fc800078e0004 */
[----:B------:R-:W-:Y:S01]  /*6d90*/  @!P4 IMAD.MOV R11, RZ, RZ, -R11 ;  /* 0x000000ffff0bc224 */ /* 0x000fe200078e0a0b */
[----:B------:R0:W-:Y:S01]  /*6da0*/  STL [R1+0xd0], R12 ;  /* 0x0000d00c01007387 */ /* 0x0001e20000100800 */
[----:B------:R-:W-:-:S03]  /*6db0*/  @!P0 IMAD.IADD R6, R6, 0x1, -R0 ;  /* 0x0000000106068824 */ /* 0x000fc600078e0a00 */
[----:B------:R-:W-:Y:S01]  /*6dc0*/  STL [R1+0xd4], R11 ;  /* 0x0000d40b01007387 */ /* 0x000fe20000100800 */
[----:B---3--:R-:W-:Y:S02]  /*6dd0*/  IABS R45, R3 ;  /* 0x00000003002d7213 */ /* 0x008fe40000000000 */
[----:B------:R-:W-:Y:S02]  /*6de0*/  ISETP.GE.AND P0, PT, R3, RZ, PT ;  /* 0x000000ff0300720c */ /* 0x000fe40003f06270 */
[----:B------:R-:W3:Y:S01]  /*6df0*/  LDL.LU R3, [R1+0x168] ;  /* 0x0001680001037983 */ /* 0x000ee20000300800 */
[----:B------:R-:W-:-:S04]  /*6e00*/  IMAD.HI.U32 R10, R8, R7, RZ ;  /* 0x00000007080a7227 */ /* 0x000fc800078e00ff */
[----:B------:R-:W-:-:S04]  /*6e10*/  IMAD.MOV R10, RZ, RZ, -R10 ;  /* 0x000000ffff0a7224 */ /* 0x000fc800078e0a0a */
[----:B------:R-:W-:-:S05]  /*6e20*/  IMAD R7, R0, R10, R7 ;  /* 0x0000000a00077224 */ /* 0x000fca00078e0207 */
[----:B------:R-:W-:Y:S02]  /*6e30*/  ISETP.GT.U32.AND P5, PT, R0, R7, PT ;  /* 0x000000070000720c */ /* 0x000fe40003fa4070 */
[----:B----4-:R-:W-:Y:S01]  /*6e40*/  IABS R44, R53 ;  /* 0x00000035002c7213 */ /* 0x010fe20000000000 */
[----:B------:R-:W-:-:S04]  /*6e50*/  IMAD.HI.U32 R5, R8, R45, RZ ;  /* 0x0000002d08057227 */ /* 0x000fc800078e00ff */
[----:B------:R-:W-:-:S04]  /*6e60*/  IMAD.HI.U32 R9, R8, R44, RZ ;  /* 0x0000002c08097227 */ /* 0x000fc800078e00ff */
[----:B------:R-:W-:Y:S02]  /*6e70*/  IMAD.MOV R9, RZ, RZ, -R9 ;  /* 0x000000ffff097224 */ /* 0x000fe400078e0a09 */
[----:B------:R-:W-:Y:S02]  /*6e80*/  @!P5 IMAD.IADD R7, R7, 0x1, -R0 ;  /* 0x000000010707d824 */ /* 0x000fe400078e0a00 */
[C---:B------:R-:W-:Y:S02]  /*6e90*/  IMAD R44, R0.reuse, R9, R44 ;  /* 0x00000009002c7224 */ /* 0x040fe400078e022c */
[----:B------:R-:W-:Y:S01]  /*6ea0*/  IMAD.MOV R5, RZ, RZ, -R5 ;  /* 0x000000ffff057224 */ /* 0x000fe200078e0a05 */
[C---:B------:R-:W-:Y:S02]  /*6eb0*/  ISETP.GT.U32.AND P4, PT, R0.reuse, R7, PT ;  /* 0x000000070000720c */ /* 0x040fe40003f84070 */
[C---:B------:R-:W-:Y:S01]  /*6ec0*/  ISETP.GT.U32.AND P2, PT, R0.reuse, R44, PT ;  /* 0x0000002c0000720c */ /* 0x040fe20003f44070 */
[----:B------:R-:W-:-:S02]  /*6ed0*/  IMAD R45, R0, R5, R45 ;  /* 0x00000005002d7224 */ /* 0x000fc400078e022d */
[----:B------:R-:W-:-:S03]  /*6ee0*/  @!P1 IMAD.MOV R6, RZ, RZ, -R6 ;  /* 0x000000ffff069224 */ /* 0x000fc600078e0a06 */
[----:B------:R-:W-:Y:S02]  /*6ef0*/  ISETP.GT.U32.AND P3, PT, R0, R45, PT ;  /* 0x0000002d0000720c */ /* 0x000fe40003f64070 */
[----:B------:R-:W-:Y:S03]  /*6f00*/  STL [R1+0xd8], R6 ;  /* 0x0000d80601007387 */ /* 0x000fe60000100800 */
[--C-:B------:R-:W-:Y:S02]  /*6f10*/  @!P4 IMAD.IADD R7, R7, 0x1, -R0.reuse ;  /* 0x000000010707c824 */ /* 0x100fe400078e0a00 */
[----:B------:R-:W-:Y:S01]  /*6f20*/  @!P2 IMAD.IADD R44, R44, 0x1, -R0 ;  /* 0x000000012c2ca824 */ /* 0x000fe200078e0a00 */
[----:B------:R-:W-:Y:S02]  /*6f30*/  IABS R46, R54 ;  /* 0x00000036002e7213 */ /* 0x000fe40000000000 */
[----:B------:R-:W-:-:S02]  /*6f40*/  ISETP.GE.AND P4, PT, R54, RZ, PT ;  /* 0x000000ff3600720c */ /* 0x000fc40003f86270 */
[----:B------:R-:W4:Y:S01]  /*6f50*/  LDL.LU R54, [R1+0x16c] ;  /* 0x00016c0001367983 */ /* 0x000f220000300800 */
[----:B------:R-:W-:-:S04]  /*6f60*/  IMAD.HI.U32 R9, R8, R46, RZ ;  /* 0x0000002e08097227 */ /* 0x000fc800078e00ff */
[----:B------:R-:W-:Y:S01]  /*6f70*/  @!P3 IMAD.IADD R45, R45, 0x1, -R0 ;  /* 0x000000012d2db824 */ /* 0x000fe200078e0a00 */
[----:B------:R-:W-:Y:S01]  /*6f80*/  ISETP.GT.U32.AND P3, PT, R0, R44, PT ;  /* 0x0000002c0000720c */ /* 0x000fe20003f64070 */
[----:B------:R-:W-:Y:S01]  /*6f90*/  IMAD.MOV R9, RZ, RZ, -R9 ;  /* 0x000000ffff097224 */ /* 0x000fe200078e0a09 */
[----:B--2---:R-:W-:-:S03]  /*6fa0*/  IABS R5, R56 ;  /* 0x0000003800057213 */ /* 0x004fc60000000000 */
[----:B------:R-:W-:Y:S02]  /*6fb0*/  IMAD R46, R0, R9, R46 ;  /* 0x00000009002e7224 */ /* 0x000fe400078e022e */
[----:B------:R-:W-:-:S04]  /*6fc0*/  IMAD.HI.U32 R4, R8, R5, RZ ;  /* 0x0000000508047227 */ /* 0x000fc800078e00ff */
[----:B------:R-:W-:Y:S01]  /*6fd0*/  IMAD.MOV R4, RZ, RZ, -R4 ;  /* 0x000000ffff047224 */ /* 0x000fe200078e0a04 */
[----:B------:R-:W-:-:S03]  /*6fe0*/  ISETP.GT.U32.AND P2, PT, R0, R46, PT ;  /* 0x0000002e0000720c */ /* 0x000fc60003f44070 */
[C---:B------:R-:W-:Y:S01]  /*6ff0*/  IMAD R5, R0.reuse, R4, R5 ;  /* 0x0000000400057224 */ /* 0x040fe200078e0205 */
[----:B------:R-:W-:Y:S01]  /*7000*/  ISETP.GT.U32.AND P1, PT, R0, R45, PT ;  /* 0x0000002d0000720c */ /* 0x000fe20003f24070 */
[----:B------:R-:W-:-:S03]  /*7010*/  @!P3 IMAD.IADD R44, R44, 0x1, -R0 ;  /* 0x000000012c2cb824 */ /* 0x000fc600078e0a00 */
[----:B------:R-:W-:-:S05]  /*7020*/  ISETP.GT.U32.AND P3, PT, R0, R5, PT ;  /* 0x000000050000720c */ /* 0x000fca0003f64070 */
[----:B------:R-:W-:-:S04]  /*7030*/  @!P2 IMAD.IADD R46, R46, 0x1, -R0 ;  /* 0x000000012e2ea824 */ /* 0x000fc800078e0a00 */
[--C-:B------:R-:W-:Y:S01]  /*7040*/  @!P1 IMAD.IADD R45, R45, 0x1, -R0.reuse ;  /* 0x000000012d2d9824 */ /* 0x100fe200078e0a00 */
[----:B------:R-:W-:Y:S02]  /*7050*/  ISETP.GE.AND P1, PT, R56, RZ, PT ;  /* 0x000000ff3800720c */ /* 0x000fe40003f26270 */
[----:B------:R-:W-:Y:S01]  /*7060*/  ISETP.GT.U32.AND P2, PT, R0, R46, PT ;  /* 0x0000002e0000720c */ /* 0x000fe20003f44070 */
[----:B------:R-:W-:Y:S01]  /*7070*/  @!P3 IMAD.IADD R5, R5, 0x1, -R0 ;  /* 0x000000010505b824 */ /* 0x000fe200078e0a00 */
[----:B------:R-:W2:Y:S01]  /*7080*/  LDL.LU R56, [R1+0x178] ;  /* 0x0001780001387983 */ /* 0x000ea20000300800 */
[----:B-----5:R-:W-:Y:S02]  /*7090*/  IABS R2, R55 ;  /* 0x0000003700027213 */ /* 0x020fe40000000000 */
[----:B------:R-:W-:Y:S02]  /*70a0*/  ISETP.GE.AND P3, PT, R55, RZ, PT ;  /* 0x000000ff3700720c */ /* 0x000fe40003f66270 */
[----:B------:R-:W5:Y:S01]  /*70b0*/  LDL.LU R55, [R1+0x17c] ;  /* 0x00017c0001377983 */ /* 0x000f620000300800 */
[----:B------:R-:W-:Y:S01]  /*70c0*/  IMAD.HI.U32 R9, R8, R2, RZ ;  /* 0x0000000208097227 */ /* 0x000fe200078e00ff */
[----:B------:R-:W-:-:S03]  /*70d0*/  IABS R4, R57 ;  /* 0x0000003900047213 */ /* 0x000fc60000000000 */
[----:B------:R-:W-:-:S04]  /*70e0*/  IMAD.MOV R9, RZ, RZ, -R9 ;  /* 0x000000ffff097224 */ /* 0x000fc800078e0a09 */
[----:B------:R-:W-:Y:S02]  /*70f0*/  IMAD R2, R0, R9, R2 ;  /* 0x0000000900027224 */ /* 0x000fe400078e0202 */
[----:B------:R-:W-:-:S04]  /*7100*/  IMAD.HI.U32 R49, R8, R4, RZ ;  /* 0x0000000408317227 */ /* 0x000fc800078e00ff */
[----:B------:R-:W-:Y:S01]  /*7110*/  @!P2 IMAD.IADD R46, R46, 0x1, -R0 ;  /* 0x000000012e2ea824 */ /* 0x000fe200078e0a00 */
[C---:B------:R-:W-:Y:S01]  /*7120*/  ISETP.GT.U32.AND P2, PT, R0.reuse, R2, PT ;  /* 0x000000020000720c */ /* 0x040fe20003f44070 */
[----:B------:R-:W-:Y:S02]  /*7130*/  IMAD.MOV R49, RZ, RZ, -R49 ;  /* 0x000000ffff317224 */ /* 0x000fe400078e0a31 */
[----:B0-----:R-:W-:Y:S02]  /*7140*/  IMAD.MOV.U32 R12, RZ, RZ, R7 ;  /* 0x000000ffff0c7224 */ /* 0x001fe400078e0007 */
[C---:B------:R-:W-:Y:S02]  /*7150*/  IMAD R4, R0.reuse, R49, R4 ;  /* 0x0000003100047224 */ /* 0x040fe400078e0204 */
[----:B------:R-:W-:Y:S01]  /*7160*/  @!P6 IMAD.MOV R12, RZ, RZ, -R12 ;  /* 0x000000ffff0ce224 */ /* 0x000fe200078e0a0c */
[C---:B------:R-:W-:Y:S01]  /*7170*/  ISETP.GT.U32.AND P6, PT, R0.reuse, R5, PT ;  /* 0x000000050000720c */ /* 0x040fe20003fc4070 */
[----:B------:R-:W-:Y:S01]  /*7180*/  @!P0 IMAD.MOV R45, RZ, RZ, -R45 ;  /* 0x000000ffff2d8224 */ /* 0x000fe200078e0a2d */
[----:B------:R-:W-:-:S03]  /*7190*/  ISETP.GT.U32.AND P0, PT, R0, R4, PT ;  /* 0x000000040000720c */ /* 0x000fc60003f04070 */
[----:B------:R-:W-:Y:S01]  /*71a0*/  @!P2 IMAD.IADD R2, R2, 0x1, -R0 ;  /* 0x000000010202a824 */ /* 0x000fe200078e0a00 */
[----:B------:R-:W-:Y:S02]  /*71b0*/  ISETP.GE.AND P5, PT, R53, RZ, PT ;  /* 0x000000ff3500720c */ /* 0x000fe40003fa6270 */
[----:B------:R-:W5:Y:S02]  /*71c0*/  LDL.LU R53, [R1+0x180] ;  /* 0x0001800001357983 */ /* 0x000f640000300800 */
[----:B------:R-:W-:-:S03]  /*71d0*/  ISETP.GT.U32.AND P2, PT, R0, R2, PT ;  /* 0x000000020000720c */ /* 0x000fc60003f44070 */
[--C-:B------:R-:W-:Y:S01]  /*71e0*/  @!P6 IMAD.IADD R5, R5, 0x1, -R0.reuse ;  /* 0x000000010505e824 */ /* 0x100fe200078e0a00 */
[----:B------:R0:W-:Y:S01]  /*71f0*/  STL [R1+0xac], R12 ;  /* 0x0000ac0c01007387 */ /* 0x0001e20000100800 */
[----:B------:R-:W-:Y:S02]  /*7200*/  @!P0 IMAD.IADD R4, R4, 0x1, -R0 ;  /* 0x0000000104048824 */ /* 0x000fe400078e0a00 */
[----:B0-----:R-:W-:-:S04]  /*7210*/  IMAD.MOV.U32 R12, RZ, RZ, R5 ;  /* 0x000000ffff0c7224 */ /* 0x001fc800078e0005 */
[----:B------:R-:W-:Y:S01]  /*7220*/  @!P1 IMAD.MOV R12, RZ, RZ, -R12 ;  /* 0x000000ffff0c9224 */ /* 0x000fe200078e0a0c */
[----:B------:R-:W-:Y:S01]  /*7230*/  ISETP.GT.U32.AND P1, PT, R0, R4, PT ;  /* 0x000000040000720c */ /* 0x000fe20003f24070 */
[----:B------:R-:W-:Y:S01]  /*7240*/  @!P2 IMAD.IADD R2, R2, 0x1, -R0 ;  /* 0x000000010202a824 */ /* 0x000fe200078e0a00 */
[----:B------:R-:W-:Y:S02]  /*7250*/  ISETP.GE.AND P2, PT, R57, RZ, PT ;  /* 0x000000ff3900720c */ /* 0x000fe40003f46270 */
[----:B------:R-:W5:Y:S01]  /*7260*/  LDL.LU R57, [R1+0x184] ;  /* 0x0001840001397983 */ /* 0x000f620000300800 */
[----:B------:R-:W-:-:S03]  /*7270*/  @!P3 IMAD.MOV R2, RZ, RZ, -R2 ;  /* 0x000000ffff02b224 */ /* 0x000fc600078e0a02 */
[----:B------:R0:W-:Y:S04]  /*7280*/  STL [R1+0x80], R12 ;  /* 0x0000800c01007387 */ /* 0x0001e80000100800 */
[----:B------:R-:W-:Y:S01]  /*7290*/  STL [R1+0x88], R2 ;  /* 0x0000880201007387 */ /* 0x000fe20000100800 */
[----:B------:R-:W-:Y:S01]  /*72a0*/  @!P1 IMAD.IADD R4, R4, 0x1, -R0 ;  /* 0x0000000104049824 */ /* 0x000fe200078e0a00 */
[----:B---3--:R-:W-:Y:S02]  /*72b0*/  IABS R9, R3 ;  /* 0x0000000300097213 */ /* 0x008fe40000000000 */
[----:B------:R-:W-:Y:S02]  /*72c0*/  ISETP.GE.AND P1, PT, R3, RZ, PT ;  /* 0x000000ff0300720c */ /* 0x000fe40003f26270 */
[----:B------:R-:W3:Y:S01]  /*72d0*/  LDL.LU R3, [R1+0x18c] ;  /* 0x00018c0001037983 */ /* 0x000ee20000300800 */
[----:B------:R-:W-:-:S05]  /*72e0*/  IABS R47, R51 ;  /* 0x00000033002f7213 */ /* 0x000fca0000000000 */
[----:B------:R-:W-:-:S04]  /*72f0*/  IMAD.HI.U32 R6, R8, R47, RZ ;  /* 0x0000002f08067227 */ /* 0x000fc800078e00ff */
[----:B------:R-:W-:-:S04]  /*7300*/  IMAD.MOV R6, RZ, RZ, -R6 ;  /* 0x000000ffff067224 */ /* 0x000fc800078e0a06 */
[----:B------:R-:W-:Y:S02]  /*7310*/  IMAD R47, R0, R6, R47 ;  /* 0x00000006002f7224 */ /* 0x000fe400078e022f */
[----:B------:R-:W-:Y:S02]  /*7320*/  @!P5 IMAD.MOV R44, RZ, RZ, -R44 ;  /* 0x000000ffff2cd224 */ /* 0x000fe400078e0a2c */
[----:B------:R-:W-:Y:S01]  /*7330*/  IMAD.HI.U32 R6, R8, R9, RZ ;  /* 0x0000000908067227 */ /* 0x000fe200078e00ff */
[----:B------:R-:W-:-:S03]  /*7340*/  ISETP.GT.U32.AND P5, PT, R0, R47, PT ;  /* 0x0000002f0000720c */ /* 0x000fc60003fa4070 */
[----:B------:R-:W-:-:S04]  /*7350*/  IMAD.MOV R6, RZ, RZ, -R6 ;  /* 0x000000ffff067224 */ /* 0x000fc800078e0a06 */
[----:B------:R-:W-:Y:S01]  /*7360*/  IMAD R9, R0, R6, R9 ;  /* 0x0000000600097224 */ /* 0x000fe200078e0209 */
[----:B------:R-:W-:-:S05]  /*7370*/  IABS R10, R52 ;  /* 0x00000034000a7213 */ /* 0x000fca0000000000 */
[----:B------:R-:W-:Y:S01]  /*7380*/  @!P5 IMAD.IADD R47, R47, 0x1, -R0 ;  /* 0x000000012f2fd824 */ /* 0x000fe200078e0a00 */
[----:B------:R-:W-:Y:S01]  /*7390*/  ISETP.GT.U32.AND P5, PT, R0, R9, PT ;  /* 0x000000090000720c */ /* 0x000fe20003fa4070 */
[----:B------:R-:W-:-:S04]  /*73a0*/  IMAD.HI.U32 R48, R8, R10, RZ ;  /* 0x0000000a08307227 */ /* 0x000fc800078e00ff */
[----:B------:R-:W-:-:S04]  /*73b0*/  IMAD.MOV R48, RZ, RZ, -R48 ;  /* 0x000000ffff307224 */ /* 0x000fc800078e0a30 */
[----:B------:R-:W-:-:S04]  /*73c0*/  IMAD R10, R0, R48, R10 ;  /* 0x00000030000a7224 */ /* 0x000fc800078e020a */
[----:B------:R-:W-:Y:S01]  /*73d0*/  @!P5 IMAD.IADD R9, R9, 0x1, -R0 ;  /* 0x000000010909d824 */ /* 0x000fe200078e0a00 */
[----:B------:R-:W-:-:S04]  /*73e0*/  ISETP.GT.U32.AND P6, PT, R0, R10, PT ;  /* 0x0000000a0000720c */ /* 0x000fc80003fc4070 */
[----:B------:R-:W-:Y:S02]  /*73f0*/  ISETP.GT.U32.AND P3, PT, R0, R9, PT ;  /* 0x000000090000720c */ /* 0x000fe40003f64070 */
[----:B----4-:R-:W-:-:S05]  /*7400*/  IABS R11, R54 ;  /* 0x00000036000b7213 */ /* 0x010fca0000000000 */
[----:B------:R-:W-:Y:S02]  /*7410*/  IMAD.MOV.U32 R7, RZ, RZ, R11 ;  /* 0x000000ffff077224 */ /* 0x000fe400078e000b */
[----:B------:R-:W-:-:S04]  /*7420*/  @!P6 IMAD.IADD R10, R10, 0x1, -R0 ;  /* 0x000000010a0ae824 */ /* 0x000fc800078e0a00 */
[----:B------:R-:W-:Y:S01]  /*7430*/  @!P3 IMAD.IADD R9, R9, 0x1, -R0 ;  /* 0x000000010909b824 */ /* 0x000fe200078e0a00 */
[----:B------:R-:W-:Y:S02]  /*7440*/  ISETP.GE.AND P3, PT, R54, RZ, PT ;  /* 0x000000ff3600720c */ /* 0x000fe40003f66270 */
[----:B------:R-:W4:Y:S01]  /*7450*/  LDL.LU R54, [R1+0x19c] ;  /* 0x00019c0001367983 */ /* 0x000f220000300800 */
[----:B------:R-:W-:Y:S01]  /*7460*/  ISETP.GT.U32.AND P6, PT, R0, R47, PT ;  /* 0x0000002f0000720c */ /* 0x000fe20003fc4070 */
[----:B------:R-:W-:-:S04]  /*7470*/  IMAD.HI.U32 R11, R8, R7, RZ ;  /* 0x00000007080b7227 */ /* 0x000fc800078e00ff */
[----:B------:R-:W-:Y:S01]  /*7480*/  IMAD.MOV R11, RZ, RZ, -R11 ;  /* 0x000000ffff0b7224 */ /* 0x000fe200078e0a0b */
[----:B------:R-:W-:-:S03]  /*7490*/  ISETP.GT.U32.AND P5, PT, R0, R10, PT ;  /* 0x0000000a0000720c */ /* 0x000fc60003fa4070 */
[----:B------:R-:W-:Y:S01]  /*74a0*/  IMAD R7, R0, R11, R7 ;  /* 0x0000000b00077224 */ /* 0x000fe200078e0207 */
[----:B------:R-:W-:-:S03]  /*74b0*/  ISETP.GE.AND P0, PT, R52, RZ, PT ;  /* 0x000000ff3400720c */ /* 0x000fc60003f06270 */
[----:B------:R-:W-:Y:S01]  /*74c0*/  @!P6 IMAD.IADD R47, R47, 0x1, -R0 ;  /* 0x000000012f2fe824 */ /* 0x000fe200078e0a00 */
[----:B------:R-:W-:Y:S01]  /*74d0*/  ISETP.GT.U32.AND P6, PT, R0, R7, PT ;  /* 0x000000070000720c */ /* 0x000fe20003fc4070 */
[----:B0-----:R-:W-:-:S04]  /*74e0*/  IMAD.MOV.U32 R12, RZ, RZ, R4 ;  /* 0x000000ffff0c7224 */ /* 0x001fc800078e0004 */
[----:B------:R-:W-:Y:S02]  /*74f0*/  @!P5 IMAD.IADD R10, R10, 0x1, -R0 ;  /* 0x000000010a0ad824 */ /* 0x000fe400078e0a00 */
[----:B------:R-:W-:Y:S02]  /*7500*/  @!P2 IMAD.MOV R12, RZ, RZ, -R12 ;  /* 0x000000ffff0ca224 */ /* 0x000fe400078e0a0c */
[----:B------:R-:W-:Y:S02]  /*7510*/  @!P0 IMAD.MOV R10, RZ, RZ, -R10 ;  /* 0x000000ffff0a8224 */ /* 0x000fe400078e0a0a */
[----:B------:R-:W-:Y:S02]  /*7520*/  @!P1 IMAD.MOV R9, RZ, RZ, -R9 ;  /* 0x000000ffff099224 */ /* 0x000fe400078e0a09 */
[----:B------:R-:W-:Y:S01]  /*7530*/  @!P6 IMAD.IADD R7, R7, 0x1, -R0 ;  /* 0x000000010707e824 */ /* 0x000fe200078e0a00 */
[----:B--2---:R-:W-:Y:S02]  /*7540*/  IABS R6, R56 ;  /* 0x0000003800067213 */ /* 0x004fe40000000000 */
[----:B------:R-:W-:-:S02]  /*7550*/  ISETP.GE.AND P6, PT, R56, RZ, PT ;  /* 0x000000ff3800720c */ /* 0x000fc40003fc6270 */
[----:B------:R-:W2:Y:S04]  /*7560*/  LDL.LU R56, [R1+0x1a0] ;  /* 0x0001a00001387983 */ /* 0x000ea80000300800 */
[----:B------:R-:W-:Y:S01]  /*7570*/  STL [R1+0x38], R12 ;  /* 0x0000380c01007387 */ /* 0x000fe20000100800 */
[----:B------:R-:W-:Y:S01]  /*7580*/  IMAD.HI.U32 R5, R8, R6, RZ ;  /* 0x0000000608057227 */ /* 0x000fe200078e00ff */
[----:B-----5:R-:W-:Y:S02]  /*7590*/  IABS R48, R55 ;  /* 0x0000003700307213 */ /* 0x020fe40000000000 */
[----:B------:R-:W-:Y:S02]  /*75a0*/  ISETP.GE.AND P0, PT, R55, RZ, PT ;  /* 0x000000ff3700720c */ /* 0x000fe40003f06270 */
[----:B------:R-:W5:Y:S04]  /*75b0*/  LDL.LU R55, [R1+0x1a4] ;  /* 0x0001a40001377983 */ /* 0x000f680000300800 */
[----:B------:R-:W-:Y:S04]  /*75c0*/  STL [R1+0x3c], R10 ;  /* 0x00003c0a01007387 */ /* 0x000fe80000100800 */
[----:B------:R0:W-:Y:S04]  /*75d0*/  STL [R1+0x48], R9 ;  /* 0x0000480901007387 */ /* 0x0001e80000100800 */
[----:B------:R-:W2:Y:S01]  /*75e0*/  LDL.LU R61, [R1+0x1b0] ;  /* 0x0001b000013d7983 */ /* 0x000ea20000300800 */
[----:B------:R-:W-:-:S02]  /*75f0*/  IMAD.MOV R5, RZ, RZ, -R5 ;  /* 0x000000ffff057224 */ /* 0x000fc400078e0a05 */
[----:B------:R-:W-:Y:S01]  /*7600*/  @!P4 IMAD.MOV R46, RZ, RZ, -R46 ;  /* 0x000000ffff2ec224 */ /* 0x000fe200078e0a2e */
[----:B------:R-:W-:Y:S01]  /*7610*/  ISETP.GE.AND P4, PT, R51, RZ, PT ;  /* 0x000000ff3300720c */ /* 0x000fe20003f86270 */
[----:B------:R-:W-:-:S05]  /*7620*/  IMAD R6, R0, R5, R6 ;  /* 0x0000000500067224 */ /* 0x000fca00078e0206 */
[----:B------:R-:W-:Y:S01]  /*7630*/  ISETP.GT.U32.AND P5, PT, R0, R6, PT ;  /* 0x000000060000720c */ /* 0x000fe20003fa4070 */
[----:B------:R-:W-:-:S06]  /*7640*/  IMAD.HI.U32 R49, R8, R48, RZ ;  /* 0x0000003008317227 */ /* 0x000fcc00078e00ff */
[----:B------:R-:W-:Y:S01]  /*7650*/  @!P4 IMAD.MOV R47, RZ, RZ, -R47 ;  /* 0x000000ffff2fc224 */ /* 0x000fe200078e0a2f */
[----:B------:R-:W-:Y:S01]  /*7660*/  ISETP.GT.U32.AND P4, PT, R0, R7, PT ;  /* 0x000000070000720c */ /* 0x000fe20003f84070 */
[----:B------:R-:W-:-:S04]  /*7670*/  IMAD.MOV R49, RZ, RZ, -R49 ;  /* 0x000000ffff317224 */ /* 0x000fc800078e0a31 */
[----:B------:R-:W-:Y:S02]  /*7680*/  @!P5 IMAD.IADD R6, R6, 0x1, -R0 ;  /* 0x000000010606d824 */ /* 0x000fe400078e0a00 */
[----:B------:R-:W-:-:S03]  /*7690*/  IMAD R48, R0, R49, R48 ;  /* 0x0000003100307224 */ /* 0x000fc600078e0230 */
[C---:B------:R-:W-:Y:S02]  /*76a0*/  ISETP.GT.U32.AND P2, PT, R0.reuse, R6, PT ;  /* 0x000000060000720c */ /* 0x040fe40003f44070 */
[----:B------:R-:W-:Y:S01]  /*76b0*/  ISETP.GT.U32.AND P5, PT, R0, R48, PT ;  /* 0x000000300000720c */ /* 0x000fe20003fa4070 */
[----:B------:R-:W-:-:S04]  /*76c0*/  @!P4 IMAD.IADD R7, R7, 0x1, -R0 ;  /* 0x000000010707c824 */ /* 0x000fc800078e0a00 */
[----:B0-----:R-:W-:-:S04]  /*76d0*/  IMAD.MOV.U32 R9, RZ, RZ, R7 ;  /* 0x000000ffff097224 */ /* 0x001fc800078e0007 */
[----:B------:R-:W-:Y:S02]  /*76e0*/  @!P3 IMAD.MOV R9, RZ, RZ, -R9 ;  /* 0x000000ffff09b224 */ /* 0x000fe400078e0a09 */
[--C-:B------:R-:W-:Y:S01]  /*76f0*/  @!P2 IMAD.IADD R6, R6, 0x1, -R0.reuse ;  /* 0x000000010606a824 */ /* 0x100fe200078e0a00 */
[----:B------:R-:W-:Y:S01]  /*7700*/  IABS R5, R57 ;  /* 0x0000003900057213 */ /* 0x000fe20000000000 */
[----:B------:R-:W-:Y:S01]  /*7710*/  @!P5 IMAD.IADD R48, R48, 0x1, -R0 ;  /* 0x000000013030d824 */ /* 0x000fe200078e0a00 */
[----:B------:R-:W-:Y:S01]  /*7720*/  ISETP.GE.AND P5, PT, R57, RZ, PT ;  /* 0x000000ff3900720c */ /* 0x000fe20003fa6270 */
[----:B------:R-:W-:Y:S01]  /*7730*/  STL [R1+0x58], R9 ;  /* 0x0000580901007387 */ /* 0x000fe20000100800 */
[----:B------:R-:W-:-:S03]  /*7740*/  @!P6 IMAD.MOV R6, RZ, RZ, -R6 ;  /* 0x000000ffff06e224 */ /* 0x000fc600078e0a06 */
[----:B------:R-:W5:Y:S01]  /*7750*/  LDL.LU R57, [R1+0x1b4] ;  /* 0x0001b40001397983 */ /* 0x000f620000300800 */
[----:B---3--:R-:W-:Y:S02]  /*7760*/  IABS R49, R3 ;  /* 0x0000000300317213 */ /* 0x008fe40000000000 */
[----:B------:R-:W-:Y:S02]  /*7770*/  ISETP.GE.AND P6, PT, R3, RZ, PT ;  /* 0x000000ff0300720c */ /* 0x000fe40003fc6270 */
[----:B------:R-:W3:Y:S01]  /*7780*/  LDL.LU R3, [R1+0x1b8] ;  /* 0x0001b80001037983 */ /* 0x000ee20000300800 */
[----:B------:R-:W-:-:S05]  /*7790*/  IABS R2, R53 ;  /* 0x0000003500027213 */ /* 0x000fca0000000000 */
[----:B------:R-:W-:-:S04]  /*77a0*/  IMAD.HI.U32 R11, R8, R2, RZ ;  /* 0x00000002080b7227 */ /* 0x000fc800078e00ff */
[----:B------:R-:W-:-:S04]  /*77b0*/  IMAD.MOV R11, RZ, RZ, -R11 ;  /* 0x000000ffff0b7224 */ /* 0x000fc800078e0a0b */
[----:B------:R-:W-:Y:S02]  /*77c0*/  IMAD R2, R0, R11, R2 ;  /* 0x0000000b00027224 */ /* 0x000fe400078e0202 */
[----:B------:R-:W-:-:S04]  /*77d0*/  IMAD.HI.U32 R11, R8, R5, RZ ;  /* 0x00000005080b7227 */ /* 0x000fc800078e00ff */
[----:B------:R-:W-:-:S04]  /*77e0*/  IMAD.MOV R4, RZ, RZ, -R11 ;  /* 0x000000ffff047224 */ /* 0x000fc800078e0a0b */
[C---:B------:R-:W-:Y:S01]  /*77f0*/  IMAD R5, R0.reuse, R4, R5 ;  /* 0x0000000400057224 */ /* 0x040fe200078e0205 */
[----:B------:R-:W-:-:S04]  /*7800*/  ISETP.GT.U32.AND P1, PT, R0, R2, PT ;  /* 0x000000020000720c */ /* 0x000fc80003f24070 */
[----:B------:R-:W-:Y:S01]  /*7810*/  ISETP.GT.U32.AND P2, PT, R0, R5, PT ;  /* 0x000000050000720c */ /* 0x000fe20003f44070 */
[----:B------:R0:W-:Y:S04]  /*7820*/  STL [R1+0x50], R6 ;  /* 0x0000500601007387 */ /* 0x0001e80000100800 */
[----:B------:R-:W5:Y:S04]  /*7830*/  LDL.LU R22, [R1+0x1bc] ;  /* 0x0001bc0001167983 */ /* 0x000f680000300800 */
[--C-:B------:R-:W-:Y:S01]  /*7840*/  @!P1 IMAD.IADD R2, R2, 0x1, -R0.reuse ;  /* 0x0000000102029824 */ /* 0x100fe200078e0a00 */
[----:B------:R-:W-:Y:S01]  /*7850*/  ISETP.GT.U32.AND P3, PT, R0, R48, PT ;  /* 0x000000300000720c */ /* 0x000fe20003f64070 */
[----:B------:R-:W-:Y:S01]  /*7860*/  IMAD.HI.U32 R7, R8, R49, RZ ;  /* 0x0000003108077227 */ /* 0x000fe200078e00ff */
[----:B------:R-:W-:Y:S01]  /*7870*/  ISETP.GE.AND P4, PT, R53, RZ, PT ;  /* 0x000000ff3500720c */ /* 0x000fe20003f86270 */
[----:B------:R-:W5:Y:S02]  /*7880*/  LDL.LU R20, [R1+0x1c0] ;  /* 0x0001c00001147983 */ /* 0x000f640000300800 */
[----:B------:R-:W-:Y:S01]  /*7890*/  @!P2 IMAD.IADD R5, R5, 0x1, -R0 ;  /* 0x000000010505a824 */ /* 0x000fe200078e0a00 */
[----:B------:R-:W-:-:S04]  /*78a0*/  ISETP.GT.U32.AND P1, PT, R0, R2, PT ;  /* 0x000000020000720c */ /* 0x000fc80003f24070 */
[----:B------:R-:W-:Y:S01]  /*78b0*/  ISETP.GT.U32.AND P2, PT, R0, R5, PT ;  /* 0x000000050000720c */ /* 0x000fe20003f44070 */
[----:B------:R-:W-:Y:S01]  /*78c0*/  IMAD.MOV R7, RZ, RZ, -R7 ;  /* 0x000000ffff077224 */ /* 0x000fe200078e0a07 */
[----:B----4-:R-:W-:-:S05]  /*78d0*/  IABS R4, R54 ;  /* 0x0000003600047213 */ /* 0x010fca0000000000 */
[----:B0-----:R-:W-:-:S04]  /*78e0*/  IMAD.HI.U32 R6, R8, R4, RZ ;  /* 0x0000000408067227 */ /* 0x001fc800078e00ff */
[----:B------:R-:W-:-:S04]  /*78f0*/  IMAD.MOV R6, RZ, RZ, -R6 ;  /* 0x000000ffff067224 */ /* 0x000fc800078e0a06 */
[----:B------:R-:W-:Y:S02]  /*7900*/  IMAD R4, R0, R6, R4 ;  /* 0x0000000600047224 */ /* 0x000fe400078e0204 */
[--C-:B------:R-:W-:Y:S02]  /*7910*/  @!P1 IMAD.IADD R2, R2, 0x1, -R0.reuse ;  /* 0x0000000102029824 */ /* 0x100fe400078e0a00 */
[C---:B------:R-:W-:Y:S02]  /*7920*/  IMAD R49, R0.reuse, R7, R49 ;  /* 0x0000000700317224 */ /* 0x040fe400078e0231 */
[----:B------:R-:W-:Y:S01]  /*7930*/  @!P2 IMAD.IADD R5, R5, 0x1, -R0 ;  /* 0x000000010505a824 */ /* 0x000fe200078e0a00 */
[----:B------:R-:W-:Y:S01]  /*7940*/  ISETP.GT.U32.AND P2, PT, R0, R4, PT ;  /* 0x000000040000720c */ /* 0x000fe20003f44070 */
[----:B------:R-:W-:Y:S02]  /*7950*/  IMAD.MOV.U32 R10, RZ, RZ, R2 ;  /* 0x000000ffff0a7224 */ /* 0x000fe400078e0002 */
[----:B------:R-:W-:Y:S01]  /*7960*/  @!P3 IMAD.IADD R48, R48, 0x1, -R0 ;  /* 0x000000013030b824 */ /* 0x000fe200078e0a00 */
[----:B------:R-:W-:Y:S01]  /*7970*/  ISETP.GT.U32.AND P3, PT, R0, R49, PT ;  /* 0x000000310000720c */ /* 0x000fe20003f64070 */
[----:B------:R-:W-:-:S02]  /*7980*/  @!P4 IMAD.MOV R10, RZ, RZ, -R10 ;  /* 0x000000ffff0ac224 */ /* 0x000fc400078e0a0a */
[----:B------:R-:W-:-:S03]  /*7990*/  @!P5 IMAD.MOV R5, RZ, RZ, -R5 ;  /* 0x000000ffff05d224 */ /* 0x000fc600078e0a05 */
[----:B------:R-:W-:Y:S03]  /*79a0*/  STL [R1+0x30], R10 ;  /* 0x0000300a01007387 */ /* 0x000fe60000100800 */
[--C-:B------:R-:W-:Y:S01]  /*79b0*/  @!P2 IMAD.IADD R4, R4, 0x1, -R0.reuse ;  /* 0x000000010404a824 */ /* 0x100fe200078e0a00 */
[----:B------:R-:W-:Y:S04]  /*79c0*/  STL [R1+0x34], R5 ;  /* 0x0000340501007387 */ /* 0x000fe80000100800 */
[----:B------:R-:W4:Y:S01]  /*79d0*/  LDL.LU R19, [R1+0x1c4] ;  /* 0x0001c40001137983 */ /* 0x000f220000300800 */
[----:B------:R-:W-:Y:S02]  /*79e0*/  @!P3 IMAD.IADD R49, R49, 0x1, -R0 ;  /* 0x000000013131b824 */ /* 0x000fe400078e0a00 */
[----:B------:R-:W-:Y:S01]  /*79f0*/  @!P0 IMAD.MOV R48, RZ, RZ, -R48 ;  /* 0x000000ffff308224 */ /* 0x000fe200078e0a30 */
[----:B------:R-:W4:Y:S01]  /*7a00*/  LDL.LU R18, [R1+0x1c8] ;  /* 0x0001c80001127983 */ /* 0x000f220000300800 */
[----:B------:R-:W-:-:S03]  /*7a10*/  ISETP.GT.U32.AND P0, PT, R0, R4, PT ;  /* 0x000000040000720c */ /* 0x000fc60003f04070 */
[----:B------:R-:W4:Y:S01]  /*7a20*/  LDL.LU R17, [R1+0x1d0] ;  /* 0x0001d00001117983 */ /* 0x000f220000300800 */
[----:B------:R-:W-:Y:S02]  /*7a30*/  ISETP.GE.AND P1, PT, R54, RZ, PT ;  /* 0x000000ff3600720c */ /* 0x000fe40003f26270 */
[----:B------:R-:W-:Y:S01]  /*7a40*/  ISETP.GT.U32.AND P2, PT, R0, R49, PT ;  /* 0x000000310000720c */ /* 0x000fe20003f44070 */
[----:B------:R-:W4:Y:S01]  /*7a50*/  LDL.LU R16, [R1+0x1d4] ;  /* 0x0001d40001107983 */ /* 0x000f220000300800 */
[----:B--2---:R-:W-:-:S05]  /*7a60*/  IABS R52, R61 ;  /* 0x0000003d00347213 */ /* 0x004fca0000000000 */
[----:B------:R-:W-:-:S04]  /*7a70*/  IMAD.HI.U32 R6, R8, R52, RZ ;  /* 0x0000003408067227 */ /* 0x000fc800078e00ff */
[----:B------:R-:W-:Y:S02]  /*7a80*/  IMAD.MOV R6, RZ, RZ, -R6 ;  /* 0x000000ffff067224 */ /* 0x000fe400078e0a06 */
[----:B------:R-:W-:Y:S02]  /*7a90*/  @!P0 IMAD.IADD R4, R4, 0x1, -R0 ;  /* 0x0000000104048824 */ /* 0x000fe400078e0a00 */
[C---:B------:R-:W-:Y:S02]  /*7aa0*/  IMAD R52, R0.reuse, R6, R52 ;  /* 0x0000000600347224 */ /* 0x040fe400078e0234 */
[----:B------:R-:W-:Y:S02]  /*7ab0*/  @!P2 IMAD.IADD R49, R49, 0x1, -R0 ;  /* 0x000000013131a824 */ /* 0x000fe400078e0a00 */
[----:B------:R-:W-:Y:S01]  /*7ac0*/  @!P1 IMAD.MOV R4, RZ, RZ, -R4 ;  /* 0x000000ffff049224 */ /* 0x000fe200078e0a04 */
[----:B------:R-:W-:-:S04]  /*7ad0*/  ISETP.GT.U32.AND P2, PT, R0, R52, PT ;  /* 0x000000340000720c */ /* 0x000fc80003f44070 */
[----:B------:R0:W-:Y:S01]  /*7ae0*/  STL [R1+0x2c], R4 ;  /* 0x00002c0401007387 */ /* 0x0001e20000100800 */
[----:B------:R-:W-:-:S03]  /*7af0*/  ISETP.GE.AND P1, PT, R61, RZ, PT ;  /* 0x000000ff3d00720c */ /* 0x000fc60003f26270 */
[----:B------:R-:W2:Y:S04]  /*7b00*/  LDL.LU R15, [R1+0x1d8] ;  /* 0x0001d800010f7983 */ /* 0x000ea80000300800 */
[----:B------:R-:W2:Y:S04]  /*7b10*/  LDL.LU R14, [R1+0x1e4] ;  /* 0x0001e400010e7983 */ /* 0x000ea80000300800 */
[----:B------:R-:W2:Y:S01]  /*7b20*/  LDL.LU R61, [R1+0x1f0] ;  /* 0x0001f000013d7983 */ /* 0x000ea20000300800 */
[----:B------:R-:W-:Y:S02]  /*7b30*/  @!P2 IMAD.IADD R52, R52, 0x1, -R0 ;  /* 0x000000013434a824 */ /* 0x000fe400078e0a00 */
[----:B------:R-:W-:Y:S01]  /*7b40*/  @!P6 IMAD.MOV R49, RZ, RZ, -R49 ;  /* 0x000000ffff31e224 */ /* 0x000fe200078e0a31 */
[----:B------:R-:W2:Y:S02]  /*7b50*/  LDL.LU R13, [R1+0x1f4] ;  /* 0x0001f400010d7983 */ /* 0x000ea40000300800 */
[----:B------:R-:W-:-:S02]  /*7b60*/  ISETP.GT.U32.AND P6, PT, R0, R52, PT ;  /* 0x000000340000720c */ /* 0x000fc40003fc4070 */
[----:B------:R-:W2:Y:S04]  /*7b70*/  LDL.LU R12, [R1+0x1f8] ;  /* 0x0001f800010c7983 */ /* 0x000ea80000300800 */
[----:B------:R-:W2:Y:S04]  /*7b80*/  LDL.LU R60, [R1+0x1fc] ;  /* 0x0001fc00013c7983 */ /* 0x000ea80000300800 */
[----:B------:R-:W2:Y:S03]  /*7b90*/  LDL.LU R21, [R1+0x200] ;  /* 0x0002000001157983 */ /* 0x000ea60000300800 */
[----:B------:R-:W-:Y:S01]  /*7ba0*/  @!P6 IMAD.IADD R52, R52, 0x1, -R0 ;  /* 0x000000013434e824 */ /* 0x000fe200078e0a00 */
[----:B---3--:R-:W-:-:S02]  /*7bb0*/  IABS R54, R3 ;  /* 0x0000000300367213 */ /* 0x008fc40000000000 */
[----:B------:R-:W-:Y:S02]  /*7bc0*/  ISETP.GE.AND P6, PT, R3, RZ, PT ;  /* 0x000000ff0300720c */ /* 0x000fe40003fc6270 */
[----:B------:R-:W3:Y:S01]  /*7bd0*/  LDL.LU R3, [R1+0x204] ;  /* 0x0002040001037983 */ /* 0x000ee20000300800 */
[----:B------:R-:W-:-:S05]  /*7be0*/  IABS R50, R56 ;  /* 0x0000003800327213 */ /* 0x000fca0000000000 */
[----:B------:R-:W-:Y:S01]  /*7bf0*/  IMAD.HI.U32 R9, R8, R50, RZ ;  /* 0x0000003208097227 */ /* 0x000fe200078e00ff */
[----:B-----5:R-:W-:-:S03]  /*7c00*/  IABS R51, R55 ;  /* 0x0000003700337213 */ /* 0x020fc60000000000 */
[----:B------:R-:W-:Y:S01]  /*7c10*/  IMAD.MOV R9, RZ, RZ, -R9 ;  /* 0x000000ffff097224 */ /* 0x000fe200078e0a09 */
[----:B------:R-:W-:Y:S01]  /*7c20*/  IABS R53, R57 ;  /* 0x0000003900357213 */ /* 0x000fe20000000000 */
[----:B------:R-:W-:-:S04]  /*7c30*/  IMAD.HI.U32 R7, R8, R51, RZ ;  /* 0x0000003308077227 */ /* 0x000fc800078e00ff */
[----:B------:R-:W-:Y:S02]  /*7c40*/  IMAD R50, R0, R9, R50 ;  /* 0x0000000900327224 */ /* 0x000fe400078e0232 */
[----:B------:R-:W-:Y:S02]  /*7c50*/  IMAD.MOV R7, RZ, RZ, -R7 ;  /* 0x000000ffff077224 */ /* 0x000fe400078e0a07 */
[----:B------:R-:W-:Y:S01]  /*7c60*/  IMAD.HI.U32 R2, R8, R53, RZ ;  /* 0x0000003508027227 */ /* 0x000fe200078e00ff */
[----:B------:R-:W-:-:S03]  /*7c70*/  ISETP.GT.U32.AND P4, PT, R0, R50, PT ;  /* 0x000000320000720c */ /* 0x000fc60003f84070 */
[----:B------:R-:W-:Y:S02]  /*7c80*/  IMAD R51, R0, R7, R51 ;  /* 0x0000000700337224 */ /* 0x000fe400078e0233 */
[----:B------:R-:W-:-:S03]  /*7c90*/  IMAD.MOV R2, RZ, RZ, -R2 ;  /* 0x000000ffff027224 */ /* 0x000fc600078e0a02 */
[C---:B------:R-:W-:Y:S01]  /*7ca0*/  ISETP.GT.U32.AND P5, PT, R0.reuse, R51, PT ;  /* 0x000000330000720c */ /* 0x040fe20003fa4070 */
[----:B------:R-:W-:-:S04]  /*7cb0*/  IMAD R53, R0, R2, R53 ;  /* 0x0000000200357224 */ /* 0x000fc800078e0235 */
[----:B------:R-:W-:Y:S01]  /*7cc0*/  @!P4 IMAD.IADD R50, R50, 0x1, -R0 ;  /* 0x000000013232c824 */ /* 0x000fe200078e0a00 */
[----:B------:R-:W-:Y:S02]  /*7cd0*/  ISETP.GT.U32.AND P4, PT, R0, R53, PT ;  /* 0x000000350000720c */ /* 0x000fe40003f84070 */
[----:B------:R-:W-:-:S05]  /*7ce0*/  ISETP.GE.AND P0, PT, R55, RZ, PT ;  /* 0x000000ff3700720c */ /* 0x000fca0003f06270 */
[----:B------:R-:W-:Y:S01]  /*7cf0*/  @!P5 IMAD.IADD R51, R51, 0x1, -R0 ;  /* 0x000000013333d824 */ /* 0x000fe200078e0a00 */
[----:B------:R-:W-:Y:S01]  /*7d00*/  IABS R55, R22 ;  /* 0x0000001600377213 */ /* 0x000fe20000000000 */
[----:B------:R-:W-:-:S03]  /*7d10*/  IMAD.HI.U32 R2, R8, R54, RZ ;  /* 0x0000003608027227 */ /* 0x000fc600078e00ff */
[----:B------:R-:W-:Y:S01]  /*7d20*/  ISETP.GT.U32.AND P2, PT, R0, R51, PT ;  /* 0x000000330000720c */ /* 0x000fe20003f44070 */
[----:B------:R-:W-:Y:S02]  /*7d30*/  @!P4 IMAD.IADD R53, R53, 0x1, -R0 ;  /* 0x000000013535c824 */ /* 0x000fe400078e0a00 */
[----:B------:R-:W-:Y:S02]  /*7d40*/  IMAD.MOV R2, RZ, RZ, -R2 ;  /* 0x000000ffff027224 */ /* 0x000fe400078e0a02 */
[----:B0-----:R-:W-:Y:S01]  /*7d50*/  IMAD.HI.U32 R4, R8, R55, RZ ;  /* 0x0000003708047227 */ /* 0x001fe200078e00ff */
[----:B------:R-:W-:-:S03]  /*7d60*/  ISETP.GT.U32.AND P4, PT, R0, R53, PT ;  /* 0x000000350000720c */ /* 0x000fc60003f84070 */
[C---:B------:R-:W-:Y:S02]  /*7d70*/  IMAD R54, R0.reuse, R2, R54 ;  /* 0x0000000200367224 */ /* 0x040fe400078e0236 */
[----:B------:R-:W-:Y:S01]  /*7d80*/  IMAD.MOV R4, RZ, RZ, -R4 ;  /* 0x000000ffff047224 */ /* 0x000fe200078e0a04 */
[C---:B------:R-:W-:Y:S01]  /*7d90*/  ISETP.GT.U32.AND P5, PT, R0.reuse, R50, PT ;  /* 0x000000320000720c */ /* 0x040fe20003fa4070 */
[----:B------:R-:W-:Y:S01]  /*7da0*/  @!P2 IMAD.IADD R51, R51, 0x1, -R0 ;  /* 0x000000013333a824 */ /* 0x000fe200078e0a00 */
[C---:B------:R-:W-:Y:S01]  /*7db0*/  ISETP.GT.U32.AND P2, PT, R0.reuse, R54, PT ;  /* 0x000000360000720c */ /* 0x040fe20003f44070 */
[----:B------:R-:W-:Y:S01]  /*7dc0*/  IMAD R55, R0, R4, R55 ;  /* 0x0000000400377224 */ /* 0x000fe200078e0237 */
[----:B------:R-:W-:-:S03]  /*7dd0*/  ISETP.GE.AND P3, PT, R56, RZ, PT ;  /* 0x000000ff3800720c */ /* 0x000fc60003f66270 */
[----:B------:R-:W-:Y:S01]  /*7de0*/  @!P4 IMAD.IADD R53, R53, 0x1, -R0 ;  /* 0x000000013535c824 */ /* 0x000fe200078e0a00 */
[----:B------:R-:W-:Y:S02]  /*7df0*/  ISETP.GT.U32.AND P4, PT, R0, R55, PT ;  /* 0x000000370000720c */ /* 0x000fe40003f84070 */
[----:B------:R-:W-:-:S03]  /*7e00*/  IABS R56, R20 ;  /* 0x0000001400387213 */ /* 0x000fc60000000000 */
[----:B------:R-:W-:Y:S02]  /*7e10*/  @!P5 IMAD.IADD R50, R50, 0x1, -R0 ;  /* 0x000000013232d824 */ /* 0x000fe400078e0a00 */
[----:B------:R-:W-:Y:S01]  /*7e20*/  IMAD.HI.U32 R2, R8, R56, RZ ;  /* 0x0000003808027227 */ /* 0x000fe200078e00ff */
[----:B------:R-:W-:-:S03]  /*7e30*/  ISETP.GE.AND P5, PT, R57, RZ, PT ;  /* 0x000000ff3900720c */ /* 0x000fc60003fa6270 */
[----:B------:R-:W-:Y:S02]  /*7e40*/  @!P2 IMAD.IADD R54, R54, 0x1, -R0 ;  /* 0x000000013636a824 */ /* 0x000fe400078e0a00 */
[----:B------:R-:W-:Y:S02]  /*7e50*/  IMAD.MOV R2, RZ, RZ, -R2 ;  /* 0x000000ffff027224 */ /* 0x000fe400078e0a02 */
[----:B------:R-:W-:Y:S01]  /*7e60*/  @!P4 IMAD.IADD R55, R55, 0x1, -R0 ;  /* 0x000000013737c824 */ /* 0x000fe200078e0a00 */
[C---:B------:R-:W-:Y:S01]  /*7e70*/  ISETP.GT.U32.AND P4, PT, R0.reuse, R54, PT ;  /* 0x000000360000720c */ /* 0x040fe20003f84070 */
[----:B------:R-:W-:Y:S01]  /*7e80*/  IMAD R56, R0, R2, R56 ;  /* 0x0000000200387224 */ /* 0x000fe200078e0238 */
[----:B----4-:R-:W-:-:S05]  /*7e90*/  IABS R57, R19 ;  /* 0x0000001300397213 */ /* 0x010fca0000000000 */
[----:B------:R-:W-:Y:S01]  /*7ea0*/  IMAD.HI.U32 R2, R8, R57, RZ ;  /* 0x0000003908027227 */ /* 0x000fe200078e00ff */
[----:B------:R-:W-:-:S03]  /*7eb0*/  IABS R59, R17 ;  /* 0x00000011003b7213 */ /* 0x000fc60000000000 */
[----:B------:R-:W-:Y:S01]  /*7ec0*/  IMAD.MOV R2, RZ, RZ, -R2 ;  /* 0x000000ffff027224 */ /* 0x000fe200078e0a02 */
[----:B------:R-:W-:Y:S02]  /*7ed0*/  ISETP.GT.U32.AND P2, PT, R0, R56, PT ;  /* 0x000000380000720c */ /* 0x000fe40003f44070 */
[----:B------:R-:W-:Y:S01]  /*7ee0*/  IABS R6, R16 ;  /* 0x0000001000067213 */ /* 0x000fe20000000000 */
[----:B------:R-:W-:Y:S01]  /*7ef0*/  IMAD.HI.U32 R5, R8, R59, RZ ;  /* 0x0000003b08057227 */ /* 0x000fe200078e00ff */
[----:B------:R-:W-:-:S03]  /*7f00*/  IABS R58, R18 ;  /* 0x00000012003a7213 */ /* 0x000fc60000000000 */
[----:B------:R-:W-:Y:S02]  /*7f10*/  IMAD R57, R0, R2, R57 ;  /* 0x0000000200397224 */ /* 0x000fe400078e0239 */
[----:B------:R-:W-:Y:S02]  /*7f20*/  IMAD.MOV R5, RZ, RZ, -R5 ;  /* 0x000000ffff057224 */ /* 0x000fe400078e0a05 */
[----:B------:R-:W-:Y:S02]  /*7f30*/  IMAD.MOV.U32 R2, RZ, RZ, R6 ;  /* 0x000000ffff027224 */ /* 0x000fe400078e0006 */
[----:B------:R-:W-:Y:S01]  /*7f40*/  @!P4 IMAD.IADD R54, R54, 0x1, -R0 ;  /* 0x000000013636c824 */ /* 0x000fe200078e0a00 */
[C---:B------:R-:W-:Y:S01]  /*7f50*/  ISETP.GT.U32.AND P4, PT, R0.reuse, R57, PT ;  /* 0x000000390000720c */ /* 0x040fe20003f84070 */
[----:B------:R-:W-:Y:S02]  /*7f60*/  IMAD R59, R0, R5, R59 ;  /* 0x00000005003b7224 */ /* 0x000fe400078e023b */
[----:B------:R-:W-:-:S04]  /*7f70*/  IMAD.HI.U32 R4, R8, R58, RZ ;  /* 0x0000003a08047227 */ /* 0x000fc800078e00ff */
[----:B------:R-:W-:-:S04]  /*7f80*/  IMAD.HI.U32 R5, R8, R2, RZ ;  /* 0x0000000208057227 */ /* 0x000fc800078e00ff */
[----:B------:R-:W-:Y:S01]  /*7f90*/  @!P3 IMAD.MOV R50, RZ, RZ, -R50 ;  /* 0x000000ffff32b224 */ /* 0x000fe200078e0a32 */
[----:B------:R-:W-:Y:S01]  /*7fa0*/  ISETP.GT.U32.AND P3, PT, R0, R55, PT ;  /* 0x000000370000720c */ /* 0x000fe20003f64070 */
[----:B------:R-:W-:Y:S02]  /*7fb0*/  @!P2 IMAD.IADD R56, R56, 0x1, -R0 ;  /* 0x000000013838a824 */ /* 0x000fe400078e0a00 */
[----:B------:R-:W-:Y:S02]  /*7fc0*/  IMAD.MOV R4, RZ, RZ, -R4 ;  /* 0x000000ffff047224 */ /* 0x000fe400078e0a04 */
[----:B------:R-:W-:Y:S01]  /*7fd0*/  IMAD.MOV R7, RZ, RZ, -R5 ;  /* 0x000000ffff077224 */ /* 0x000fe200078e0a05 */
[C---:B------:R-:W-:Y:S01]  /*7fe0*/  ISETP.GT.U32.AND P2, PT, R0.reuse, R56, PT ;  /* 0x000000380000720c */ /* 0x040fe20003f44070 */
[C---:B------:R-:W-:Y:S02]  /*7ff0*/  IMAD R58, R0.reuse, R4, R58 ;  /* 0x00000004003a7224 */ /* 0x040fe400078e023a */
[----:B------:R-:W-:-:S02]  /*8000*/  IMAD R2, R0, R7, R2 ;  /* 0x0000000700027224 */ /* 0x000fc400078e0202 */
[----:B------:R-:W-:-:S03]  /*8010*/  @!P4 IMAD.IADD R57, R57, 0x1, -R0 ;  /* 0x000000013939c824 */ /* 0x000fc600078e0a00 */
[----:B------:R-:W-:Y:S02]  /*8020*/  ISETP.GT.U32.AND P4, PT, R0, R2, PT ;  /* 0x000000020000720c */ /* 0x000fe40003f84070 */
[----:B--2---:R-:W-:Y:S02]  /*8030*/  IABS R4, R15 ;  /* 0x0000000f00047213 */ /* 0x004fe40000000000 */
[----:B------:R-:W-:-:S03]  /*8040*/  IABS R6, R14 ;  /* 0x0000000e00067213 */ /* 0x000fc60000000000 */
[----:B------:R-:W-:Y:S01]  /*8050*/  IMAD.HI.U32 R7, R8, R4, RZ ;  /* 0x0000000408077227 */ /* 0x000fe200078e00ff */
[----:B------:R-:W-:-:S03]  /*8060*/  IABS R9, R61 ;  /* 0x0000003d00097213 */ /* 0x000fc60000000000 */
[----:B------:R-:W-:Y:S02]  /*8070*/  IMAD.MOV.U32 R5, RZ, RZ, R6 ;  /* 0x000000ffff057224 */ /* 0x000fe400078e0006 */
[--C-:B------:R-:W-:Y:S01]  /*8080*/  @!P3 IMAD.IADD R55, R55, 0x1, -R0.reuse ;  /* 0x000000013737b824 */ /* 0x100fe200078e0a00 */
[----:B------:R-:W-:Y:S01]  /*8090*/  ISETP.GT.U32.AND P3, PT, R0, R58, PT ;  /* 0x0000003a0000720c */ /* 0x000fe20003f64070 */
[----:B------:R-:W-:Y:S02]  /*80a0*/  IMAD.MOV.U32 R6, RZ, RZ, R9 ;  /* 0x000000ffff067224 */ /* 0x000fe400078e0009 */
[----:B------:R-:W-:Y:S02]  /*80b0*/  IMAD.MOV R7, RZ, RZ, -R7 ;  /* 0x000000ffff077224 */ /* 0x000fe400078e0a07 */
[----:B------:R-:W-:Y:S01]  /*80c0*/  @!P2 IMAD.IADD R56, R56, 0x1, -R0 ;  /* 0x000000013838a824 */ /* 0x000fe200078e0a00 */
[----:B------:R-:W-:Y:S01]  /*80d0*/  ISETP.GT.U32.AND P2, PT, R0, R59, PT ;  /* 0x0000003b0000720c */ /* 0x000fe20003f44070 */
[----:B------:R-:W-:-:S04]  /*80e0*/  IMAD.HI.U32 R10, R8, R6, RZ ;  /* 0x00000006080a7227 */ /* 0x000fc800078e00ff */
[----:B------:R-:W-:Y:S02]  /*80f0*/  IMAD R4, R0, R7, R4 ;  /* 0x0000000700047224 */ /* 0x000fe400078e0204 */
[----:B------:R-:W-:Y:S02]  /*8100*/  IMAD.MOV R10, RZ, RZ, -R10 ;  /* 0x000000ffff0a7224 */ /* 0x000fe400078e0a0a */
[----:B------:R-:W-:Y:S01]  /*8110*/  @!P4 IMAD.IADD R2, R2, 0x1, -R0 ;  /* 0x000000010202c824 */ /* 0x000fe200078e0a00 */
[----:B------:R-:W-:Y:S01]  /*8120*/  ISETP.GT.U32.AND P4, PT, R0, R4, PT ;  /* 0x000000040000720c */ /* 0x000fe20003f84070 */
[----:B------:R-:W-:Y:S01]  /*8130*/  IMAD.HI.U32 R9, R8, R5, RZ ;  /* 0x0000000508097227 */ /* 0x000fe200078e00ff */
[----:B------:R-:W-:-:S03]  /*8140*/  IABS R7, R13 ;  /* 0x0000000d00077213 */ /* 0x000fc60000000000 */
[----:B------:R-:W-:Y:S01]  /*8150*/  IMAD R6, R0, R10, R6 ;  /* 0x0000000a00067224 */ /* 0x000fe200078e0206 */
[----:B------:R-:W-:Y:S01]  /*8160*/  IABS R10, R12 ;  /* 0x0000000c000a7213 */ /* 0x000fe20000000000 */
[----:B------:R-:W-:Y:S01]  /*8170*/  @!P3 IMAD.IADD R58, R58, 0x1, -R0 ;  /* 0x000000013a3ab824 */ /* 0x000fe200078e0a00 */
[----:B------:R-:W-:Y:S01]  /*8180*/  IABS R11, R21 ;  /* 0x00000015000b7213 */ /* 0x000fe20000000000 */
[----:B------:R-:W-:Y:S01]  /*8190*/  IMAD.MOV R9, RZ, RZ, -R9 ;  /* 0x000000ffff097224 */ /* 0x000fe200078e0a09 */
[----:B------:R-:W-:Y:S01]  /*81a0*/  ISETP.GE.AND P3, PT, R22, RZ, PT ;  /* 0x000000ff1600720c */ /* 0x000fe20003f66270 */
[----:B------:R-:W-:-:S04]  /*81b0*/  IMAD.HI.U32 R22, R8, R7, RZ ;  /* 0x0000000708167227 */ /* 0x000fc800078e00ff */
[----:B------:R-:W-:Y:S01]  /*81c0*/  @!P5 IMAD.MOV R53, RZ, RZ, -R53 ;  /* 0x000000ffff35d224 */ /* 0x000fe200078e0a35 */
[----:B------:R-:W-:Y:S01]  /*81d0*/  ISETP.GT.U32.AND P5, PT, R0, R2, PT ;  /* 0x000000020000720c */ /* 0x000fe20003fa4070 */
[----:B------:R-:W-:Y:S01]  /*81e0*/  @!P2 IMAD.IADD R59, R59, 0x1, -R0 ;  /* 0x000000013b3ba824 */ /* 0x000fe200078e0a00 */
[----:B------:R-:W-:Y:S01]  /*81f0*/  ISETP.GE.AND P2, PT, R20, RZ, PT ;  /* 0x000000ff1400720c */ /* 0x000fe20003f46270 */
[----:B------:R-:W-:-:S04]  /*8200*/  IMAD.HI.U32 R25, R8, R10, RZ ;  /* 0x0000000a08197227 */ /* 0x000fc800078e00ff */
[----:B------:R-:W-:Y:S01]  /*8210*/  IMAD R5, R0, R9, R5 ;  /* 0x0000000900057224 */ /* 0x000fe200078e0205 */
[----:B------:R-:W-:Y:S01]  /*8220*/  IABS R9, R60 ;  /* 0x0000003c00097213 */ /* 0x000fe20000000000 */
[----:B------:R-:W-:-:S04]  /*8230*/  IMAD.HI.U32 R23, R8, R11, RZ ;  /* 0x0000000b08177227 */ /* 0x000fc800078e00ff */
[----:B------:R-:W-:Y:S02]  /*8240*/  IMAD.MOV R22, RZ, RZ, -R22 ;  /* 0x000000ffff167224 */ /* 0x000fe400078e0a16 */
[----:B------:R-:W-:Y:S02]  /*8250*/  IMAD.MOV R25, RZ, RZ, -R25 ;  /* 0x000000ffff197224 */ /* 0x000fe400078e0a19 */
[----:B------:R-:W-:Y:S01]  /*8260*/  @!P4 IMAD.IADD R4, R4, 0x1, -R0 ;  /* 0x000000010404c824 */ /* 0x000fe200078e0a00 */
[C---:B------:R-:W-:Y:S01]  /*8270*/  ISETP.GT.U32.AND P4, PT, R0.reuse, R5, PT ;  /* 0x000000050000720c */ /* 0x040fe20003f84070 */
[----:B------:R-:W-:Y:S02]  /*8280*/  IMAD.MOV R23, RZ, RZ, -R23 ;  /* 0x000000ffff177224 */ /* 0x000fe400078e0a17 */
[----:B------:R-:W-:Y:S02]  /*8290*/  IMAD R7, R0, R22, R7 ;  /* 0x0000001600077224 */ /* 0x000fe400078e0207 */
[----:B------:R-:W-:-:S04]  /*82a0*/  IMAD.HI.U32 R24, R8, R9, RZ ;  /* 0x0000000908187227 */ /* 0x000fc800078e00ff */
[----:B------:R-:W-:-:S04]  /*82b0*/  @!P5 IMAD.IADD R2, R2, 0x1, -R0 ;  /* 0x000000010202d824 */ /* 0x000fc800078e0a00 */
[----:B------:R-:W-:Y:S02]  /*82c0*/  @!P4 IMAD.IADD R5, R5, 0x1, -R0 ;  /* 0x000000010505c824 */ /* 0x000fe400078e0a00 */
[----:B------:R-:W-:Y:S01]  /*82d0*/  @!P0 IMAD.MOV R51, RZ, RZ, -R51 ;  /* 0x000000ffff338224 */ /* 0x000fe200078e0a33 */
[C---:B------:R-:W-:Y:S01]  /*82e0*/  ISETP.GT.U32.AND P0, PT, R0.reuse, R57, PT ;  /* 0x000000390000720c */ /* 0x040fe20003f04070 */
[----:B------:R-:W-:Y:S01]  /*82f0*/  @!P6 IMAD.MOV R54, RZ, RZ, -R54 ;  /* 0x000000ffff36e224 */ /* 0x000fe200078e0a36 */
[C---:B------:R-:W-:Y:S01]  /*8300*/  ISETP.GT.U32.AND P6, PT, R0.reuse, R5, PT ;  /* 0x000000050000720c */ /* 0x040fe20003fc4070 */
[----:B------:R-:W-:Y:S01]  /*8310*/  @!P1 IMAD.MOV R52, RZ, RZ, -R52 ;  /* 0x000000ffff349224 */ /* 0x000fe200078e0a34 */
[C---:B------:R-:W-:Y:S02]  /*8320*/  ISETP.GT.U32.AND P1, PT, R0.reuse, R58, PT ;  /* 0x0000003a0000720c */ /* 0x040fe40003f24070 */
[----:B------:R-:W-:Y:S01]  /*8330*/  ISETP.GT.U32.AND P4, PT, R0, R59, PT ;  /* 0x0000003b0000720c */ /* 0x000fe20003f84070 */
[----:B------:R-:W-:-:S02]  /*8340*/  IMAD.MOV R24, RZ, RZ, -R24 ;  /* 0x000000ffff187224 */ /* 0x000fc400078e0a18 */
[----:B------:R-:W-:Y:S01]  /*8350*/  @!P3 IMAD.MOV R55, RZ, RZ, -R55 ;  /* 0x000000ffff37b224 */ /* 0x000fe200078e0a37 */
[C---:B------:R-:W-:Y:S01]  /*8360*/  ISETP.GT.U32.AND P3, PT, R0.reuse, R4, PT ;  /* 0x000000040000720c */ /* 0x040fe20003f64070 */
[C---:B------:R-:W-:Y:S02]  /*8370*/  IMAD R9, R0.reuse, R24, R9 ;  /* 0x0000001800097224 */ /* 0x040fe400078e0209 */
[----:B------:R-:W-:Y:S01]  /*8380*/  @!P2 IMAD.MOV R56, RZ, RZ, -R56 ;  /* 0x000000ffff38a224 */ /* 0x000fe200078e0a38 */
[C---:B------:R-:W-:Y:S01]  /*8390*/  ISETP.GT.U32.AND P2, PT, R0.reuse, R6, PT ;  /* 0x000000060000720c */ /* 0x040fe20003f44070 */
[--C-:B------:R-:W-:Y:S01]  /*83a0*/  @!P0 IMAD.IADD R57, R57, 0x1, -R0.reuse ;  /* 0x0000000139398824 */ /* 0x100fe200078e0a00 */
[----:B------:R-:W-:Y:S01]  /*83b0*/  ISETP.GT.U32.AND P0, PT, R0, R7, PT ;  /* 0x000000070000720c */ /* 0x000fe20003f04070 */
[--C-:B------:R-:W-:Y:S02]  /*83c0*/  @!P6 IMAD.IADD R5, R5, 0x1, -R0.reuse ;  /* 0x000000010505e824 */ /* 0x100fe400078e0a00 */
[----:B------:R-:W-:-:S02]  /*83d0*/  @!P1 IMAD.IADD R58, R58, 0x1, -R0 ;  /* 0x000000013a3a9824 */ /* 0x000fc400078e0a00 */
[--C-:B------:R-:W-:Y:S01]  /*83e0*/  @!P4 IMAD.IADD R59, R59, 0x1, -R0.reuse ;  /* 0x000000013b3bc824 */ /* 0x100fe200078e0a00 */
[----:B------:R-:W-:Y:S01]  /*83f0*/  ISETP.GT.U32.AND P4, PT, R0, R9, PT ;  /* 0x000000090000720c */ /* 0x000fe20003f84070 */
[----:B------:R-:W-:Y:S01]  /*8400*/  @!P3 IMAD.IADD R4, R4, 0x1, -R0 ;  /* 0x000000010404b824 */ /* 0x000fe200078e0a00 */
[----:B---3--:R-:W-:-:S05]  /*8410*/  IABS R20, R3 ;  /* 0x0000000300147213 */ /* 0x008fca0000000000 */
[----:B------:R-:W-:-:S04]  /*8420*/  IMAD.HI.U32 R22, R8, R20, RZ ;  /* 0x0000001408167227 */ /* 0x000fc800078e00ff */
[C---:B------:R-:W-:Y:S02]  /*8430*/  IMAD R8, R0.reuse, R25, R10 ;  /* 0x0000001900087224 */ /* 0x040fe400078e020a */
[----:B------:R-:W-:Y:S01]  /*8440*/  IMAD R10, R0, R23, R11 ;  /* 0x00000017000a7224 */ /* 0x000fe200078e020b */
[----:B------:R-:W-:Y:S01]  /*8450*/  ISETP.GE.AND P3, PT, R19, RZ, PT ;  /* 0x000000ff1300720c */ /* 0x000fe20003f66270 */
[--C-:B------:R-:W-:Y:S01]  /*8460*/  @!P2 IMAD.IADD R6, R6, 0x1, -R0.reuse ;  /* 0x000000010606a824 */ /* 0x100fe200078e0a00 */
[----:B------:R-:W2:Y:S02]  /*8470*/  LDL.LU R25, [R1+0x2884] ;  /* 0x0028840001197983 */ /* 0x000ea40000300800 */
[C---:B------:R-:W-:Y:S01]  /*8480*/  ISETP.GT.U32.AND P5, PT, R0.reuse, R10, PT ;  /* 0x0000000a0000720c */ /* 0x040fe20003fa4070 */
[--C-:B------:R-:W-:Y:S01]  /*8490*/  @!P0 IMAD.IADD R7, R7, 0x1, -R0.reuse ;  /* 0x0000000107078824 */ /* 0x100fe200078e0a00 */
[----:B------:R-:W-:Y:S01]  /*84a0*/  ISETP.GT.U32.AND P1, PT, R0, R8, PT ;  /* 0x000000080000720c */ /* 0x000fe20003f24070 */
[--C-:B------:R-:W-:Y:S01]  /*84b0*/  @!P4 IMAD.IADD R9, R9, 0x1, -R0.reuse ;  /* 0x000000010909c824 */ /* 0x100fe200078e0a00 */
[----:B------:R-:W-:Y:S01]  /*84c0*/  ISETP.GE.AND P2, PT, R18, RZ, PT ;  /* 0x000000ff1200720c */ /* 0x000fe20003f46270 */
[----:B------:R-:W0:Y:S01]  /*84d0*/  LDC R19, c[0x0][0x23c] ;  /* 0x00008f00ff137b82 */ /* 0x000e220000000800 */
[----:B------:R-:W3:Y:S07]  /*84e0*/  LDL.LU R24, [R1+0x2880] ;  /* 0x0028800001187983 */ /* 0x000eee0000300800 */
[--C-:B------:R-:W-:Y:S01]  /*84f0*/  @!P5 IMAD.IADD R10, R10, 0x1, -R0.reuse ;  /* 0x000000010a0ad824 */ /* 0x100fe200078e0a00 */
[----:B------:R-:W-:Y:S01]  /*8500*/  ISETP.GE.AND P5, PT, R14, RZ, PT ;  /* 0x000000ff0e00720c */ /* 0x000fe20003fa6270 */
[----:B------:R-:W-:Y:S01]  /*8510*/  @!P1 IMAD.IADD R8, R8, 0x1, -R0 ;  /* 0x0000000108089824 */ /* 0x000fe200078e0a00 */
[----:B------:R-:W-:-:S02]  /*8520*/  ISETP.GE.AND P0, PT, R17, RZ, PT ;  /* 0x000000ff1100720c */ /* 0x000fc40003f06270 */
[----:B------:R-:W-:Y:S01]  /*8530*/  ISETP.GE.AND P4, PT, R15, RZ, PT ;  /* 0x000000ff0f00720c */ /* 0x000fe20003f86270 */
[----:B------:R-:W-:Y:S01]  /*8540*/  @!P3 IMAD.MOV R57, RZ, RZ, -R57 ;  /* 0x000000ffff39b224 */ /* 0x000fe200078e0a39 */
[----:B------:R-:W4:Y:S07]  /*8550*/  LDL.LU R23, [R1+0x287c] ;  /* 0x00287c0001177983 */ /* 0x000f2e0000300800 */
[----:B------:R-:W-:Y:S01]  /*8560*/  @!P5 IMAD.MOV R5, RZ, RZ, -R5 ;  /* 0x000000ffff05d224 */ /* 0x000fe200078e0a05 */
[----:B------:R-:W-:-:S02]  /*8570*/  ISETP.GE.AND P5, PT, R61, RZ, PT ;  /* 0x000000ff3d00720c */ /* 0x000fc40003fa6270 */
[----:B------:R-:W1:Y:S01]  /*8580*/  S2R R61, SR_TID.X ;  /* 0x00000000003d7919 */ /* 0x000e620000002100 */
[----:B------:R-:W-:Y:S01]  /*8590*/  ISETP.GE.AND P1, PT, R16, RZ, PT ;  /* 0x000000ff1000720c */ /* 0x000fe20003f26270 */
[----:B------:R-:W-:Y:S01]  /*85a0*/  @!P2 IMAD.MOV R58, RZ, RZ, -R58 ;  /* 0x000000ffff3aa224 */ /* 0x000fe200078e0a3a */
[C---:B------:R-:W-:Y:S01]  /*85b0*/  ISETP.GT.U32.AND P3, PT, R0.reuse, R6, PT ;  /* 0x000000060000720c */ /* 0x040fe20003f64070 */
[----:B------:R-:W-:Y:S01]  /*85c0*/  @!P0 IMAD.MOV R59, RZ, RZ, -R59 ;  /* 0x000000ffff3b8224 */ /* 0x000fe200078e0a3b */
[C---:B------:R-:W-:Y:S02]  /*85d0*/  ISETP.GT.U32.AND P2, PT, R0.reuse, R7, PT ;  /* 0x000000070000720c */ /* 0x040fe40003f44070 */
[C---:B------:R-:W-:Y:S01]  /*85e0*/  ISETP.GT.U32.AND P0, PT, R0.reuse, R8, PT ;  /* 0x000000080000720c */ /* 0x040fe20003f04070 */
[----:B------:R-:W-:Y:S01]  /*85f0*/  @!P4 IMAD.MOV R4, RZ, RZ, -R4 ;  /* 0x000000ffff04c224 */ /* 0x000fe200078e0a04 */
[----:B------:R-:W-:-:S05]  /*8600*/  ISETP.GT.U32.AND P4, PT, R0, R10, PT ;  /* 0x0000000a0000720c */ /* 0x000fca0003f84070 */
[----:B------:R-:W-:Y:S01]  /*8610*/  @!P1 IMAD.MOV R2, RZ, RZ, -R2 ;  /* 0x000000ffff029224 */ /* 0x000fe200078e0a02 */
[----:B------:R-:W-:Y:S01]  /*8620*/  ISETP.GT.U32.AND P1, PT, R0, R9, PT ;  /* 0x000000090000720c */ /* 0x000fe20003f24070 */
[----:B------:R-:W-:Y:S02]  /*8630*/  IMAD.MOV R11, RZ, RZ, -R22 ;  /* 0x000000ffff0b7224 */ /* 0x000fe400078e0a16 */
[----:B------:R-:W5:Y:S01]  /*8640*/  LDL.LU R22, [R1+0x2878] ;  /* 0x0028780001167983 */ /* 0x000f620000300800 */
[----:B------:R-:W-:-:S03]  /*8650*/  @!P3 IMAD.IADD R6, R6, 0x1, -R0 ;  /* 0x000000010606b824 */ /* 0x000fc600078e0a00 */
[----:B------:R-:W2:Y:S01]  /*8660*/  LDL.LU R18, [R1+0x90] ;  /* 0x0000900001127983 */ /* 0x000ea20000300800 */
[----:B------:R-:W-:-:S03]  /*8670*/  ISETP.GE.AND P3, PT, R13, RZ, PT ;  /* 0x000000ff0d00720c */ /* 0x000fc60003f66270 */
[----:B------:R-:W3:Y:S01]  /*8680*/  LDL.LU R17, [R1+0x94] ;  /* 0x0000940001117983 */ /* 0x000ee20000300800 */
[----:B------:R-:W-:-:S03]  /*8690*/  @!P2 IMAD.IADD R7, R7, 0x1, -R0 ;  /* 0x000000010707a824 */ /* 0x000fc600078e0a00 */
[----:B------:R-:W4:Y:S01]  /*86a0*/  LDL.LU R16, [R1+0x8c] ;  /* 0x00008c0001107983 */ /* 0x000f220000300800 */
[----:B-1----:R-:W-:-:S03]  /*86b0*/  LOP3.LUT R61, R61, 0x1f, RZ, 0xc0, !PT ;  /* 0x0000001f3d3d7812 */ /* 0x002fc600078ec0ff */
[----:B------:R-:W5:Y:S01]  /*86c0*/  LDL.LU R15, [R1+0x4c] ;  /* 0x00004c00010f7983 */ /* 0x000f620000300800 */
[----:B------:R-:W-:Y:S01]  /*86d0*/  ISETP.GE.AND P2, PT, R12, RZ, PT ;  /* 0x000000ff0c00720c */ /* 0x000fe20003f46270 */
[----:B------:R-:W-:Y:S02]  /*86e0*/  @!P0 IMAD.IADD R8, R8, 0x1, -R0 ;  /* 0x0000000108088824 */ /* 0x000fe400078e0a00 */
[----:B------:R-:W5:Y:S01]  /*86f0*/  LDL.LU R14, [R1+0x40] ;  /* 0x00004000010e7983 */ /* 0x000f620000300800 */
[----:B------:R-:W-:Y:S01]  /*8700*/  IMAD R11, R0, R11, R20 ;  /* 0x0000000b000b7224 */ /* 0x000fe200078e0214 */
[----:B------:R-:W-:Y:S02]  /*8710*/  ISETP.GE.AND P0, PT, R60, RZ, PT ;  /* 0x000000ff3c00720c */ /* 0x000fe40003f06270 */
[----:B------:R-:W5:Y:S01]  /*8720*/  LDL.LU R13, [R1+0x10] ;  /* 0x00001000010d7983 */ /* 0x000f620000300800 */
[----:B0-----:R-:W-:Y:S02]  /*8730*/  IMAD R20, R61, R19, RZ ;  /* 0x000000133d147224 */ /* 0x001fe400078e02ff */
[--C-:B------:R-:W-:Y:S01]  /*8740*/  @!P1 IMAD.IADD R9, R9, 0x1, -R0.reuse ;  /* 0x0000000109099824 */ /* 0x100fe200078e0a00 */
[----:B------:R-:W5:Y:S01]  /*8750*/  LDL.LU R12, [R1+0xc] ;  /* 0x00000c00010c7983 */ /* 0x000f620000300800 */
[----:B------:R-:W-:Y:S01]  /*8760*/  ISETP.GE.AND P1, PT, R21, RZ, PT ;  /* 0x000000ff1500720c */ /* 0x000fe20003f26270 */
[----:B------:R-:W-:-:S02]  /*8770*/  @!P4 IMAD.IADD R10, R10, 0x1, -R0 ;  /* 0x000000010a0ac824 */ /* 0x000fc400078e0a00 */
[----:B------:R-:W5:Y:S01]  /*8780*/  LDL.LU R60, [R1+0x8] ;  /* 0x00000800013c7983 */ /* 0x000f620000300800 */
[----:B------:R-:W-:-:S03]  /*8790*/  ISETP.GE.AND P4, PT, R3, RZ, PT ;  /* 0x000000ff0300720c */ /* 0x000fc60003f86270 */
[----:B------:R-:W5:Y:S04]  /*87a0*/  LDL.LU R61, [R1+0x4] ;  /* 0x00000400013d7983 */ /* 0x000f680000300800 */
[----:B------:R-:W5:Y:S04]  /*87b0*/  LDL.LU R21, [R1+0x2874] ;  /* 0x0028740001157983 */ /* 0x000f680000300800 */
[----:B------:R-:W2:Y:S01]  /*87c0*/  LDL.LU R3, [R1+0x2870] ;  /* 0x0028700001037983 */ /* 0x000ea20000300800 */
[----:B------:R-:W-:-:S13]  /*87d0*/  ISETP.GT.U32.AND P6, PT, R0, R11, PT ;  /* 0x0000000b0000720c */ /* 0x000fda0003fc4070 */
[----:B------:R-:W-:-:S05]  /*87e0*/  @!P6 IMAD.IADD R11, R11, 0x1, -R0 ;  /* 0x000000010b0be824 */ /* 0x000fca00078e0a00 */
[----:B------:R-:W-:Y:S01]  /*87f0*/  ISETP.GT.U32.AND P6, PT, R0, R11, PT ;  /* 0x0000000b0000720c */ /* 0x000fe20003fc4070 */
[----:B------:R-:W-:-:S04]  /*8800*/  IMAD R20, R19, 0x20, R20 ;  /* 0x0000002013147824 */ /* 0x000fc800078e0214 */
[----:B------:R-:W-:-:S08]  /*8810*/  IMAD R19, R19, 0x20, R20 ;  /* 0x0000002013137824 */ /* 0x000fd000078e0214 */
[----:B------:R-:W-:Y:S02]  /*8820*/  @!P6 IMAD.IADD R11, R11, 0x1, -R0 ;  /* 0x000000010b0be824 */ /* 0x000fe400078e0a00 */
[----:B------:R-:W5:Y:S04]  /*8830*/  LDL.LU R0, [R1] ;  /* 0x0000000001007983 */ /* 0x000f680000300800 */
[----:B------:R-:W5:Y:S04]  /*8840*/  LDL.LU R20, [R1+0x286c] ;  /* 0x00286c0001147983 */ /* 0x000f680000300800 */
[----:B------:R-:W5:Y:S01]  /*8850*/  LDL.LU R19, [R1+0x2868] ;  /* 0x0028680001137983 */ /* 0x000f620000300800 */
[----:B--2---:R-:W-:-:S02]  /*8860*/  ISETP.NE.AND P6, PT, R3, RZ, PT ;  /* 0x000000ff0300720c */ /* 0x004fc40003fc5270 */
[----:B------:R-:W-:-:S04]  /*8870*/  LOP3.LUT R3, RZ, R3, RZ, 0x33, !PT ;  /* 0x00000003ff037212 */ /* 0x000fc800078e33ff */
[C---:B------:R-:W-:Y:S02]  /*8880*/  SEL R18, R3.reuse, R18, !P6 ;  /* 0x0000001203127207 */ /* 0x040fe40007000000 */
[C---:B---3--:R-:W-:Y:S02]  /*8890*/  SEL R17, R3.reuse, R17, !P6 ;  /* 0x0000001103117207 */ /* 0x048fe40007000000 */
[C---:B----4-:R-:W-:Y:S01]  /*88a0*/  SEL R16, R3.reuse, R16, !P6 ;  /* 0x0000001003107207 */ /* 0x050fe20007000000 */
[----:B------:R0:W-:Y:S01]  /*88b0*/  STL [R1+0x1d4], R18 ;  /* 0x0001d41201007387 */ /* 0x0001e20000100800 */
[C---:B-----5:R-:W-:Y:S02]  /*88c0*/  SEL R15, R3.reuse, R15, !P6 ;  /* 0x0000000f030f7207 */ /* 0x060fe40007000000 */
[C---:B------:R-:W-:Y:S02]  /*88d0*/  SEL R14, R3.reuse, R14, !P6 ;  /* 0x0000000e030e7207 */ /* 0x040fe40007000000 */
[C---:B------:R-:W-:Y:S01]  /*88e0*/  SEL R13, R3.reuse, R13, !P6 ;  /* 0x0000000d030d7207 */ /* 0x040fe20007000000 */
[----:B0-----:R-:W2:Y:S04]  /*88f0*/  LDL.LU R18, [R1+0x2864] ;  /* 0x0028640001127983 */ /* 0x001ea80000300800 */
[----:B------:R0:W-:Y:S01]  /*8900*/  STL [R1+0x1e4], R17 ;  /* 0x0001e41101007387 */ /* 0x0001e20000100800 */
[----:B------:R-:W-:-:S02]  /*8910*/  SEL R12, R3, R12, !P6 ;  /* 0x0000000c030c7207 */ /* 0x000fc40007000000 */
[C---:B------:R-:W-:Y:S01]  /*8920*/  SEL R60, R3.reuse, R60, !P6 ;  /* 0x0000003c033c7207 */ /* 0x040fe20007000000 */
[----:B0-----:R-:W3:Y:S04]  /*8930*/  LDL.LU R17, [R1+0x2860] ;  /* 0x0028600001117983 */ /* 0x001ee80000300800 */
[----:B------:R0:W-:Y:S01]  /*8940*/  STL [R1+0x1d8], R16 ;  /* 0x0001d81001007387 */ /* 0x0001e20000100800 */
[----:B------:R-:W-:-:S03]  /*8950*/  SEL R61, R3, R61, !P6 ;  /* 0x0000003d033d7207 */ /* 0x000fc60007000000 */
[----:B0-----:R-:W4:Y:S04]  /*8960*/  LDL.LU R16, [R1+0x285c] ;  /* 0x00285c0001107983 */ /* 0x001f280000300800 */
[----:B------:R0:W-:Y:S04]  /*8970*/  STL [R1+0x1d0], R15 ;  /* 0x0001d00f01007387 */ /* 0x0001e80000100800 */
[----:B0-----:R-:W5:Y:S04]  /*8980*/  LDL.LU R15, [R1+0x2858] ;  /* 0x00285800010f7983 */ /* 0x001f680000300800 */
[----:B------:R0:W-:Y:S04]  /*8990*/  STL [R1+0x1c8], R14 ;  /* 0x0001c80e01007387 */ /* 0x0001e80000100800 */
[----:B0-----:R-:W2:Y:S04]  /*89a0*/  LDL.LU R14, [R1+0x2854] ;  /* 0x00285400010e7983 */ /* 0x001ea80000300800 */
[----:B------:R0:W-:Y:S04]  /*89b0*/  STL [R1+0x1c4], R13 ;  /* 0x0001c40d01007387 */ /* 0x0001e80000100800 */
[----:B0-----:R-:W3:Y:S04]  /*89c0*/  LDL.LU R13, [R1+0x2850] ;  /* 0x00285000010d7983 */ /* 0x001ee80000300800 */
[----:B------:R0:W-:Y:S04]  /*89d0*/  STL [R1+0x1c0], R12 ;  /* 0x0001c00c01007387 */ /* 0x0001e80000100800 */
[----:B0-----:R-:W4:Y:S04]  /*89e0*/  LDL.LU R12, [R1+0x284c] ;  /* 0x00284c00010c7983 */ /* 0x001f280000300800 */
[----:B------:R0:W-:Y:S04]  /*89f0*/  STL [R1+0x1bc], R60 ;  /* 0x0001bc3c01007387 */ /* 0x0001e80000100800 */
[----:B0-----:R-:W5:Y:S04]  /*8a00*/  LDL.LU R60, [R1+0x2848] ;  /* 0x00284800013c7983 */ /* 0x001f680000300800 */
[----:B------:R0:W-:Y:S04]  /*8a10*/  STL [R1+0x1b8], R61 ;  /* 0x0001b83d01007387 */ /* 0x0001e80000100800 */
[----:B0-----:R-:W2:Y:S01]  /*8a20*/  LDL.LU R61, [R1+0x2844] ;  /* 0x00284400013d7983 */ /* 0x001ea20000300800 */
[----:B------:R-:W-:-:S05]  /*8a30*/  SEL R0, R3, R0, !P6 ;  /* 0x0000000003007207 */ /* 0x000fca0007000000 */
[----:B------:R5:W-:Y:S01]  /*8a40*/  STL [R1+0x1b4], R0 ;  /* 0x0001b40001007387 */ /* 0x000be20000100800 */
[C---:B---3--:R-:W-:Y:S02]  /*8a50*/  SEL R13, R3.reuse, R13, !P6 ;  /* 0x0000000d030d7207 */ /* 0x048fe40007000000 */
[C---:B----4-:R-:W-:Y:S02]  /*8a60*/  SEL R12, R3.reuse, R12, !P6 ;  /* 0x0000000c030c7207 */ /* 0x050fe40007000000 */
[C---:B-----5:R-:W-:Y:S02]  /*8a70*/  SEL R0, R3.reuse, R60, !P6 ;  /* 0x0000003c03007207 */ /* 0x060fe40007000000 */
[----:B--2---:R-:W-:-:S05]  /*8a80*/  SEL R61, R3, R61, !P6 ;  /* 0x0000003d033d7207 */ /* 0x004fca0007000000 */
[----:B------:R-:W-:Y:S04]  /*8a90*/  STL [R1+0x1b0], R61 ;  /* 0x0001b03d01007387 */ /* 0x000fe80000100800 */
[----:B------:R0:W-:Y:S04]  /*8aa0*/  STL [R1+0x1a4], R0 ;  /* 0x0001a40001007387 */ /* 0x0001e80000100800 */
[----:B------:R1:W-:Y:S01]  /*8ab0*/  STL [R1+0x1a0], R12 ;  /* 0x0001a00c01007387 */ /* 0x0003e20000100800 */
[----:B0-----:R-:W-:-:S03]  /*8ac0*/  SEL R0, R3, R14, !P6 ;  /* 0x0000000e03007207 */ /* 0x001fc60007000000 */
[----:B------:R0:W-:Y:S01]  /*8ad0*/  STL [R1+0x19c], R13 ;  /* 0x00019c0d01007387 */ /* 0x0001e20000100800 */
[----:B-1----:R-:W-:-:S03]  /*8ae0*/  SEL R12, R3, R15, !P6 ;  /* 0x0000000f030c7207 */ /* 0x002fc60007000000 */
[----:B------:R1:W-:Y:S01]  /*8af0*/  STL [R1+0x18c], R0 ;  /* 0x00018c0001007387 */ /* 0x0003e20000100800 */
[----:B0-----:R-:W-:-:S03]  /*8b00*/  SEL R13, R3, R16, !P6 ;  /* 0x00000010030d7207 */ /* 0x001fc60007000000 */
[----:B------:R0:W-:Y:S01]  /*8b10*/  STL [R1+0x184], R12 ;  /* 0x0001840c01007387 */ /* 0x0001e20000100800 */
[----:B-1----:R-:W-:-:S03]  /*8b20*/  SEL R0, R3, R17, !P6 ;  /* 0x0000001103007207 */ /* 0x002fc60007000000 */
[----:B------:R1:W-:Y:S04]  /*8b30*/  STL [R1+0x180], R13 ;  /* 0x0001800d01007387 */ /* 0x0003e80000100800 */
[----:B------:R2:W-:Y:S01]  /*8b40*/  STL [R1+0x17c], R0 ;  /* 0x00017c0001007387 */ /* 0x0005e20000100800 */
[C---:B0-----:R-:W-:Y:S02]  /*8b50*/  SEL R12, R3.reuse, R18, !P6 ;  /* 0x00000012030c7207 */ /* 0x041fe40007000000 */
[----:B-1----:R-:W-:-:S03]  /*8b60*/  SEL R13, R3, R19, !P6 ;  /* 0x00000013030d7207 */ /* 0x002fc60007000000 */
[----:B------:R0:W-:Y:S01]  /*8b70*/  STL [R1+0x178], R12 ;  /* 0x0001780c01007387 */ /* 0x0001e20000100800 */
[----:B--2---:R-:W-:-:S03]  /*8b80*/  SEL R0, R3, R20, !P6 ;  /* 0x0000001403007207 */ /* 0x004fc60007000000 */
[----:B------:R1:W-:Y:S04]  /*8b90*/  STL [R1+0x16c], R13 ;  /* 0x00016c0d01007387 */ /* 0x0003e80000100800 */
[----:B------:R2:W-:Y:S01]  /*8ba0*/  STL [R1+0x168], R0 ;  /* 0x0001680001007387 */ /* 0x0005e20000100800 */
[C---:B0-----:R-:W-:Y:S02]  /*8bb0*/  SEL R12, R3.reuse, R21, !P6 ;  /* 0x00000015030c7207 */ /* 0x041fe40007000000 */
[----:B-1----:R-:W-:-:S03]  /*8bc0*/  SEL R13, R3, R22, !P6 ;  /* 0x00000016030d7207 */ /* 0x002fc60007000000 */
[----:B------:R0:W-:Y:S01]  /*8bd0*/  STL [R1+0x158], R12 ;  /* 0x0001580c01007387 */ /* 0x0001e20000100800 */
[----:B--2---:R-:W-:-:S03]  /*8be0*/  SEL R0, R3, R23, !P6 ;  /* 0x0000001703007207 */ /* 0x004fc60007000000 */
[----:B------:R-:W-:Y:S04]  /*8bf0*/  STL [R1+0x150], R13 ;  /* 0x0001500d01007387 */ /* 0x000fe80000100800 */
[----:B------:R-:W2:Y:S01]  /*8c00*/  LDL.LU R60, [R1+0x44] ;  /* 0x00004400013c7983 */ /* 0x000ea20000300800 */
[----:B0-----:R-:W-:-:S03]  /*8c10*/  SEL R12, R3, R24, !P6 ;  /* 0x00000018030c7207 */ /* 0x001fc60007000000 */
[----:B------:R0:W-:Y:S04]  /*8c20*/  STL [R1+0x148], R0 ;  /* 0x0001480001007387 */ /* 0x0001e80000100800 */
[----:B------:R1:W-:Y:S04]  /*8c30*/  STL [R1+0x144], R12 ;  /* 0x0001440c01007387 */ /* 0x0003e80000100800 */
[----:B------:R-:W3:Y:S01]  /*8c40*/  LDL.LU R16, [R1+0x68] ;  /* 0x0000680001107983 */ /* 0x000ee20000300800 */
[C---:B0-----:R-:W-:Y:S02]  /*8c50*/  SEL R0, R3.reuse, R25, !P6 ;  /* 0x0000001903007207 */ /* 0x041fe40007000000 */
[----:B-1----:R-:W-:-:S03]  /*8c60*/  SEL R12, R3, R26, !P6 ;  /* 0x0000001a030c7207 */ /* 0x002fc60007000000 */
[----:B------:R0:W-:Y:S04]  /*8c70*/  STL [R1+0x140], R0 ;  /* 0x0001400001007387 */ /* 0x0001e80000100800 */
[----:B------:R1:W-:Y:S04]  /*8c80*/  STL [R1+0x138], R12 ;  /* 0x0001380c01007387 */ /* 0x0003e80000100800 */
[----:B------:R-:W4:Y:S01]  /*8c90*/  LDL.LU R14, [R1+0x7c] ;  /* 0x00007c00010e7983 */ /* 0x000f220000300800 */
[C---:B0-----:R-:W-:Y:S02]  /*8ca0*/  SEL R0, R3.reuse, R27, !P6 ;  /* 0x0000001b03007207 */ /* 0x041fe40007000000 */
[----:B-1----:R-:W-:-:S03]  /*8cb0*/  SEL R12, R3, R28, !P6 ;  /* 0x0000001c030c7207 */ /* 0x002fc60007000000 */
[----:B------:R0:W-:Y:S04]  /*8cc0*/  STL [R1+0x134], R0 ;  /* 0x0001340001007387 */ /* 0x0001e80000100800 */
[----:B------:R-:W5:Y:S01]  /*8cd0*/  LDL.LU R13, [R1+0x84] ;  /* 0x00008400010d7983 */ /* 0x000f620000300800 */
[C---:B------:R-:W-:Y:S02]  /*8ce0*/  SEL R15, R3.reuse, R30, !P6 ;  /* 0x0000001e030f7207 */ /* 0x040fe40007000000 */
[C---:B0-----:R-:W-:Y:S01]  /*8cf0*/  SEL R0, R3.reuse, R29, !P6 ;  /* 0x0000001d03007207 */ /* 0x041fe20007000000 */
[----:B------:R0:W-:Y:S01]  /*8d00*/  STL [R1+0x12c], R12 ;  /* 0x00012c0c01007387 */ /* 0x0001e20000100800 */
[----:B------:R-:W-:-:S03]  /*8d10*/  SEL R17, R3, R31, !P6 ;  /* 0x0000001f03117207 */ /* 0x000fc60007000000 */
[----:B0-----:R-:W5:Y:S04]  /*8d20*/  LDL.LU R12, [R1+0x6c] ;  /* 0x00006c00010c7983 */ /* 0x001f680000300800 */
[----:B------:R0:W-:Y:S01]  /*8d30*/  STL [R1+0x128], R0 ;  /* 0x0001280001007387 */ /* 0x0001e20000100800 */
[----:B------:R-:W-:-:S03]  /*8d40*/  SEL R18, R3, R34, !P6 ;  /* 0x0000002203127207 */ /* 0x000fc60007000000 */
[----:B0-----:R-:W5:Y:S04]  /*8d50*/  LDL.LU R0, [R1+0x70] ;  /* 0x0000700001007983 */ /* 0x001f680000300800 */
[----:B------:R0:W-:Y:S04]  /*8d60*/  STL [R1+0x120], R15 ;  /* 0x0001200f01007387 */ /* 0x0001e80000100800 */
[----:B------:R1:W-:Y:S01]  /*8d70*/  STL [R1+0x10c], R17 ;  /* 0x00010c1101007387 */ /* 0x0003e20000100800 */
[C---:B0-----:R-:W-:Y:S02]  /*8d80*/  SEL R15, R3.reuse, R32, !P6 ;  /* 0x00000020030f7207 */ /* 0x041fe40007000000 */
[----:B-1----:R-:W-:-:S03]  /*8d90*/  SEL R17, R3, R33, !P6 ;  /* 0x0000002103117207 */ /* 0x002fc60007000000 */
[----:B------:R0:W-:Y:S01]  /*8da0*/  STL [R1+0x108], R15 ;  /* 0x0001080f01007387 */ /* 0x0001e20000100800 */
[----:B------:R-:W-:-:S03]  /*8db0*/  SEL R19, R3, R36, !P6 ;  /* 0x0000002403137207 */ /* 0x000fc60007000000 */
[----:B0-----:R-:W5:Y:S04]  /*8dc0*/  LDL.LU R15, [R1+0x74] ;  /* 0x00007400010f7983 */ /* 0x001f680000300800 */
[----:B------:R0:W-:Y:S01]  /*8dd0*/  STL [R1+0x100], R17 ;  /* 0x0001001101007387 */ /* 0x0001e20000100800 */
[----:B------:R-:W-:-:S03]  /*8de0*/  SEL R20, R3, R38, !P6 ;  /* 0x0000002603147207 */ /* 0x000fc60007000000 */
[----:B------:R1:W-:Y:S01]  /*8df0*/  STL [R1+0xf8], R18 ;  /* 0x0000f81201007387 */ /* 0x0003e20000100800 */
[C---:B0-----:R-:W-:Y:S02]  /*8e00*/  SEL R17, R3.reuse, R35, !P6 ;  /* 0x0000002303117207 */ /* 0x041fe40007000000 */
[C---:B------:R-:W-:Y:S02]  /*8e10*/  SEL R21, R3.reuse, R40, !P6 ;  /* 0x0000002803157207 */ /* 0x040fe40007000000 */
[C---:B------:R-:W-:Y:S01]  /*8e20*/  SEL R23, R3.reuse, R41, !P6 ;  /* 0x0000002903177207 */ /* 0x040fe20007000000 */
[----:B------:R0:W-:Y:S01]  /*8e30*/  STL [R1+0xec], R17 ;  /* 0x0000ec1101007387 */ /* 0x0001e20000100800 */
[C---:B-1----:R-:W-:Y:S01]  /*8e40*/  SEL R18, R3.reuse, R37, !P6 ;  /* 0x0000002503127207 */ /* 0x042fe20007000000 */
[----:B------:R-:W1:Y:S02]  /*8e50*/  LDC R35, c[0x0][0x23c] ;  /* 0x00008f00ff237b82 */ /* 0x000e640000000800 */
[----:B0-----:R-:W5:Y:S04]  /*8e60*/  LDL.LU R17, [R1+0x78] ;  /* 0x0000780001117983 */ /* 0x001f680000300800 */
[----:B------:R0:W-:Y:S04]  /*8e70*/  STL [R1+0xe8], R19 ;  /* 0x0000e81301007387 */ /* 0x0001e80000100800 */
[----:B------:R0:W-:Y:S04]  /*8e80*/  STL [R1+0xe0], R18 ;  /* 0x0000e01201007387 */ /* 0x0001e80000100800 */
[----:B0-----:R-:W5:Y:S04]  /*8e90*/  LDL.LU R19, [R1+0x1ec] ;  /* 0x0001ec0001137983 */ /* 0x001f680000300800 */
[----:B------:R0:W-:Y:S01]  /*8ea0*/  STL [R1+0xdc], R20 ;  /* 0x0000dc1401007387 */ /* 0x0001e20000100800 */
[----:B------:R-:W-:-:S03]  /*8eb0*/  SEL R18, R3, R39, !P6 ;  /* 0x0000002703127207 */ /* 0x000fc60007000000 */
[----:B0-----:R-:W5:Y:S04]  /*8ec0*/  LDL.LU R20, [R1+0x1e8] ;  /* 0x0001e80001147983 */ /* 0x001f680000300800 */
[----:B------:R0:W-:Y:S04]  /*8ed0*/  STL [R1+0xcc], R18 ;  /* 0x0000cc1201007387 */ /* 0x0001e80000100800 */
[----:B0-----:R-:W5:Y:S01]  /*8ee0*/  LDL.LU R18, [R1+0x1cc] ;  /* 0x0001cc0001127983 */ /* 0x001f620000300800 */
[----:B------:R-:W-:-:S03]  /*8ef0*/  SEL R22, R3, R43, !P6 ;  /* 0x0000002b03167207 */ /* 0x000fc60007000000 */
[----:B------:R0:W-:Y:S04]  /*8f00*/  STL [R1+0xc8], R21 ;  /* 0x0000c81501007387 */ /* 0x0001e80000100800 */
[----:B------:R-:W-:Y:S04]  /*8f10*/  STL [R1+0xb8], R23 ;  /* 0x0000b81701007387 */ /* 0x000fe80000100800 */
[----:B------:R-:W5:Y:S01]  /*8f20*/  LDL.LU R61, [R1+0x1dc] ;  /* 0x0001dc00013d7983 */ /* 0x000f620000300800 */
[----:B0-----:R-:W-:-:S05]  /*8f30*/  SEL R21, R3, R42, !P6 ;  /* 0x0000002a03157207 */ /* 0x001fca0007000000 */
[----:B------:R2:W-:Y:S04]  /*8f40*/  STL [R1+0xb0], R21 ;  /* 0x0000b01501007387 */ /* 0x0005e80000100800 */
[----:B------:R3:W-:Y:S04]  /*8f50*/  STL [R1+0xa8], R22 ;  /* 0x0000a81601007387 */ /* 0x0007e80000100800 */
[----:B------:R-:W5:Y:S01]  /*8f60*/  LDL.LU R28, [R1+0x1e0] ;  /* 0x0001e000011c7983 */ /* 0x000f620000300800 */
[----:B--2---:R-:W-:-:S03]  /*8f70*/  SEL R21, R3, R60, !P6 ;  /* 0x0000003c03157207 */ /* 0x004fc60007000000 */
[----:B------:R-:W2:Y:S04]  /*8f80*/  LDL.LU R60, [R1+0x64] ;  /* 0x00006400013c7983 */ /* 0x000ea80000300800 */
[----:B------:R4:W-:Y:S01]  /*8f90*/  STL [R1+0xa4], R21 ;  /* 0x0000a41501007387 */ /* 0x0009e20000100800 */
[----:B---3--:R-:W-:-:S03]  /*8fa0*/  SEL R22, R3, R16, !P6 ;  /* 0x0000001003167207 */ /* 0x008fc60007000000 */
[----:B------:R-:W3:Y:S04]  /*8fb0*/  LDL.LU R16, [R1+0x60] ;  /* 0x0000600001107983 */ /* 0x000ee80000300800 */
[----:B------:R5:W-:Y:S01]  /*8fc0*/  STL [R1+0x9c], R22 ;  /* 0x00009c1601007387 */ /* 0x000be20000100800 */
[----:B----4-:R-:W-:-:S03]  /*8fd0*/  SEL R21, R3, R14, !P6 ;  /* 0x0000000e03157207 */ /* 0x010fc60007000000 */
[----:B------:R-:W4:Y:S04]  /*8fe0*/  LDL.LU R14, [R1+0x5c] ;  /* 0x00005c00010e7983 */ /* 0x000f280000300800 */
[----:B------:R0:W-:Y:S01]  /*8ff0*/  STL [R1+0x98], R21 ;  /* 0x0000981501007387 */ /* 0x0001e20000100800 */
[----:B-----5:R-:W-:-:S03]  /*9000*/  SEL R22, R3, R13, !P6 ;  /* 0x0000000d03167207 */ /* 0x020fc60007000000 */
[----:B------:R-:W5:Y:S04]  /*9010*/  LDL.LU R13, [R1+0x54] ;  /* 0x00005400010d7983 */ /* 0x000f680000300800 */
[----:B------:R-:W-:Y:S04]  /*9020*/  STL [R1+0x94], R22 ;  /* 0x0000941601007387 */ /* 0x000fe80000100800 */
[----:B------:R-:W5:Y:S01]  /*9030*/  LDL.LU R27, [R1+0x1ac] ;  /* 0x0001ac00011b7983 */ /* 0x000f620000300800 */
[----:B0-----:R-:W-:-:S03]  /*9040*/  SEL R21, R3, R12, !P6 ;  /* 0x0000000c03157207 */ /* 0x001fc60007000000 */
[----:B------:R-:W5:Y:S04]  /*9050*/  LDL.LU R12, [R1+0x1a8] ;  /* 0x0001a800010c7983 */ /* 0x000f680000300800 */
[----:B------:R-:W-:Y:S04]  /*9060*/  STL [R1+0x90], R21 ;  /* 0x0000901501007387 */ /* 0x000fe80000100800 */
[----:B------:R-:W5:Y:S01]  /*9070*/  LDL.LU R26, [R1+0x198] ;  /* 0x00019800011a7983 */ /* 0x000f620000300800 */
[----:B------:R-:W-:-:S03]  /*9080*/  SEL R0, R3, R0, !P6 ;  /* 0x0000000003007207 */ /* 0x000fc60007000000 */
[----:B------:R-:W5:Y:S04]  /*9090*/  LDL.LU R25, [R1+0x194] ;  /* 0x0001940001197983 */ /* 0x000f680000300800 */
[----:B------:R0:W-:Y:S04]  /*90a0*/  STL [R1+0x8c], R0 ;  /* 0x00008c0001007387 */ /* 0x0001e80000100800 */
[----:B0-----:R-:W5:Y:S04]  /*90b0*/  LDL.LU R0, [R1+0x190] ;  /* 0x0001900001007983 */ /* 0x001f680000300800 */
[----:B------:R-:W5:Y:S04]  /*90c0*/  LDL.LU R24, [R1+0x188] ;  /* 0x0001880001187983 */ /* 0x000f680000300800 */
[----:B------:R-:W5:Y:S01]  /*90d0*/  LDL.LU R23, [R1+0x174] ;  /* 0x0001740001177983 */ /* 0x000f620000300800 */
[----:B------:R-:W-:-:S05]  /*90e0*/  SEL R15, R3, R15, !P6 ;  /* 0x0000000f030f7207 */ /* 0x000fca0007000000 */
[----:B------:R0:W-:Y:S04]  /*90f0*/  STL [R1+0x84], R15 ;  /* 0x0000840f01007387 */ /* 0x0001e80000100800 */
[----:B0-----:R-:W5:Y:S01]  /*9100*/  LDL.LU R15, [R1+0x170] ;  /* 0x00017000010f7983 */ /* 0x001f620000300800 */
[----:B------:R-:W-:-:S03]  /*9110*/  SEL R21, R3, R17, !P6 ;  /* 0x0000001103157207 */ /* 0x000fc60007000000 */
[----:B------:R-:W5:Y:S04]  /*9120*/  LDL.LU R17, [R1+0x164] ;  /* 0x0001640001117983 */ /* 0x000f680000300800 */
[----:B------:R0:W-:Y:S01]  /*9130*/  STL [R1+0x7c], R21 ;  /* 0x00007c1501007387 */ /* 0x0001e20000100800 */
[----:B------:R-:W-:-:S03]  /*9140*/  SEL R22, R3, R19, !P6 ;  /* 0x0000001303167207 */ /* 0x000fc60007000000 */
[----:B------:R-:W5:Y:S04]  /*9150*/  LDL.LU R19, [R1+0x160] ;  /* 0x0001600001137983 */ /* 0x000f680000300800 */
[----:B------:R1:W-:Y:S01]  /*9160*/  STL [R1+0x78], R22 ;  /* 0x0000781601007387 */ /* 0x0003e20000100800 */
[----:B0-----:R-:W-:-:S03]  /*9170*/  SEL R21, R3, R20, !P6 ;  /* 0x0000001403157207 */ /* 0x001fc60007000000 */
[----:B------:R-:W5:Y:S04]  /*9180*/  LDL.LU R20, [R1+0x14c] ;  /* 0x00014c0001147983 */ /* 0x000f680000300800 */
[----:B------:R0:W-:Y:S04]  /*9190*/  STL [R1+0x74], R21 ;  /* 0x0000741501007387 */ /* 0x0001e80000100800 */
[----:B-1----:R-:W5:Y:S01]  /*91a0*/  LDL.LU R22, [R1+0x154] ;  /* 0x0001540001167983 */ /* 0x002f620000300800 */
[----:B------:R-:W-:-:S03]  /*91b0*/  SEL R18, R3, R18, !P6 ;  /* 0x0000001203127207 */ /* 0x000fc60007000000 */
[----:B0-----:R-:W5:Y:S04]  /*91c0*/  LDL.LU R21, [R1+0x15c] ;  /* 0x00015c0001157983 */ /* 0x001f680000300800 */
[----:B------:R0:W-:Y:S04]  /*91d0*/  STL [R1+0x70], R18 ;  /* 0x0000701201007387 */ /* 0x0001e80000100800 */
[----:B0-----:R-:W5:Y:S01]  /*91e0*/  LDL.LU R18, [R1+0x130] ;  /* 0x0001300001127983 */ /* 0x001f620000300800 */
[----:B------:R-:W-:-:S03]  /*91f0*/  SEL R29, R3, R61, !P6 ;  /* 0x0000003d031d7207 */ /* 0x000fc60007000000 */
[----:B------:R-:W5:Y:S04]  /*9200*/  LDL.LU R61, [R1+0x13c] ;  /* 0x00013c00013d7983 */ /* 0x000f680000300800 */
[----:B------:R2:W-:Y:S01]  /*9210*/  STL [R1+0x6c], R29 ;  /* 0x00006c1d01007387 */ /* 0x0005e20000100800 */
[C---:B------:R-:W-:Y:S02]  /*9220*/  SEL R28, R3.reuse, R28, !P6 ;  /* 0x0000001c031c7207 */ /* 0x040fe40007000000 */
[C---:B--2---:R-:W-:Y:S02]  /*9230*/  SEL R29, R3.reuse, R60, !P6 ;  /* 0x0000003c031d7207 */ /* 0x044fe40007000000 */
[----:B------:R-:W2:Y:S04]  /*9240*/  LDL.LU R60, [R1+0x124] ;  /* 0x00012400013c7983 */ /* 0x000ea80000300800 */
[----:B------:R3:W-:Y:S04]  /*9250*/  STL [R1+0x68], R28 ;  /* 0x0000681c01007387 */ /* 0x0007e80000100800 */
[----:B------:R4:W-:Y:S01]  /*9260*/  STL [R1+0x64], R29 ;  /* 0x0000641d01007387 */ /* 0x0009e20000100800 */
[----:B---3--:R-:W-:-:S03]  /*9270*/  SEL R28, R3, R16, !P6 ;  /* 0x00000010031c7207 */ /* 0x008fc60007000000 */
[----:B------:R-:W3:Y:S04]  /*9280*/  LDL.LU R16, [R1+0x11c] ;  /* 0x00011c0001107983 */ /* 0x000ee80000300800 */
[----:B------:R5:W-:Y:S01]  /*9290*/  STL [R1+0x60], R28 ;  /* 0x0000601c01007387 */ /* 0x000be20000100800 */
[----:B----4-:R-:W-:-:S03]  /*92a0*/  SEL R29, R3, R14, !P6 ;  /* 0x0000000e031d7207 */ /* 0x010fc60007000000 */
[----:B------:R-:W4:Y:S04]  /*92b0*/  LDL.LU R14, [R1+0x118] ;  /* 0x00011800010e7983 */ /* 0x000f280000300800 */
[----:B------:R-:W-:Y:S01]  /*92c0*/  STL [R1+0x5c], R29 ;  /* 0x00005c1d01007387 */ /* 0x000fe20000100800 */
[----:B-----5:R-:W-:-:S03]  /*92d0*/  SEL R28, R3, R13, !P6 ;  /* 0x0000000d031c7207 */ /* 0x020fc60007000000 */
[----:B------:R-:W5:Y:S04]  /*92e0*/  LDL.LU R13, [R1+0x114] ;  /* 0x00011400010d7983 */ /* 0x000f680000300800 */
[----:B------:R0:W-:Y:S01]  /*92f0*/  STL [R1+0x54], R28 ;  /* 0x0000541c01007387 */ /* 0x0001e20000100800 */
[C---:B------:R-:W-:Y:S02]  /*9300*/  SEL R27, R3.reuse, R27, !P6 ;  /* 0x0000001b031b7207 */ /* 0x040fe40007000000 */
[C---:B0-----:R-:W-:Y:S02]  /*9310*/  SEL R28, R3.reuse, R12, !P6 ;  /* 0x0000000c031c7207 */ /* 0x041fe40007000000 */
[----:B------:R-:W5:Y:S04]  /*9320*/  LDL.LU R12, [R1+0x110] ;  /* 0x00011000010c7983 */ /* 0x000f680000300800 */
[----:B------:R0:W-:Y:S04]  /*9330*/  STL [R1+0x4c], R27 ;  /* 0x00004c1b01007387 */ /* 0x0001e80000100800 */
[----:B------:R-:W-:Y:S01]  /*9340*/  STL [R1+0x44], R28 ;  /* 0x0000441c01007387 */ /* 0x000fe20000100800 */
[----:B------:R-:W-:-:S02]  /*9350*/  SEL R25, R3, R25, !P6 ;  /* 0x0000001903197207 */ /* 0x000fc40007000000 */
[----:B0-----:R-:W-:-:S05]  /*9360*/  SEL R27, R3, R26, !P6 ;  /* 0x0000001a031b7207 */ /* 0x001fca0007000000 */
[----:B------:R-:W-:Y:S01]  /*9370*/  STL [R1+0x40], R27 ;  /* 0x0000401b01007387 */ /* 0x000fe20000100800 */
[----:B------:R-:W-:-:S03]  /*9380*/  SEL R26, R3, R0, !P6 ;  /* 0x00000000031a7207 */ /* 0x000fc60007000000 */
[----:B------:R-:W5:Y:S04]  /*9390*/  LDL.LU R0, [R1+0x104] ;  /* 0x0001040001007983 */ /* 0x000f680000300800 */
[----:B------:R0:W-:Y:S04]  /*93a0*/  STL [R1+0x28], R25 ;  /* 0x0000281901007387 */ /* 0x0001e80000100800 */
[----:B------:R-:W-:Y:S01]  /*93b0*/  STL [R1+0x24], R26 ;  /* 0x0000241a01007387 */ /* 0x000fe20000100800 */
[C---:B0-----:R-:W-:Y:S02]  /*93c0*/  SEL R25, R3.reuse, R24, !P6 ;  /* 0x0000001803197207 */ /* 0x041fe40007000000 */
[----:B------:R-:W-:-:S03]  /*93d0*/  SEL R24, R3, R23, !P6 ;  /* 0x0000001703187207 */ /* 0x000fc60007000000 */
[----:B------:R-:W-:Y:S01]  /*93e0*/  STL [R1+0x20], R25 ;  /* 0x0000201901007387 */ /* 0x000fe20000100800 */
[----:B------:R-:W-:-:S03]  /*93f0*/  SEL R23, R3, R15, !P6 ;  /* 0x0000000f03177207 */ /* 0x000fc60007000000 */
[----:B------:R-:W5:Y:S04]  /*9400*/  LDL.LU R15, [R1+0xfc] ;  /* 0x0000fc00010f7983 */ /* 0x000f680000300800 */
[----:B------:R0:W-:Y:S04]  /*9410*/  STL [R1+0x1c], R24 ;  /* 0x00001c1801007387 */ /* 0x0001e80000100800 */
[----:B------:R1:W-:Y:S01]  /*9420*/  STL [R1+0x18], R23 ;  /* 0x0000181701007387 */ /* 0x0003e20000100800 */
[----:B0-----:R-:W-:-:S03]  /*9430*/  SEL R24, R3, R17, !P6 ;  /* 0x0000001103187207 */ /* 0x001fc60007000000 */
[----:B------:R-:W5:Y:S04]  /*9440*/  LDL.LU R17, [R1+0xf4] ;  /* 0x0000f40001117983 */ /* 0x000f680000300800 */
[----:B------:R0:W-:Y:S01]  /*9450*/  STL [R1+0x14], R24 ;  /* 0x0000141801007387 */ /* 0x0001e20000100800 */
[----:B-1----:R-:W-:-:S03]  /*9460*/  SEL R23, R3, R19, !P6 ;  /* 0x0000001303177207 */ /* 0x002fc60007000000 */
[----:B------:R-:W5:Y:S04]  /*9470*/  LDL.LU R19, [R1+0xf0] ;  /* 0x0000f00001137983 */ /* 0x000f680000300800 */
[----:B------:R1:W-:Y:S01]  /*9480*/  STL [R1+0x10], R23 ;  /* 0x0000101701007387 */ /* 0x0003e20000100800 */
[----:B0-----:R-:W-:-:S03]  /*9490*/  SEL R24, R3, R20, !P6 ;  /* 0x0000001403187207 */ /* 0x001fc60007000000 */
[----:B------:R-:W5:Y:S01]  /*94a0*/  LDL.LU R20, [R1+0xa0] ;  /* 0x0000a00001147983 */ /* 0x000f620000300800 */
[----:B-1----:R-:W-:-:S03]  /*94b0*/  SEL R23, R3, R22, !P6 ;  /* 0x0000001603177207 */ /* 0x002fc60007000000 */
[----:B------:R-:W-:Y:S04]  /*94c0*/  STL [R1+0xc], R24 ;  /* 0x00000c1801007387 */ /* 0x000fe80000100800 */
[----:B------:R-:W-:Y:S01]  /*94d0*/  STL [R1+0x8], R23 ;  /* 0x0000081701007387 */ /* 0x000fe20000100800 */
[----:B------:R-:W-:-:S03]  /*94e0*/  SEL R22, R3, R21, !P6 ;  /* 0x0000001503167207 */ /* 0x000fc60007000000 */
[----:B------:R-:W5:Y:S04]  /*94f0*/  LDL.LU R21, [R1+0xbc] ;  /* 0x0000bc0001157983 */ /* 0x000f680000300800 */
[----:B------:R0:W-:Y:S01]  /*9500*/  STL [R1+0x4], R22 ;  /* 0x0000041601007387 */ /* 0x0001e20000100800 */
[----:B------:R-:W-:-:S05]  /*9510*/  SEL R18, R3, R18, !P6 ;  /* 0x0000001203127207 */ /* 0x000fca0007000000 */
[----:B------:R1:W-:Y:S04]  /*9520*/  STL [R1], R18 ;  /* 0x0000001201007387 */ /* 0x0003e80000100800 */
[----:B0-----:R-:W5:Y:S01]  /*9530*/  LDL.LU R22, [R1+0xc0] ;  /* 0x0000c00001167983 */ /* 0x001f620000300800 */
[----:B------:R-:W-:-:S05]  /*9540*/  SEL R61, R3, R61, !P6 ;  /* 0x0000003d033d7207 */ /* 0x000fca0007000000 */
[----:B------:R0:W-:Y:S01]  /*9550*/  STL [R1+0x27e4], R61 ;  /* 0x0027e43d01007387 */ /* 0x0001e20000100800 */
[----:B--2---:R-:W-:-:S05]  /*9560*/  SEL R60, R3, R60, !P6 ;  /* 0x0000003c033c7207 */ /* 0x004fca0007000000 */
[----:B------:R2:W-:Y:S01]  /*9570*/  STL [R1+0x27e8], R60 ;  /* 0x0027e83c01007387 */ /* 0x0005e20000100800 */
[----:B---3--:R-:W-:-:S05]  /*9580*/  SEL R43, R3, R16, !P6 ;  /* 0x00000010032b7207 */ /* 0x008fca0007000000 */
[----:B------:R-:W-:Y:S01]  /*9590*/  STL [R1+0x27ec], R43 ;  /* 0x0027ec2b01007387 */ /* 0x000fe20000100800 */
[----:B----4-:R-:W-:-:S05]  /*95a0*/  SEL R42, R3, R14, !P6 ;  /* 0x0000000e032a7207 */ /* 0x010fca0007000000 */
[----:B------:R-:W-:Y:S04]  /*95b0*/  STL [R1+0x27f0], R42 ;  /* 0x0027f02a01007387 */ /* 0x000fe80000100800 */
[----:B------:R-:W3:Y:S01]  /*95c0*/  LDL.LU R23, [R1+0xc4] ;  /* 0x0000c40001177983 */ /* 0x000ee20000300800 */
[----:B-----5:R-:W-:-:S05]  /*95d0*/  SEL R40, R3, R13, !P6 ;  /* 0x0000000d03287207 */ /* 0x020fca0007000000 */
[----:B------:R-:W-:Y:S04]  /*95e0*/  STL [R1+0x27f4], R40 ;  /* 0x0027f42801007387 */ /* 0x000fe80000100800 */
[----:B------:R-:W4:Y:S04]  /*95f0*/  LDL.LU R16, [R1+0xd0] ;  /* 0x0000d00001107983 */ /* 0x000f280000300800 */
[----:B------:R-:W5:Y:S01]  /*9600*/  LDL.LU R13, [R1+0xd4] ;  /* 0x0000d400010d7983 */ /* 0x000f620000300800 */
[----:B------:R-:W-:-:S05]  /*9610*/  SEL R12, R3, R12, !P6 ;  /* 0x0000000c030c7207 */ /* 0x000fca0007000000 */
[----:B------:R-:W-:Y:S04]  /*9620*/  STL [R1+0x27f8], R12 ;  /* 0x0027f80c01007387 */ /* 0x000fe80000100800 */
[----:B-1----:R-:W5:Y:S01]  /*9630*/  LDL.LU R18, [R1+0xd8] ;  /* 0x0000d80001127983 */ /* 0x002f620000300800 */
[----:B------:R-:W-:-:S03]  /*9640*/  SEL R14, R3, R0, !P6 ;  /* 0x00000000030e7207 */ /* 0x000fc60007000000 */
[----:B------:R-:W5:Y:S04]  /*9650*/  LDL.LU R0, [R1+0xac] ;  /* 0x0000ac0001007983 */ /* 0x000f680000300800 */
[----:B------:R-:W-:Y:S01]  /*9660*/  STL [R1+0x27fc], R14 ;  /* 0x0027fc0e01007387 */ /* 0x000fe20000100800 */
[----:B------:R-:W-:-:S05]  /*9670*/  SEL R15, R3, R15, !P6 ;  /* 0x0000000f030f7207 */ /* 0x000fca0007000000 */
[----:B------:R-:W-:Y:S01]  /*9680*/  STL [R1+0x2800], R15 ;  /* 0x0028000f01007387 */ /* 0x000fe20000100800 */
[----:B------:R-:W-:-:S05]  /*9690*/  SEL R17, R3, R17, !P6 ;  /* 0x0000001103117207 */ /* 0x000fca0007000000 */
[----:B------:R-:W-:Y:S01]  /*96a0*/  STL [R1+0x2804], R17 ;  /* 0x0028041101007387 */ /* 0x000fe20000100800 */
[----:B------:R-:W-:-:S05]  /*96b0*/  SEL R19, R3, R19, !P6 ;  /* 0x0000001303137207 */ /* 0x000fca0007000000 */
[----:B------:R-:W-:Y:S04]  /*96c0*/  STL [R1+0x2808], R19 ;  /* 0x0028081301007387 */ /* 0x000fe80000100800 */
[----:B------:R-:W5:Y:S04]  /*96d0*/  LDL.LU R24, [R1+0x80] ;  /* 0x0000800001187983 */ /* 0x000f680000300800 */
[----:B------:R-:W5:Y:S01]  /*96e0*/  LDL.LU R25, [R1+0x88] ;  /* 0x0000880001197983 */ /* 0x000f620000300800 */
[----:B------:R-:W-:-:S05]  /*96f0*/  SEL R20, R3, R20, !P6 ;  /* 0x0000001403147207 */ /* 0x000fca0007000000 */
[----:B------:R-:W-:Y:S01]  /*9700*/  STL [R1+0x280c], R20 ;  /* 0x00280c1401007387 */ /* 0x000fe20000100800 */
[----:B------:R-:W-:-:S05]  /*9710*/  SEL R21, R3, R21, !P6 ;  /* 0x0000001503157207 */ /* 0x000fca0007000000 */
[----:B------:R-:W-:Y:S04]  /*9720*/  STL [R1+0x2810], R21 ;  /* 0x0028101501007387 */ /* 0x000fe80000100800 */
[----:B------:R-:W5:Y:S04]  /*9730*/  LDL.LU R30, [R1+0x38] ;  /* 0x00003800011e7983 */ /* 0x000f680000300800 */
[----:B------:R-:W5:Y:S04]  /*9740*/  LDL.LU R26, [R1+0x3c] ;  /* 0x00003c00011a7983 */ /* 0x000f680000300800 */
[----:B------:R-:W5:Y:S01]  /*9750*/  LDL.LU R27, [R1+0x48] ;  /* 0x00004800011b7983 */ /* 0x000f620000300800 */
[----:B------:R-:W-:-:S03]  /*9760*/  SEL R22, R3, R22, !P6 ;  /* 0x0000001603167207 */ /* 0x000fc60007000000 */
[----:B------:R-:W5:Y:S04]  /*9770*/  LDL.LU R28, [R1+0x58] ;  /* 0x00005800011c7983 */ /* 0x000f680000300800 */
[----:B------:R-:W5:Y:S04]  /*9780*/  LDL.LU R29, [R1+0x50] ;  /* 0x00005000011d7983 */ /* 0x000f680000300800 */
[----:B------:R-:W5:Y:S04]  /*9790*/  LDL.LU R31, [R1+0x30] ;  /* 0x00003000011f7983 */ /* 0x000f680000300800 */
[----:B------:R-:W5:Y:S04]  /*97a0*/  LDL.LU R32, [R1+0x34] ;  /* 0x0000340001207983 */ /* 0x000f680000300800 */
[----:B------:R1:W-:Y:S04]  /*97b0*/  STL [R1+0x2814], R22 ;  /* 0x0028141601007387 */ /* 0x0003e80000100800 */
[----:B------:R-:W5:Y:S01]  /*97c0*/  LDL.LU R33, [R1+0x2c] ;  /* 0x00002c0001217983 */ /* 0x000f620000300800 */
[----:B------:R-:W0:Y:S01]  /*97d0*/  S2R R34, SR_TID.X ;  /* 0x0000000000227919 */ /* 0x000e220000002100 */
[----:B------:R-:W-:Y:S01]  /*97e0*/  @!P5 IMAD.MOV R6, RZ, RZ, -R6 ;  /* 0x000000ffff06d224 */ /* 0x000fe200078e0a06 */
[C---:B------:R-:W-:Y:S01]  /*97f0*/  SEL R44, R3.reuse, R44, !P6 ;  /* 0x0000002c032c7207 */ /* 0x040fe20007000000 */
[----:B------:R-:W-:Y:S01]  /*9800*/  @!P3 IMAD.MOV R7, RZ, RZ, -R7 ;  /* 0x000000ffff07b224 */ /* 0x000fe200078e0a07 */
[----:B------:R-:W-:Y:S01]  /*9810*/  SEL R45, R3, R45, !P6 ;  /* 0x0000002d032d7207 */ /* 0x000fe20007000000 */
[----:B------:R-:W-:-:S02]  /*9820*/  @!P2 IMAD.MOV R8, RZ, RZ, -R8 ;  /* 0x000000ffff08a224 */ /* 0x000fc400078e0a08 */
[----:B------:R-:W-:Y:S02]  /*9830*/  @!P0 IMAD.MOV R9, RZ, RZ, -R9 ;  /* 0x000000ffff098224 */ /* 0x000fe400078e0a09 */
[----:B------:R-:W-:Y:S02]  /*9840*/  @!P1 IMAD.MOV R10, RZ, RZ, -R10 ;  /* 0x000000ffff0a9224 */ /* 0x000fe400078e0a0a */
[----:B------:R-:W-:Y:S01]  /*9850*/  @!P4 IMAD.MOV R11, RZ, RZ, -R11 ;  /* 0x000000ffff0bc224 */ /* 0x000fe200078e0a0b */
[C---:B------:R-:W-:Y:S02]  /*9860*/  SEL R46, R3.reuse, R46, !P6 ;  /* 0x0000002e032e7207 */ /* 0x040fe40007000000 */
[----:B------:R-:W-:Y:S02]  /*9870*/  SEL R47, R3, R47, !P6 ;  /* 0x0000002f032f7207 */ /* 0x000fe40007000000 */
[----:B0-----:R-:W-:-:S05]  /*9880*/  LOP3.LUT R61, R34, 0x1f, RZ, 0xc0, !PT ;  /* 0x0000001f223d7812 */ /* 0x001fca00078ec0ff */
[CC--:B------:R-:W-:Y:S02]  /*9890*/  IMAD R34, R61.reuse, R35.reuse, RZ ;  /* 0x000000233d227224 */ /* 0x0c0fe400078e02ff */
[-C--:B--2---:R-:W-:Y:S02]  /*98a0*/  IMAD R60, R61, R35.reuse, RZ ;  /* 0x000000233d3c7224 */ /* 0x084fe400078e02ff */
[----:B------:R-:W-:Y:S02]  /*98b0*/  IMAD R34, R35, 0x20, R34 ;  /* 0x0000002023227824 */ /* 0x000fe400078e0222 */
[----:B------:R-:W-:Y:S02]  /*98c0*/  IMAD R61, R61, R35, RZ ;  /* 0x000000233d3d7224 */ /* 0x000fe400078e02ff */
[C---:B------:R-:W-:Y:S02]  /*98d0*/  IMAD R34, R35.reuse, 0x20, R34 ;  /* 0x0000002023227824 */ /* 0x040fe400078e0222 */
[----:B------:R-:W-:Y:S01]  /*98e0*/  IMAD R61, R35, 0x20, R61 ;  /* 0x00000020233d7824 */ /* 0x000fe200078e023d */
[----:B------:R-:W-:Y:S01]  /*98f0*/  SEL R48, R3, R48, !P6 ;  /* 0x0000003003307207 */ /* 0x000fe20007000000 */
[----:B------:R-:W-:Y:S01]  /*9900*/  IMAD R35, R35, 0x20, R34 ;  /* 0x0000002023237824 */ /* 0x000fe200078e0222 */
[----:B------:R-:W-:-:S02]  /*9910*/  SEL R49, R3, R49, !P6 ;  /* 0x0000003103317207 */ /* 0x000fc40007000000 */
[C---:B------:R-:W-:Y:S02]  /*9920*/  SEL R50, R3.reuse, R50, !P6 ;  /* 0x0000003203327207 */ /* 0x040fe40007000000 */
[C---:B------:R-:W-:Y:S02]  /*9930*/  SEL R51, R3.reuse, R51, !P6 ;  /* 0x0000003303337207 */ /* 0x040fe40007000000 */
[C---:B------:R-:W-:Y:S02]  /*9940*/  SEL R52, R3.reuse, R52, !P6 ;  /* 0x0000003403347207 */ /* 0x040fe40007000000 */
[C---:B------:R-:W-:Y:S02]  /*9950*/  SEL R53, R3.reuse, R53, !P6 ;  /* 0x0000003503357207 */ /* 0x040fe40007000000 */
[C---:B------:R-:W-:Y:S02]  /*9960*/  SEL R54, R3.reuse, R54, !P6 ;  /* 0x0000003603367207 */ /* 0x040fe40007000000 */
        /* <DEDUP_REMOVED lines=13> */
[----:B------:R-:W-:Y:S02]  /*9a40*/  SEL R41, R3, R11, !P6 ;  /* 0x0000000b03297207 */ /* 0x000fe40007000000 */
[----:B------:R-:W-:Y:S02]  /*9a50*/  IADD3 R7, P1, R61, UR6, RZ ;  /* 0x000000063d077c10 */ /* 0x000fe4000ff3e0ff */
[----:B------:R-:W-:Y:S02]  /*9a60*/  IADD3 R8, P2, R34, UR6, RZ ;  /* 0x0000000622087c10 */ /* 0x000fe4000ff5e0ff */
[----:B------:R-:W-:Y:S02]  /*9a70*/  IADD3 R9, P3, R35, UR6, RZ ;  /* 0x0000000623097c10 */ /* 0x000fe4000ff7e0ff */
[----:B------:R-:W-:Y:S02]  /*9a80*/  LEA.HI.X.SX32 R11, R61, UR7, 0x1, P1 ;  /* 0x000000073d0b7c11 */ /* 0x000fe400088f0eff */
[----:B---3--:R-:W-:-:S05]  /*9a90*/  SEL R23, R3, R23, !P6 ;  /* 0x0000001703177207 */ /* 0x008fca0007000000 */
[----:B------:R-:W-:Y:S01]  /*9aa0*/  STL [R1+0x2818], R23 ;  /* 0x0028181701007387 */ /* 0x000fe20000100800 */
[C---:B----4-:R-:W-:Y:S02]  /*9ab0*/  SEL R16, R3.reuse, R16, !P6 ;  /* 0x0000001003107207 */ /* 0x050fe40007000000 */
[----:B-----5:R-:W-:-:S03]  /*9ac0*/  SEL R13, R3, R13, !P6 ;  /* 0x0000000d030d7207 */ /* 0x020fc60007000000 */
[----:B------:R-:W-:Y:S04]  /*9ad0*/  STL [R1+0x281c], R16 ;  /* 0x00281c1001007387 */ /* 0x000fe80000100800 */
[----:B------:R-:W-:Y:S01]  /*9ae0*/  STL [R1+0x2820], R13 ;  /* 0x0028200d01007387 */ /* 0x000fe20000100800 */
[----:B------:R-:W-:-:S05]  /*9af0*/  SEL R18, R3, R18, !P6 ;  /* 0x0000001203127207 */ /* 0x000fca0007000000 */
[----:B------:R-:W-:Y:S01]  /*9b00*/  STL [R1+0x2824], R18 ;  /* 0x0028241201007387 */ /* 0x000fe20000100800 */
[----:B------:R-:W-:-:S05]  /*9b10*/  SEL R0, R3, R0, !P6 ;  /* 0x0000000003007207 */ /* 0x000fca0007000000 */
[----:B------:R-:W-:Y:S04]  /*9b20*/  STL [R1+0x2828], R0 ;  /* 0x0028280001007387 */ /* 0x000fe80000100800 */
[----:B------:R-:W-:Y:S04]  /*9b30*/  STL [R1+0x282c], R44 ;  /* 0x00282c2c01007387 */ /* 0x000fe80000100800 */
[----:B------:R-:W-:Y:S04]  /*9b40*/  STL [R1+0x2830], R45 ;  /* 0x0028302d01007387 */ /* 0x000fe80000100800 */
[----:B------:R-:W-:Y:S01]  /*9b50*/  STL [R1+0x2834], R46 ;  /* 0x0028342e01007387 */ /* 0x000fe20000100800 */
[----:B------:R-:W-:-:S02]  /*9b60*/  SEL R24, R3, R24, !P6 ;  /* 0x0000001803187207 */ /* 0x000fc40007000000 */
[----:B------:R-:W-:-:S03]  /*9b70*/  SEL R25, R3, R25, !P6 ;  /* 0x0000001903197207 */ /* 0x000fc60007000000 */
[----:B------:R-:W-:Y:S04]  /*9b80*/  STL [R1+0x2838], R24 ;  /* 0x0028381801007387 */ /* 0x000fe80000100800 */
[----:B------:R-:W-:Y:S04]  /*9b90*/  STL [R1+0x283c], R25 ;  /* 0x00283c1901007387 */ /* 0x000fe80000100800 */
[----:B------:R-:W-:Y:S01]  /*9ba0*/  STL [R1+0x2840], R47 ;  /* 0x0028402f01007387 */ /* 0x000fe20000100800 */
        /* <DEDUP_REMOVED lines=8> */
[----:B------:R-:W-:Y:S01]  /*9c30*/  IADD3 R3, P0, R60, UR6, RZ ;  /* 0x000000063c037c10 */ /* 0x000fe2000ff1e0ff */
[----:B------:R-:W-:Y:S01]  /*9c40*/  UIMAD UR61, UR47, 0x7f, URZ ;  /* 0x0000007f2f3d78a4 */ /* 0x000fe2000f8e023f */
[----:B------:R-:W-:Y:S01]  /*9c50*/  LEA.HI.X.SX32 R34, R34, UR7, 0x1, P2 ;  /* 0x0000000722227c11 */ /* 0x000fe200090f0eff */
[----:B------:R-:W-:Y:S01]  /*9c60*/  UIMAD UR36, UR36, 0x3b, URZ ;  /* 0x0000003b242478a4 */ /* 0x000fe2000f8e023f */
[----:B------:R-:W-:Y:S01]  /*9c70*/  LEA.HI.X.SX32 R10, R60, UR7, 0x1, P0 ;  /* 0x000000073c0a7c11 */ /* 0x000fe200080f0eff */
[----:B------:R-:W-:Y:S01]  /*9c80*/  STL [R1+0x276c], R3 ;  /* 0x00276c0301007387 */ /* 0x000fe20000100800 */
[----:B------:R-:W-:Y:S01]  /*9c90*/  LEA.HI.X.SX32 R35, R35, UR7, 0x1, P3 ;  /* 0x0000000723237c11 */ /* 0x000fe200098f0eff */
[----:B------:R-:W-:Y:S02]  /*9ca0*/  UIMAD UR25, UR25, 0x3a, URZ ;  /* 0x0000003a191978a4 */ /* 0x000fe4000f8e023f */
[----:B------:R0:W-:Y:S01]  /*9cb0*/  STL [R1+0x2770], R7 ;  /* 0x0027700701007387 */ /* 0x0001e20000100800 */
[----:B------:R-:W-:-:S02]  /*9cc0*/  UIMAD UR27, UR27, 0x39, URZ ;  /* 0x000000391b1b78a4 */ /* 0x000fc4000f8e023f */
[----:B------:R-:W-:Y:S01]  /*9cd0*/  UIMAD UR28, UR28, 0x38, URZ ;  /* 0x000000381c1c78a4 */ /* 0x000fe2000f8e023f */
[----:B------:R-:W-:Y:S01]  /*9ce0*/  STL [R1+0x2774], R8 ;  /* 0x0027740801007387 */ /* 0x000fe20000100800 */
[----:B------:R-:W-:Y:S02]  /*9cf0*/  UIMAD UR30, UR30, 0x37, URZ ;  /* 0x000000371e1e78a4 */ /* 0x000fe4000f8e023f */
[----:B------:R-:W-:Y:S01]  /*9d00*/  UIMAD UR26, UR26, 0x36, URZ ;  /* 0x000000361a1a78a4 */ /* 0x000fe2000f8e023f */
[----:B------:R-:W-:Y:S01]  /*9d10*/  STL [R1+0x2778], R9 ;  /* 0x0027780901007387 */ /* 0x000fe20000100800 */
[----:B------:R-:W-:Y:S01]  /*9d20*/  UIMAD UR5, UR5, 0x35, URZ ;  /* 0x00000035050578a4 */ /* 0x000fe2000f8e023f */
[----:B------:R-:W-:Y:S02]  /*9d30*/  ULDC UR6, c[0x0][0x238] ;  /* 0x00008e0000067ab9 */ /* 0x000fe40000000800 */
[----:B------:R-:W-:Y:S01]  /*9d40*/  STL [R1+0x2764], R10 ;  /* 0x0027640a01007387 */ /* 0x000fe20000100800 */
[----:B------:R-:W-:-:S02]  /*9d50*/  UIMAD UR29, UR29, 0x33, URZ ;  /* 0x000000331d1d78a4 */ /* 0x000fc4000f8e023f */
[----:B------:R-:W-:Y:S01]  /*9d60*/  UIMAD UR37, UR37, 0x32, URZ ;  /* 0x00000032252578a4 */ /* 0x000fe2000f8e023f */
[----:B------:R-:W-:Y:S01]  /*9d70*/  STL [R1+0x2768], R11 ;  /* 0x0027680b01007387 */ /* 0x000fe20000100800 */
[----:B------:R-:W-:Y:S02]  /*9d80*/  UIMAD UR39, UR39, 0x31, URZ ;  /* 0x00000031272778a4 */ /* 0x000fe4000f8e023f */
[----:B------:R-:W-:Y:S01]  /*9d90*/  UIMAD UR55, UR55, 0x30, URZ ;  /* 0x00000030373778a4 */ /* 0x000fe2000f8e023f */
[----:B-1----:R-:W2:Y:S01]  /*9da0*/  LDL.LU R22, [R1+0x1d4] ;  /* 0x0001d40001167983 */ /* 0x002ea20000300800 */
[----:B------:R-:W-:Y:S02]  /*9db0*/  UIMAD UR43, UR43, 0x2f, URZ ;  /* 0x0000002f2b2b78a4 */ /* 0x000fe4000f8e023f */
[----:B------:R-:W-:Y:S01]  /*9dc0*/  UIMAD UR51, UR51, 0x2e, URZ ;  /* 0x0000002e333378a4 */ /* 0x000fe2000f8e023f */
[----:B------:R-:W0:Y:S01]  /*9dd0*/  LDL.LU R21, [R1+0x1e4] ;  /* 0x0001e40001157983 */ /* 0x000e220000300800 */
[----:B------:R-:W-:-:S02]  /*9de0*/  UIMAD UR59, UR59, 0x2d, URZ ;  /* 0x0000002d3b3b78a4 */ /* 0x000fc4000f8e023f */
[----:B------:R-:W-:Y:S01]  /*9df0*/  UIMAD UR41, UR41, 0x2c, URZ ;  /* 0x0000002c292978a4 */ /* 0x000fe2000f8e023f */
[----:B------:R-:W3:Y:S01]  /*9e00*/  LDL.LU R20, [R1+0x1d8] ;  /* 0x0001d80001147983 */ /* 0x000ee20000300800 */
[----:B------:R-:W-:Y:S02]  /*9e10*/  UIMAD UR45, UR45, 0x2b, URZ ;  /* 0x0000002b2d2d78a4 */ /* 0x000fe4000f8e023f */
[----:B------:R-:W-:Y:S01]  /*9e20*/  UIMAD UR49, UR49, 0x2a, URZ ;  /* 0x0000002a313178a4 */ /* 0x000fe2000f8e023f */
[----:B------:R-:W4:Y:S01]  /*9e30*/  LDL.LU R19, [R1+0x1d0] ;  /* 0x0001d00001137983 */ /* 0x000f220000300800 */
[----:B------:R-:W-:Y:S02]  /*9e40*/  UIMAD UR53, UR53, 0x29, URZ ;  /* 0x00000029353578a4 */ /* 0x000fe4000f8e023f */
[----:B------:R-:W-:Y:S01]  /*9e50*/  UIMAD UR57, UR57, 0x28, URZ ;  /* 0x00000028393978a4 */ /* 0x000fe2000f8e023f */
[----:B------:R-:W5:Y:S01]  /*9e60*/  LDL.LU R17, [R1+0x1c8] ;  /* 0x0001c80001117983 */ /* 0x000f620000300800 */
[----:B------:R-:W-:-:S02]  /*9e70*/  UIMAD UR38, UR38, 0x27, URZ ;  /* 0x00000027262678a4 */ /* 0x000fc4000f8e023f */
[----:B------:R-:W-:Y:S01]  /*9e80*/  UIMAD UR40, UR40, 0x26, URZ ;  /* 0x00000026282878a4 */ /* 0x000fe2000f8e023f */
[----:B------:R-:W2:Y:S01]  /*9e90*/  LDL.LU R15, [R1+0x1c4] ;  /* 0x0001c400010f7983 */ /* 0x000ea20000300800 */
[----:B------:R-:W-:Y:S02]  /*9ea0*/  UIMAD UR42, UR42, 0x25, URZ ;  /* 0x000000252a2a78a4 */ /* 0x000fe4000f8e023f */
[----:B------:R-:W-:Y:S01]  /*9eb0*/  UIMAD UR44, UR44, 0x24, URZ ;  /* 0x000000242c2c78a4 */ /* 0x000fe2000f8e023f */
[----:B------:R-:W2:Y:S01]  /*9ec0*/  LDL.LU R14, [R1+0x1c0] ;  /* 0x0001c000010e7983 */ /* 0x000ea20000300800 */
[----:B------:R-:W-:Y:S02]  /*9ed0*/  UIMAD UR46, UR46, 0x23, URZ ;  /* 0x000000232e2e78a4 */ /* 0x000fe4000f8e023f */
[----:B------:R-:W-:Y:S01]  /*9ee0*/  UIMAD UR48, UR48, 0x22, URZ ;  /* 0x00000022303078a4 */ /* 0x000fe2000f8e023f */
[----:B------:R-:W2:Y:S01]  /*9ef0*/  LDL.LU R12, [R1+0x1bc] ;  /* 0x0001bc00010c7983 */ /* 0x000ea20000300800 */
[----:B------:R-:W-:-:S02]  /*9f00*/  UIMAD UR50, UR50, 0x21, URZ ;  /* 0x00000021323278a4 */ /* 0x000fc4000f8e023f */
[----:B------:R-:W-:Y:S01]  /*9f10*/  USHF.L.U32 UR52, UR52, 0x5, URZ ;  /* 0x0000000534347899 */ /* 0x000fe2000800063f */
[----:B------:R-:W2:Y:S01]  /*9f20*/  LDL.LU R40, [R1+0x1b8] ;  /* 0x0001b80001287983 */ /* 0x000ea20000300800 */
[----:B------:R-:W-:Y:S02]  /*9f30*/  UIMAD UR54, UR54, 0x1f, URZ ;  /* 0x0000001f363678a4 */ /* 0x000fe4000f8e023f */
[----:B------:R-:W-:Y:S01]  /*9f40*/  UIMAD UR56, UR56, 0x1e, URZ ;  /* 0x0000001e383878a4 */ /* 0x000fe2000f8e023f */
[----:B------:R-:W2:Y:S01]  /*9f50*/  LDL.LU R42, [R1+0x1b4] ;  /* 0x0001b400012a7983 */ /* 0x000ea20000300800 */
[----:B------:R-:W-:Y:S01]  /*9f60*/  UIMAD UR58, UR58, 0x1d, URZ ;  /* 0x0000001d3a3a78a4 */ /* 0x000fe2000f8e023f */
[----:B------:R-:W-:Y:S02]  /*9f70*/  ULDC UR7, c[0x0][0x238] ;  /* 0x00008e0000077ab9 */ /* 0x000fe40000000800 */
[----:B------:R-:W2:Y:S04]  /*9f80*/  LDL.LU R43, [R1+0x1b0] ;  /* 0x0001b000012b7983 */ /* 0x000ea80000300800 */
[----:B------:R-:W2:Y:S04]  /*9f90*/  LDL.LU R60, [R1+0x1a4] ;  /* 0x0001a400013c7983 */ /* 0x000ea80000300800 */
[----:B------:R-:W2:Y:S04]  /*9fa0*/  LDL.LU R61, [R1+0x1a0] ;  /* 0x0001a000013d7983 */ /* 0x000ea80000300800 */
[----:B------:R-:W-:Y:S04]  /*9fb0*/  STL [R1+0x277c], R34 ;  /* 0x00277c2201007387 */ /* 0x000fe80000100800 */
[----:B------:R-:W-:Y:S01]  /*9fc0*/  STL [R1+0x2780], R35 ;  /* 0x0027802301007387 */ /* 0x000fe20000100800 */
[----:B0-----:R-:W-:-:S02]  /*9fd0*/  IMAD R7, R21, UR35, RZ ;  /* 0x0000002315077c24 */ /* 0x001fc4000f8e02ff */
[----:B---3--:R-:W-:-:S03]  /*9fe0*/  IMAD R3, R20, UR35, RZ ;  /* 0x0000002314037c24 */ /* 0x008fc6000f8e02ff */
[----:B------:R5:W-:Y:S01]  /*9ff0*/  STL [R1+0x30], R7 ;  /* 0x0000300701007387 */ /* 0x000be20000100800 */
[----:B----4-:R-:W-:-:S03]  /*a000*/  IMAD R0, R19, UR35, RZ ;  /* 0x0000002313007c24 */ /* 0x010fc6000f8e02ff */
[----:B------:R2:W-:Y:S01]  /*a010*/  STL [R1+0x34], R3 ;  /* 0x0000340301007387 */ /* 0x0005e20000100800 */
[----:B-----5:R-:W-:-:S03]  /*a020*/  IMAD R7, R17, UR35, RZ ;  /* 0x0000002311077c24 */ /* 0x020fc6000f8e02ff */
[----:B------:R0:W-:Y:S01]  /*a030*/  STL [R1+0x38], R0 ;  /* 0x0000380001007387 */ /* 0x0001e20000100800 */
[----:B--2---:R-:W-:-:S03]  /*a040*/  IMAD R3, R15, UR35, RZ ;  /* 0x000000230f037c24 */ /* 0x004fc6000f8e02ff */
[----:B------:R1:W-:Y:S04]  /*a050*/  STL [R1+0x3c], R7 ;  /* 0x00003c0701007387 */ /* 0x0003e80000100800 */
[----:B------:R2:W-:Y:S01]  /*a060*/  STL [R1+0x48], R3 ;  /* 0x0000480301007387 */ /* 0x0005e20000100800 */
[----:B0-----:R-:W-:Y:S02]  /*a070*/  IMAD R0, R14, UR35, RZ ;  /* 0x000000230e007c24 */ /* 0x001fe4000f8e02ff */
[----:B-1----:R-:W-:-:S03]  /*a080*/  IMAD R7, R12, UR35, RZ ;  /* 0x000000230c077c24 */ /* 0x002fc6000f8e02ff */
        /* <DEDUP_REMOVED lines=9> */
[----:B------:R-:W2:Y:S01]  /*a120*/  LDL.LU R35, [R1+0x19c] ;  /* 0x00019c0001237983 */ /* 0x000ea20000300800 */
[----:B0-----:R-:W-:-:S03]  /*a130*/  IMAD R0, R61, UR35, RZ ;  /* 0x000000233d007c24 */ /* 0x001fc6000f8e02ff */
[----:B------:R0:W-:Y:S04]  /*a140*/  STL [R1+0xac], R3 ;  /* 0x0000ac0301007387 */ /* 0x0001e80000100800 */
[----:B------:R-:W3:Y:S04]  /*a150*/  LDL.LU R34, [R1+0x18c] ;  /* 0x00018c0001227983 */ /* 0x000ee80000300800 */
[----:B------:R4:W-:Y:S04]  /*a160*/  STL [R1+0xb4], R0 ;  /* 0x0000b40001007387 */ /* 0x0009e80000100800 */
[----:B------:R-:W5:Y:S04]  /*a170*/  LDL.LU R11, [R1+0x184] ;  /* 0x00018400010b7983 */ /* 0x000f680000300800 */
[----:B------:R-:W5:Y:S04]  /*a180*/  LDL.LU R9, [R1+0x180] ;  /* 0x0001800001097983 */ /* 0x000f680000300800 */
[----:B------:R-:W5:Y:S04]  /*a190*/  LDL.LU R8, [R1+0x17c] ;  /* 0x00017c0001087983 */ /* 0x000f680000300800 */
[----:B-1----:R-:W5:Y:S04]  /*a1a0*/  LDL.LU R7, [R1+0x178] ;  /* 0x0001780001077983 */ /* 0x002f680000300800 */
[----:B0-----:R-:W5:Y:S04]  /*a1b0*/  LDL.LU R3, [R1+0x16c] ;  /* 0x00016c0001037983 */ /* 0x001f680000300800 */
[----:B------:R-:W5:Y:S04]  /*a1c0*/  LDL.LU R47, [R1+0x168] ;  /* 0x00016800012f7983 */ /* 0x000f680000300800 */
[----:B------:R-:W5:Y:S04]  /*a1d0*/  LDL.LU R25, [R1+0x158] ;  /* 0x0001580001197983 */ /* 0x000f680000300800 */
[----:B------:R-:W5:Y:S04]  /*a1e0*/  LDL.LU R24, [R1+0x150] ;  /* 0x0001500001187983 */ /* 0x000f680000300800 */
[----:B------:R-:W5:Y:S04]  /*a1f0*/  LDL.LU R46, [R1+0x148] ;  /* 0x00014800012e7983 */ /* 0x000f680000300800 */
[----:B------:R-:W5:Y:S04]  /*a200*/  LDL.LU R45, [R1+0x144] ;  /* 0x00014400012d7983 */ /* 0x000f680000300800 */
[----:B------:R-:W5:Y:S04]  /*a210*/  LDL.LU R44, [R1+0x140] ;  /* 0x00014000012c7983 */ /* 0x000f680000300800 */
[----:B----4-:R-:W4:Y:S04]  /*a220*/  LDL.LU R0, [R1+0x138] ;  /* 0x0001380001007983 */ /* 0x010f280000300800 */
[----:B------:R-:W4:Y:S04]  /*a230*/  LDL.LU R18, [R1+0x134] ;  /* 0x0001340001127983 */ /* 0x000f280000300800 */
[----:B------:R-:W4:Y:S01]  /*a240*/  LDL.LU R13, [R1+0x12c] ;  /* 0x00012c00010d7983 */ /* 0x000f220000300800 */
[----:B------:R-:W-:-:S03]  /*a250*/  IMAD R10, R22, UR35, RZ ;  /* 0x00000023160a7c24 */ /* 0x000fc6000f8e02ff */
[----:B------:R-:W4:Y:S04]  /*a260*/  LDL.LU R16, [R1+0x128] ;  /* 0x0001280001107983 */ /* 0x000f280000300800 */
        /* <DEDUP_REMOVED lines=13> */
[----:B------:R-:W4:Y:S01]  /*a340*/  LDL.LU R61, [R1+0xa8] ;  /* 0x0000a800013d7983 */ /* 0x000f220000300800 */
[----:B--2---:R-:W-:-:S02]  /*a350*/  IMAD R35, R35, UR35, RZ ;  /* 0x0000002323237c24 */ /* 0x004fc4000f8e02ff */
[----:B---3--:R-:W-:-:S03]  /*a360*/  IMAD R34, R34, UR35, RZ ;  /* 0x0000002322227c24 */ /* 0x008fc6000f8e02ff */
[----:B------:R5:W-:Y:S04]  /*a370*/  STL [R1+0xbc], R35 ;  /* 0x0000bc2301007387 */ /* 0x000be80000100800 */
[----:B------:R0:W-:Y:S01]  /*a380*/  STL [R1+0xc0], R34 ;  /* 0x0000c02201007387 */ /* 0x0001e20000100800 */
[----:B-----5:R-:W-:Y:S02]  /*a390*/  IMAD R35, R11, UR35, RZ ;  /* 0x000000230b237c24 */ /* 0x020fe4000f8e02ff */
[----:B0-----:R-:W-:Y:S02]  /*a3a0*/  IMAD R34, R9, UR35, RZ ;  /* 0x0000002309227c24 */ /* 0x001fe4000f8e02ff */
[----:B------:R-:W-:Y:S01]  /*a3b0*/  IMAD R11, R8, UR35, RZ ;  /* 0x00000023080b7c24 */ /* 0x000fe2000f8e02ff */
[----:B------:R-:W-:Y:S01]  /*a3c0*/  STL [R1+0xc4], R35 ;  /* 0x0000c42301007387 */ /* 0x000fe20000100800 */
[----:B------:R-:W-:-:S03]  /*a3d0*/  IMAD R9, R7, UR35, RZ ;  /* 0x0000002307097c24 */ /* 0x000fc6000f8e02ff */
[----:B------:R-:W-:Y:S01]  /*a3e0*/  STL [R1+0xd0], R34 ;  /* 0x0000d02201007387 */ /* 0x000fe20000100800 */
[----:B------:R-:W-:-:S03]  /*a3f0*/  IMAD R8, R3, UR35, RZ ;  /* 0x0000002303087c24 */ /* 0x000fc6000f8e02ff */
[----:B------:R-:W-:Y:S01]  /*a400*/  STL [R1+0xd4], R11 ;  /* 0x0000d40b01007387 */ /* 0x000fe20000100800 */
[----:B------:R-:W-:-:S03]  /*a410*/  IMAD R7, R47, UR35, RZ ;  /* 0x000000232f077c24 */ /* 0x000fc6000f8e02ff */
[----:B------:R-:W-:Y:S01]  /*a420*/  STL [R1+0xd8], R9 ;  /* 0x0000d80901007387 */ /* 0x000fe20000100800 */
[----:B------:R-:W-:-:S03]  /*a430*/  IMAD R3, R25, UR35, RZ ;  /* 0x0000002319037c24 */ /* 0x000fc6000f8e02ff */
[----:B------:R0:W-:Y:S04]  /*a440*/  STL [R1+0xe4], R8 ;  /* 0x0000e40801007387 */ /* 0x0001e80000100800 */
        /* <DEDUP_REMOVED lines=9> */
[----:B----4-:R-:W-:-:S03]  /*a4e0*/  IMAD R7, R0, UR35, RZ ;  /* 0x0000002300077c24 */ /* 0x010fc6000f8e02ff */
[----:B------:R-:W-:Y:S01]  /*a4f0*/  STL [R1+0x114], R8 ;  /* 0x0001140801007387 */ /* 0x000fe20000100800 */
[----:B------:R-:W-:Y:S02]  /*a500*/  IMAD R0, R13, UR35, RZ ;  /* 0x000000230d007c24 */ /* 0x000fe4000f8e02ff */
[----:B-1----:R-:W-:Y:S01]  /*a510*/  IMAD R3, R18, UR35, RZ ;  /* 0x0000002312037c24 */ /* 0x002fe2000f8e02ff */
[----:B------:R0:W-:Y:S04]  /*a520*/  STL [R1+0x118], R7 ;  /* 0x0001180701007387 */ /* 0x0001e80000100800 */
[----:B------:R1:W-:Y:S01]  /*a530*/  STL [R1+0x11c], R3 ;  /* 0x00011c0301007387 */ /* 0x0003e20000100800 */
[----:B0-----:R-:W-:-:S03]  /*a540*/  IMAD R7, R16, UR35, RZ ;  /* 0x0000002310077c24 */ /* 0x001fc6000f8e02ff */
[----:B------:R0:W-:Y:S01]  /*a550*/  STL [R1+0x124], R0 ;  /* 0x0001240001007387 */ /* 0x0001e20000100800 */
[----:B-1----:R-:W-:-:S03]  /*a560*/  IMAD R3, R23, UR35, RZ ;  /* 0x0000002317037c24 */ /* 0x002fc6000f8e02ff */
        /* <DEDUP_REMOVED lines=24> */
[----:B------:R-:W-:Y:S04]  /*a6f0*/  STL [R1+0xb8], R7 ;  /* 0x0000b80701007387 */ /* 0x000fe80000100800 */
[----:B------:R-:W2:Y:S01]  /*a700*/  LDL.LU R47, [R1+0xa4] ;  /* 0x0000a400012f7983 */ /* 0x000ea20000300800 */
[----:B0-----:R-:W-:-:S03]  /*a710*/  IMAD R0, R61, UR35, RZ ;  /* 0x000000233d007c24 */ /* 0x001fc6000f8e02ff */
[----:B------:R-:W-:Y:S04]  /*a720*/  STL [R1+0xb0], R3 ;  /* 0x0000b00301007387 */ /* 0x000fe80000100800 */
[----:B------:R-:W3:Y:S04]  /*a730*/  LDL.LU R25, [R1+0x9c] ;  /* 0x00009c0001197983 */ /* 0x000ee80000300800 */
[----:B------:R0:W-:Y:S04]  /*a740*/  STL [R1+0xa8], R0 ;  /* 0x0000a80001007387 */ /* 0x0001e80000100800 */
[----:B------:R-:W4:Y:S04]  /*a750*/  LDL.LU R24, [R1+0x98] ;  /* 0x0000980001187983 */ /* 0x000f280000300800 */
[----:B------:R-:W5:Y:S04]  /*a760*/  LDL.LU R46, [R1+0x94] ;  /* 0x00009400012e7983 */ /* 0x000f680000300800 */
[----:B------:R-:W5:Y:S04]  /*a770*/  LDL.LU R45, [R1+0x90] ;  /* 0x00009000012d7983 */ /* 0x000f680000300800 */
[----:B------:R-:W5:Y:S04]  /*a780*/  LDL.LU R44, [R1+0x8c] ;  /* 0x00008c00012c7983 */ /* 0x000f680000300800 */
[----:B0-----:R-:W5:Y:S04]  /*a790*/  LDL.LU R0, [R1+0x84] ;  /* 0x0000840001007983 */ /* 0x001f680000300800 */
[----:B------:R-:W5:Y:S04]  /*a7a0*/  LDL.LU R18, [R1+0x7c] ;  /* 0x00007c0001127983 */ /* 0x000f680000300800 */
        /* <DEDUP_REMOVED lines=22> */
[----:B------:R-:W5:Y:S01]  /*a910*/  LDL.LU R3, [R1] ;  /* 0x0000000001037983 */ /* 0x000f620000300800 */
[----:B--2---:R-:W-:-:S05]  /*a920*/  IMAD R47, R47, UR35, RZ ;  /* 0x000000232f2f7c24 */ /* 0x004fca000f8e02ff */
[----:B------:R0:W-:Y:S01]  /*a930*/  STL [R1+0xa4], R47 ;  /* 0x0000a42f01007387 */ /* 0x0001e20000100800 */
[----:B---3--:R-:W-:-:S03]  /*a940*/  IMAD R25, R25, UR35, RZ ;  /* 0x0000002319197c24 */ /* 0x008fc6000f8e02ff */
[----:B0-----:R-:W2:Y:S01]  /*a950*/  LDL.LU R47, [R1+0x2840] ;  /* 0x00284000012f7983 */ /* 0x001ea20000300800 */
[----:B----4-:R-:W-:-:S03]  /*a960*/  IMAD R24, R24, UR35, RZ ;  /* 0x0000002318187c24 */ /* 0x010fc6000f8e02ff */
[----:B------:R0:W-:Y:S01]  /*a970*/  STL [R1+0x9c], R25 ;  /* 0x00009c1901007387 */ /* 0x0001e20000100800 */
[----:B-----5:R-:W-:Y:S02]  /*a980*/  IMAD R46, R46, UR35, RZ ;  /* 0x000000232e2e7c24 */ /* 0x020fe4000f8e02ff */
[----:B------:R-:W-:Y:S01]  /*a990*/  IMAD R45, R45, UR35, RZ ;  /* 0x000000232d2d7c24 */ /* 0x000fe2000f8e02ff */
[----:B0-----:R-:W3:Y:S01]  /*a9a0*/  LDL.LU R25, [R1+0x283c] ;  /* 0x00283c0001197983 */ /* 0x001ee20000300800 */
[----:B------:R-:W-:-:S03]  /*a9b0*/  IMAD R44, R44, UR35, RZ ;  /* 0x000000232c2c7c24 */ /* 0x000fc6000f8e02ff */
[----:B------:R0:W-:Y:S01]  /*a9c0*/  STL [R1+0x98], R24 ;  /* 0x0000981801007387 */ /* 0x0001e20000100800 */
[----:B------:R-:W-:Y:S02]  /*a9d0*/  IMAD R0, R0, UR35, RZ ;  /* 0x0000002300007c24 */ /* 0x000fe4000f8e02ff */
[----:B------:R-:W-:Y:S01]  /*a9e0*/  IMAD R18, R18, UR35, RZ ;  /* 0x0000002312127c24 */ /* 0x000fe2000f8e02ff */
[----:B0-----:R-:W4:Y:S04]  /*a9f0*/  LDL.LU R24, [R1+0x2838] ;  /* 0x0028380001187983 */ /* 0x001f280000300800 */
[----:B------:R0:W-:Y:S01]  /*aa00*/  STL [R1+0x94], R46 ;  /* 0x0000942e01007387 */ /* 0x0001e20000100800 */
[----:B------:R-:W-:Y:S02]  /*aa10*/  IMAD R13, R13, UR35, RZ ;  /* 0x000000230d0d7c24 */ /* 0x000fe4000f8e02ff */
[----:B------:R-:W-:Y:S01]  /*aa20*/  IMAD R16, R16, UR35, RZ ;  /* 0x0000002310107c24 */ /* 0x000fe2000f8e02ff */
[----:B0-----:R-:W5:Y:S04]  /*aa30*/  LDL.LU R46, [R1+0x2834] ;  /* 0x00283400012e7983 */ /* 0x001f680000300800 */
[----:B------:R0:W-:Y:S01]  /*aa40*/  STL [R1+0x90], R45 ;  /* 0x0000902d01007387 */ /* 0x0001e20000100800 */
[----:B------:R-:W-:-:S03]  /*aa50*/  IMAD R23, R23, UR35, RZ ;  /* 0x0000002317177c24 */ /* 0x000fc6000f8e02ff */
[----:B0-----:R-:W2:Y:S04]  /*aa60*/  LDL.LU R45, [R1+0x2830] ;  /* 0x00283000012d7983 */ /* 0x001ea80000300800 */
[----:B------:R0:W-:Y:S01]  /*aa70*/  STL [R1+0x8c], R44 ;  /* 0x00008c2c01007387 */ /* 0x0001e20000100800 */
[----:B------:R-:W-:-:S03]  /*aa80*/  IMAD R22, R22, UR35, RZ ;  /* 0x0000002316167c24 */ /* 0x000fc6000f8e02ff */
[----:B0-----:R-:W3:Y:S04]  /*aa90*/  LDL.LU R44, [R1+0x282c] ;  /* 0x00282c00012c7983 */ /* 0x001ee80000300800 */
[----:B------:R0:W-:Y:S01]  /*aaa0*/  STL [R1+0x84], R0 ;  /* 0x0000840001007387 */ /* 0x0001e20000100800 */
[----:B------:R-:W-:-:S03]  /*aab0*/  IMAD R21, R21, UR35, RZ ;  /* 0x0000002315157c24 */ /* 0x000fc6000f8e02ff */
[----:B0-----:R-:W4:Y:S04]  /*aac0*/  LDL.LU R0, [R1+0x2828] ;  /* 0x0028280001007983 */ /* 0x001f280000300800 */
[----:B------:R0:W-:Y:S01]  /*aad0*/  STL [R1+0x7c], R18 ;  /* 0x00007c1201007387 */ /* 0x0001e20000100800 */
[----:B------:R-:W-:-:S03]  /*aae0*/  IMAD R20, R20, UR35, RZ ;  /* 0x0000002314147c24 */ /* 0x000fc6000f8e02ff */
        /* <DEDUP_REMOVED lines=31> */
[----:B------:R0:W-:Y:S04]  /*ace0*/  STL [R1+0x44], R12 ;  /* 0x0000440c01007387 */ /* 0x0001e80000100800 */
        /* <DEDUP_REMOVED lines=10> */
[----:B0-----:R-:W5:Y:S01]  /*ad90*/  LDL.LU R61, [R1+0x27e4] ;  /* 0x0027e400013d7983 */ /* 0x001f620000300800 */
[----:B------:R-:W-:-:S02]  /*ada0*/  IMAD R35, R35, UR35, RZ ;  /* 0x0000002323237c24 */ /* 0x000fc4000f8e02ff */
[----:B------:R-:W-:Y:S02]  /*adb0*/  IMAD R34, R34, UR35, RZ ;  /* 0x0000002322227c24 */ /* 0x000fe4000f8e02ff */
[----:B------:R-:W-:Y:S02]  /*adc0*/  IMAD R11, R11, UR35, RZ ;  /* 0x000000230b0b7c24 */ /* 0x000fe4000f8e02ff */
[----:B------:R-:W-:Y:S01]  /*add0*/  IMAD R9, R9, UR35, RZ ;  /* 0x0000002309097c24 */ /* 0x000fe2000f8e02ff */
[----:B------:R-:W-:Y:S01]  /*ade0*/  STL [R1+0x14c], R35 ;  /* 0x00014c2301007387 */ /* 0x000fe20000100800 */
[----:B------:R-:W-:Y:S02]  /*adf0*/  IMAD R8, R8, UR35, RZ ;  /* 0x0000002308087c24 */ /* 0x000fe4000f8e02ff */
[----:B------:R-:W-:Y:S01]  /*ae00*/  IMAD R7, R7, UR35, RZ ;  /* 0x0000002307077c24 */ /* 0x000fe2000f8e02ff */
[----:B------:R-:W-:Y:S01]  /*ae10*/  STL [R1+0x154], R34 ;  /* 0x0001542201007387 */ /* 0x000fe20000100800 */
[----:B------:R-:W-:-:S03]  /*ae20*/  IMAD R3, R3, UR35, RZ ;  /* 0x0000002303037c24 */ /* 0x000fc6000f8e02ff */
[----:B------:R-:W-:Y:S04]  /*ae30*/  STL [R1+0x15c], R11 ;  /* 0x00015c0b01007387 */ /* 0x000fe80000100800 */
[----:B------:R-:W-:Y:S04]  /*ae40*/  STL [R1+0x160], R9 ;  /* 0x0001600901007387 */ /* 0x000fe80000100800 */
[----:B------:R-:W-:Y:S04]  /*ae50*/  STL [R1+0x168], R8 ;  /* 0x0001680801007387 */ /* 0x000fe80000100800 */
[----:B------:R-:W-:Y:S04]  /*ae60*/  STL [R1+0x170], R7 ;  /* 0x0001700701007387 */ /* 0x000fe80000100800 */
[----:B------:R3:W-:Y:S02]  /*ae70*/  STL [R1+0x178], R3 ;  /* 0x0001780301007387 */ /* 0x0007e40000100800 */
[----:B---3--:R-:W-:-:S02]  /*ae80*/  IMAD R3, R43, UR35, RZ ;  /* 0x000000232b037c24 */ /* 0x008fc4000f8e02ff */
[----:B----4-:R-:W-:Y:S02]  /*ae90*/  IMAD R7, R60, UR35, RZ ;  /* 0x000000233c077c24 */ /* 0x010fe4000f8e02ff */
[----:B-----5:R-:W-:-:S05]  /*aea0*/  IMAD R8, R61, UR35, RZ ;  /* 0x000000233d087c24 */ /* 0x020fca000f8e02ff */
[----:B------:R2:W-:Y:S04]  /*aeb0*/  STL [R1+0x180], R8 ;  /* 0x0001800801007387 */ /* 0x0005e80000100800 */
[----:B------:R0:W-:Y:S04]  /*aec0*/  STL [R1+0x184], R7 ;  /* 0x0001840701007387 */ /* 0x0001e80000100800 */
[----:B------:R1:W-:Y:S01]  /*aed0*/  STL [R1+0x18c], R3 ;  /* 0x00018c0301007387 */ /* 0x0003e20000100800 */
[----:B--2---:R-:W-:Y:S02]  /*aee0*/  IMAD R8, R42, UR35, RZ ;  /* 0x000000232a087c24 */ /* 0x004fe4000f8e02ff */
[----:B0-----:R-:W-:-:S03]  /*aef0*/  IMAD R7, R40, UR35, RZ ;  /* 0x0000002328077c24 */ /* 0x001fc6000f8e02ff */
[----:B------:R0:W-:Y:S01]  /*af00*/  STL [R1+0x194], R8 ;  /* 0x0001940801007387 */ /* 0x0001e20000100800 */
[----:B-1----:R-:W-:-:S03]  /*af10*/  IMAD R3, R12, UR35, RZ ;  /* 0x000000230c037c24 */ /* 0x002fc6000f8e02ff */
        /* <DEDUP_REMOVED lines=22> */
[----:B------:R-:W-:Y:S01]  /*b080*/  STL [R1+0x1ec], R8 ;  /* 0x0001ec0801007387 */ /* 0x000fe20000100800 */
[----:B--2---:R-:W-:Y:S02]  /*b090*/  IMAD R3, R0, UR35, RZ ;  /* 0x0000002300037c24 */ /* 0x004fe4000f8e02ff */
[----:B------:R-:W-:Y:S01]  /*b0a0*/  IMAD R0, R44, UR35, RZ ;  /* 0x000000232c007c24 */ /* 0x000fe2000f8e02ff */
[----:B------:R0:W-:Y:S04]  /*b0b0*/  STL [R1+0x1f0], R7 ;  /* 0x0001f00701007387 */ /* 0x0001e80000100800 */
[----:B------:R1:W-:Y:S04]  /*b0c0*/  STL [R1+0x1f8], R3 ;  /* 0x0001f80301007387 */ /* 0x0003e80000100800 */
[----:B------:R2:W-:Y:S01]  /*b0d0*/  STL [R1+0x200], R0 ;  /* 0x0002000001007387 */ /* 0x0005e20000100800 */
[----:B0-----:R-:W-:-:S02]  /*b0e0*/  IMAD R7, R45, UR35, RZ ;  /* 0x000000232d077c24 */ /* 0x001fc4000f8e02ff */
        /* <DEDUP_REMOVED lines=20> */
[----:B--2---:R-:W-:-:S03]  /*b230*/  IMAD R0, R31, UR35, RZ ;  /* 0x000000231f007c24 */ /* 0x004fc6000f8e02ff */
[----:B------:R-:W2:Y:S04]  /*b240*/  LDL.LU R60, [R1+0x214] ;  /* 0x00021400013c7983 */ /* 0x000ea80000300800 */
[----:B------:R0:W-:Y:S04]  /*b250*/  STL [R1+0x250], R3 ;  /* 0x0002500301007387 */ /* 0x0001e80000100800 */
[----:B------:R1:W-:Y:S04]  /*b260*/  STL [R1+0x258], R0 ;  /* 0x0002580001007387 */ /* 0x0003e80000100800 */
[----:B------:R-:W3:Y:S01]  /*b270*/  LDL.LU R61, [R1+0x20c] ;  /* 0x00020c00013d7983 */ /* 0x000ee20000300800 */
[----:B0-----:R-:W-:-:S02]  /*b280*/  IMAD R3, R32, UR35, RZ ;  /* 0x0000002320037c24 */ /* 0x001fc4000f8e02ff */
[----:B-1----:R-:W-:-:S03]  /*b290*/  IMAD R0, R49, UR35, RZ ;  /* 0x0000002331007c24 */ /* 0x002fc6000f8e02ff */
[----:B------:R0:W-:Y:S01]  /*b2a0*/  STL [R1+0x260], R3 ;  /* 0x0002600301007387 */ /* 0x0001e20000100800 */
[----:B------:R-:W-:-:S03]  /*b2b0*/  IMAD R7, R33, UR35, RZ ;  /* 0x0000002321077c24 */ /* 0x000fc6000f8e02ff */
[----:B------:R1:W-:Y:S01]  /*b2c0*/  STL [R1+0x264], R0 ;  /* 0x0002640001007387 */ /* 0x0003e20000100800 */
        /* <DEDUP_REMOVED lines=8> */
[----:B----4-:R-:W-:-:S03]  /*b350*/  IMAD R0, R54, UR35, RZ ;  /* 0x0000002336007c24 */ /* 0x010fc6000f8e02ff */
[----:B------:R1:W-:Y:S04]  /*b360*/  STL [R1+0x288], R3 ;  /* 0x0002880301007387 */ /* 0x0003e80000100800 */
[----:B------:R4:W-:Y:S01]  /*b370*/  STL [R1+0x290], R0 ;  /* 0x0002900001007387 */ /* 0x0009e20000100800 */
[----:B0-----:R-:W-:Y:S02]  /*b380*/  IMAD R7, R55, UR35, RZ ;  /* 0x0000002337077c24 */ /* 0x001fe4000f8e02ff */
[----:B-1----:R-:W-:-:S03]  /*b390*/  IMAD R3, R56, UR35, RZ ;  /* 0x0000002338037c24 */ /* 0x002fc6000f8e02ff */
[----:B------:R0:W-:Y:S01]  /*b3a0*/  STL [R1+0x298], R7 ;  /* 0x0002980701007387 */ /* 0x0001e20000100800 */
[----:B----4-:R-:W-:-:S03]  /*b3b0*/  IMAD R0, R57, UR35, RZ ;  /* 0x0000002339007c24 */ /* 0x010fc6000f8e02ff */
[----:B------:R1:W-:Y:S01]  /*b3c0*/  STL [R1+0x2a0], R3 ;  /* 0x0002a00301007387 */ /* 0x0003e20000100800 */
[----:B------:R-:W-:-:S03]  /*b3d0*/  IMAD R35, R4, UR35, RZ ;  /* 0x0000002304237c24 */ /* 0x000fc6000f8e02ff */
[----:B------:R4:W-:Y:S01]  /*b3e0*/  STL [R1+0x2a8], R0 ;  /* 0x0002a80001007387 */ /* 0x0009e20000100800 */
[----:B0-----:R-:W-:Y:S02]  /*b3f0*/  IMAD R7, R58, UR35, RZ ;  /* 0x000000233a077c24 */ /* 0x001fe4000f8e02ff */
[----:B-1----:R-:W-:-:S03]  /*b400*/  IMAD R3, R59, UR35, RZ ;  /* 0x000000233b037c24 */ /* 0x002fc6000f8e02ff */
[----:B------:R0:W-:Y:S01]  /*b410*/  STL [R1+0x2b0], R7 ;  /* 0x0002b00701007387 */ /* 0x0001e20000100800 */
[----:B----4-:R-:W-:-:S03]  /*b420*/  IMAD R0, R2, UR35, RZ ;  /* 0x0000002302007c24 */ /* 0x010fc6000f8e02ff */
[----:B------:R1:W-:Y:S01]  /*b430*/  STL [R1+0x2b4], R3 ;  /* 0x0002b40301007387 */ /* 0x0003e20000100800 */
[----:B------:R-:W-:Y:S02]  /*b440*/  IMAD R34, R5, UR35, RZ ;  /* 0x0000002305227c24 */ /* 0x000fe4000f8e02ff */
[----:B------:R-:W-:Y:S01]  /*b450*/  IMAD R9, R6, UR35, RZ ;  /* 0x0000002306097c24 */ /* 0x000fe2000f8e02ff */
[----:B------:R-:W-:Y:S01]  /*b460*/  STL [R1+0x2bc], R0 ;  /* 0x0002bc0001007387 */ /* 0x000fe20000100800 */
[----:B------:R-:W-:-:S03]  /*b470*/  IMAD R8, R36, UR35, RZ ;  /* 0x0000002324087c24 */ /* 0x000fc6000f8e02ff */
[----:B------:R-:W-:Y:S01]  /*b480*/  STL [R1+0x2c4], R35 ;  /* 0x0002c42301007387 */ /* 0x000fe20000100800 */
[----:B0-----:R-:W-:-:S03]  /*b490*/  IMAD R7, R37, UR35, RZ ;  /* 0x0000002325077c24 */ /* 0x001fc6000f8e02ff */
[----:B------:R-:W-:Y:S01]  /*b4a0*/  STL [R1+0x2784], R35 ;  /* 0x0027842301007387 */ /* 0x000fe20000100800 */
[----:B-1----:R-:W-:-:S03]  /*b4b0*/  IMAD R3, R38, UR35, RZ ;  /* 0x0000002326037c24 */ /* 0x002fc6000f8e02ff */
[----:B------:R-:W-:Y:S04]  /*b4c0*/  STL [R1+0x2cc], R34 ;  /* 0x0002cc2201007387 */ /* 0x000fe80000100800 */
[----:B------:R-:W-:Y:S04]  /*b4d0*/  STL [R1+0x2788], R34 ;  /* 0x0027882201007387 */ /* 0x000fe80000100800 */
[----:B------:R-:W-:Y:S04]  /*b4e0*/  STL [R1+0x2d4], R9 ;  /* 0x0002d40901007387 */ /* 0x000fe80000100800 */
[----:B------:R-:W-:Y:S04]  /*b4f0*/  STL [R1+0x278c], R9 ;  /* 0x00278c0901007387 */ /* 0x000fe80000100800 */
[----:B------:R-:W-:Y:S04]  /*b500*/  STL [R1+0x2d8], R8 ;  /* 0x0002d80801007387 */ /* 0x000fe80000100800 */
[----:B------:R-:W-:Y:S01]  /*b510*/  STL [R1+0x2790], R8 ;  /* 0x0027900801007387 */ /* 0x000fe20000100800 */
[----:B------:R-:W-:-:S03]  /*b520*/  IMAD R11, R39, UR35, RZ ;  /* 0x00000023270b7c24 */ /* 0x000fc6000f8e02ff */
[----:B------:R-:W-:Y:S04]  /*b530*/  STL [R1+0x2e0], R7 ;  /* 0x0002e00701007387 */ /* 0x000fe80000100800 */
[----:B------:R-:W-:Y:S04]  /*b540*/  STL [R1+0x2794], R7 ;  /* 0x0027940701007387 */ /* 0x000fe80000100800 */
[----:B------:R-:W-:Y:S04]  /*b550*/  STL [R1+0x2e8], R3 ;  /* 0x0002e80301007387 */ /* 0x000fe80000100800 */
[----:B------:R0:W-:Y:S04]  /*b560*/  STL [R1+0x2798], R3 ;  /* 0x0027980301007387 */ /* 0x0001e80000100800 */
[----:B------:R-:W-:Y:S01]  /*b570*/  STL [R1+0x2f0], R11 ;  /* 0x0002f00b01007387 */ /* 0x000fe20000100800 */
[----:B0-----:R-:W-:-:S03]  /*b580*/  IMAD R3, R41, UR35, RZ ;  /* 0x0000002329037c24 */ /* 0x001fc6000f8e02ff */
[----:B------:R-:W-:Y:S04]  /*b590*/  STL [R1+0x279c], R11 ;  /* 0x00279c0b01007387 */ /* 0x000fe80000100800 */
[----:B------:R0:W-:Y:S01]  /*b5a0*/  STL [R1+0x2f8], R3 ;  /* 0x0002f80301007387 */ /* 0x0001e20000100800 */
[----:B--2---:R-:W-:Y:S02]  /*b5b0*/  IMAD R2, R60, UR34, RZ ;  /* 0x000000223c027c24 */ /* 0x004fe4000f8e02ff */
[----:B---3--:R-:W-:Y:S01]  /*b5c0*/  IMAD R0, R61, UR34, RZ ;  /* 0x000000223d007c24 */ /* 0x008fe2000f8e02ff */
[----:B------:R-:W-:Y:S01]  /*b5d0*/  ULDC.64 UR34, c[0x0][0x210] ;  /* 0x0000840000227ab9 */ /* 0x000fe20000000a00 */
[----:B------:R-:W1:Y:S01]  /*b5e0*/  LDC R61, c[0x0][0x230] ;  /* 0x00008c00ff3d7b82 */ /* 0x000e620000000800 */
[----:B------:R-:W-:-:S02]  /*b5f0*/  IADD3 R5, P0, R2, UR34, RZ ;  /* 0x0000002202057c10 */ /* 0x000fc4000ff1e0ff */
[----:B------:R-:W-:Y:S02]  /*b600*/  IADD3 R7, P1, R0, UR34, RZ ;  /* 0x0000002200077c10 */ /* 0x000fe4000ff3e0ff */
[----:B0-----:R-:W-:Y:S02]  /*b610*/  LEA.HI.X.SX32 R3, R2, UR35, 0x1, P0 ;  /* 0x0000002302037c11 */ /* 0x001fe400080f0eff */
[----:B------:R-:W-:Y:S01]  /*b620*/  LEA.HI.X.SX32 R6, R0, UR35, 0x1, P1 ;  /* 0x0000002300067c11 */ /* 0x000fe200088f0eff */
[----:B------:R-:W-:Y:S01]  /*b630*/  STL [R1+0x8e0], R5 ;  /* 0x0008e00501007387 */ /* 0x000fe20000100800 */
[----:B------:R-:W-:-:S03]  /*b640*/  IADD3 R0, P0, R7, UR61, RZ ;  /* 0x0000003d07007c10 */ /* 0x000fc6000ff1e0ff */
[----:B------:R-:W-:Y:S01]  /*b650*/  STL [R1+0x8e8], R7 ;  /* 0x0008e80701007387 */ /* 0x000fe20000100800 */
[----:B------:R-:W-:-:S03]  /*b660*/  USHF.R.S32.HI UR34, URZ, 0x1f, UR61 ;  /* 0x0000001f3f227899 */ /* 0x000fc6000801143d */
[----:B------:R-:W-:Y:S04]  /*b670*/  STL [R1+0x8dc], R3 ;  /* 0x0008dc0301007387 */ /* 0x000fe80000100800 */
[----:B------:R-:W-:Y:S04]  /*b680*/  STL [R1+0x8e4], R6 ;  /* 0x0008e40601007387 */ /* 0x000fe80000100800 */
[----:B------:R0:W-:Y:S01]  /*b690*/  STL [R1+0x2180], R0 ;  /* 0x0021800001007387 */ /* 0x0001e20000100800 */
[----:B------:R-:W-:Y:S01]  /*b6a0*/  UIMAD UR35, UR47, 0x7e, URZ ;  /* 0x0000007e2f2378a4 */ /* 0x000fe2000f8e023f */
[----:B------:R-:W-:-:S02]  /*b6b0*/  IADD3.X R2, R6, UR34, RZ, P0, !PT ;  /* 0x0000002206027c10 */ /* 0x000fc400087fe4ff */
[----:B0-----:R-:W-:-:S05]  /*b6c0*/  IADD3 R0, P1, R5, UR61, RZ ;  /* 0x0000003d05007c10 */ /* 0x001fca000ff3e0ff */
[----:B------:R0:W-:Y:S01]  /*b6d0*/  STL [R1+0x2188], R0 ;  /* 0x0021880001007387 */ /* 0x0001e20000100800 */
[----:B------:R-:W-:-:S03]  /*b6e0*/  USHF.R.S32.HI UR61, URZ, 0x1f, UR35 ;  /* 0x0000001f3f3d7899 */ /* 0x000fc60008011423 */
[----:B------:R2:W-:Y:S01]  /*b6f0*/  STL [R1+0x217c], R2 ;  /* 0x00217c0201007387 */ /* 0x0005e20000100800 */
[----:B0-----:R-:W-:Y:S02]  /*b700*/  IADD3.X R0, R3, UR34, RZ, P1, !PT ;  /* 0x0000002203007c10 */ /* 0x001fe40008ffe4ff */
[----:B--2---:R-:W-:-:S03]  /*b710*/  IADD3 R2, P0, R7, UR35, RZ ;  /* 0x0000002307027c10 */ /* 0x004fc6000ff1e0ff */
[----:B------:R0:W-:Y:S01]  /*b720*/  STL [R1+0x2184], R0 ;  /* 0x0021840001007387 */ /* 0x0001e20000100800 */
[----:B------:R-:W-:-:S03]  /*b730*/  UIMAD UR34, UR47, 0x7d, URZ ;  /* 0x0000007d2f2278a4 */ /* 0x000fc6000f8e023f */
[----:B------:R2:W-:Y:S01]  /*b740*/  STL [R1+0x2190], R2 ;  /* 0x0021900201007387 */ /* 0x0005e20000100800 */
[----:B0-----:R-:W-:Y:S02]  /*b750*/  IADD3 R0, P1, R5, UR35, RZ ;  /* 0x0000002305007c10 */ /* 0x001fe4000ff3e0ff */
[----:B--2---:R-:W-:-:S03]  /*b760*/  IADD3.X R2, R6, UR61, RZ, P0, !PT ;  /* 0x0000003d06027c10 */ /* 0x004fc600087fe4ff */
        /* <DEDUP_REMOVED lines=606> */
[----:B------:R-:W-:-:S03]  /*dd50*/  USHF.L.U32 UR61, UR47, 0x6, URZ ;  /* 0x000000062f3d7899 */ /* 0x000fc6000800063f */
        /* <DEDUP_REMOVED lines=36> */
[----:B0-----:R-:W-:Y:S01]  /*dfa0*/  IADD3.X R0, R3, UR35, RZ, P1, !PT ;  /* 0x0000002303007c10 */ /* 0x001fe20008ffe4ff */
[----:B-1----:R-:W-:Y:S01]  /*dfb0*/  VIADD R61, R61, 0x7f ;  /* 0x0000007f3d3d7836 */ /* 0x002fe20000000000 */
[----:B------:R-:W-:Y:S01]  /*dfc0*/  SHF.R.S32.HI R19, RZ, 0x1f, R10 ;  /* 0x0000001fff137819 */ /* 0x000fe2000001140a */
[----:B------:R-:W-:Y:S01]  /*dfd0*/  UIMAD UR6, UR6, 0x34, URZ ;  /* 0x00000034060678a4 */ /* 0x000fe2000f8e023f */
[----:B--2---:R-:W-:Y:S01]  /*dfe0*/  IADD3 R2, P0, R7, UR61, RZ ;  /* 0x0000003d07027c10 */ /* 0x004fe2000ff1e0ff */
[----:B------:R0:W-:Y:S01]  /*dff0*/  STL [R1+0x2594], R0 ;  /* 0x0025940001007387 */ /* 0x0001e20000100800 */
[----:B------:R-:W-:-:S03]  /*e000*/  ULDC UR35, c[0x0][0x238] ;  /* 0x00008e0000237ab9 */ /* 0x000fc60000000800 */
[----:B------:R1:W-:Y:S01]  /*e010*/  STL [R1+0x25a0], R2 ;  /* 0x0025a00201007387 */ /* 0x0003e20000100800 */
[----:B0-----:R-:W-:Y:S01]  /*e020*/  IADD3 R0, P1, R5, UR61, RZ ;  /* 0x0000003d05007c10 */ /* 0x001fe2000ff3e0ff */
[----:B------:R-:W-:-:S03]  /*e030*/  UIMAD UR61, UR60, 0x3c, URZ ;  /* 0x0000003c3c3d78a4 */ /* 0x000fc6000f8e023f */
[----:B-1----:R-:W-:Y:S01]  /*e040*/  IADD3.X R2, R3, UR34, RZ, P1, !PT ;  /* 0x0000002203027c10 */ /* 0x002fe20008ffe4ff */
[----:B------:R0:W-:Y:S01]  /*e050*/  STL [R1+0x25a8], R0 ;  /* 0x0025a80001007387 */ /* 0x0001e20000100800 */
[----:B------:R-:W-:Y:S01]  /*e060*/  ULDC UR60, c[0x0][0x238] ;  /* 0x00008e00003c7ab9 */ /* 0x000fe20000000800 */
[----:B0-----:R-:W-:Y:S01]  /*e070*/  IADD3.X R0, R6, UR34, RZ, P0, !PT ;  /* 0x0000002206007c10 */ /* 0x001fe200087fe4ff */
[----:B------:R-:W-:Y:S01]  /*e080*/  ULDC UR34, c[0x0][0x238] ;  /* 0x00008e0000227ab9 */ /* 0x000fe20000000800 */
[----:B------:R-:W-:-:S03]  /*e090*/  IADD3 R4, P0, R7, UR61, RZ ;  /* 0x0000003d07047c10 */ /* 0x000fc6000ff1e0ff */
[----:B------:R0:W-:Y:S04]  /*e0a0*/  STL [R1+0x259c], R0 ;  /* 0x00259c0001007387 */ /* 0x0001e80000100800 */
[----:B------:R1:W-:Y:S04]  /*e0b0*/  STL [R1+0x25a4], R2 ;  /* 0x0025a40201007387 */ /* 0x0003e80000100800 */
[----:B------:R-:W-:Y:S01]  /*e0c0*/  STL [R1+0x25b0], R4 ;  /* 0x0025b00401007387 */ /* 0x000fe20000100800 */
[----:B0-----:R-:W-:Y:S02]  /*e0d0*/  SHF.R.S32.HI R0, RZ, 0x1f, R61 ;  /* 0x0000001fff007819 */ /* 0x001fe4000001143d */
[----:B-1----:R-:W-:Y:S01]  /*e0e0*/  IADD3 R2, P1, R5, UR61, RZ ;  /* 0x0000003d05027c10 */ /* 0x002fe2000ff3e0ff */
[----:B------:R-:W-:-:S04]  /*e0f0*/  USHF.R.S32.HI UR61, URZ, 0x1f, UR61 ;  /* 0x0000001f3f3d7899 */ /* 0x000fc8000801143d */
[----:B------:R0:W-:Y:S02]  /*e100*/  STL [R1+0x25b8], R2 ;  /* 0x0025b80201007387 */ /* 0x0001e40000100800 */
[----:B0-----:R-:W-:Y:S02]  /*e110*/  LEA.HI R2, R0, R61, RZ, 0x7 ;  /* 0x0000003d00027211 */ /* 0x001fe400078f38ff */
[----:B------:R-:W-:Y:S02]  /*e120*/  IADD3.X R0, R6, UR61, RZ, P0, !PT ;  /* 0x0000003d06007c10 */ /* 0x000fe400087fe4ff */
[----:B------:R-:W-:-:S03]  /*e130*/  IADD3.X R2, R3, UR61, RZ, P1, !PT ;  /* 0x0000003d03027c10 */ /* 0x000fc60008ffe4ff */
[----:B------:R0:W-:Y:S01]  /*e140*/  STL [R1+0x25ac], R0 ;  /* 0x0025ac0001007387 */ /* 0x0001e20000100800 */
[----:B------:R-:W-:-:S03]  /*e150*/  USHF.R.S32.HI UR61, URZ, 0x1f, UR36 ;  /* 0x0000001f3f3d7899 */ /* 0x000fc60008011424 */
[----:B------:R1:W-:Y:S01]  /*e160*/  STL [R1+0x25b4], R2 ;  /* 0x0025b40201007387 */ /* 0x0003e20000100800 */
[----:B0-----:R-:W-:Y:S01]  /*e170*/  IADD3 R0, P0, R7, UR36, RZ ;  /* 0x0000002407007c10 */ /* 0x001fe2000ff1e0ff */
[----:B------:R-:W0:Y:S01]  /*e180*/  S2R R61, SR_TID.X ;  /* 0x00000000003d7919 */ /* 0x000e220000002100 */
[----:B-1----:R-:W-:-:S03]  /*e190*/  IADD3 R2, P1, R5, UR36, RZ ;  /* 0x0000002405027c10 */ /* 0x002fc6000ff3e0ff */
[----:B------:R1:W-:Y:S01]  /*e1a0*/  STL [R1+0x25c0], R0 ;  /* 0x0025c00001007387 */ /* 0x0003e20000100800 */
[----:B------:R-:W-:Y:S01]  /*e1b0*/  IADD3 R4, P3, R5, UR25, RZ ;  /* 0x0000001905047c10 */ /* 0x000fe2000ff7e0ff */
[----:B------:R-:W-:Y:S02]  /*e1c0*/  USHF.R.S32.HI UR36, URZ, 0x1f, UR25 ;  /* 0x0000001f3f247899 */ /* 0x000fe40008011419 */
[----:B------:R2:W-:Y:S01]  /*e1d0*/  STL [R1+0x25c8], R2 ;  /* 0x0025c80201007387 */ /* 0x0005e20000100800 */
[----:B-1----:R-:W-:Y:S01]  /*e1e0*/  IADD3 R0, P2, R7, UR25, RZ ;  /* 0x0000001907007c10 */ /* 0x002fe2000ff5e0ff */
[----:B------:R-:W-:Y:S02]  /*e1f0*/  UIMAD UR31, UR31, 0x1c, URZ ;  /* 0x0000001c1f1f78a4 */ /* 0x000fe4000f8e023f */
[----:B------:R-:W-:Y:S01]  /*e200*/  UIMAD UR7, UR7, 0x1b, URZ ;  /* 0x0000001b070778a4 */ /* 0x000fe2000f8e023f */
[----:B--2---:R-:W-:Y:S01]  /*e210*/  IADD3.X R2, R6, UR61, RZ, P0, !PT ;  /* 0x0000003d06027c10 */ /* 0x004fe200087fe4ff */
[----:B------:R1:W-:Y:S01]  /*e220*/  STL [R1+0x25d0], R0 ;  /* 0x0025d00001007387 */ /* 0x0003e20000100800 */
[----:B------:R-:W-:-:S02]  /*e230*/  UIMAD UR8, UR8, 0x1a, URZ ;  /* 0x0000001a080878a4 */ /* 0x000fc4000f8e023f */
[----:B------:R-:W-:Y:S01]  /*e240*/  UIMAD UR9, UR9, 0x19, URZ ;  /* 0x00000019090978a4 */ /* 0x000fe2000f8e023f */
[----:B------:R0:W-:Y:S01]  /*e250*/  STL [R1+0x25d8], R4 ;  /* 0x0025d80401007387 */ /* 0x0001e20000100800 */
[----:B------:R-:W-:Y:S02]  /*e260*/  UIMAD UR10, UR10, 0x18, URZ ;  /* 0x000000180a0a78a4 */ /* 0x000fe4000f8e023f */
[----:B------:R-:W-:Y:S02]  /*e270*/  UIMAD UR11, UR11, 0x17, URZ ;  /* 0x000000170b0b78a4 */ /* 0x000fe4000f8e023f */
[----:B------:R-:W-:Y:S01]  /*e280*/  UIMAD UR12, UR12, 0x16, URZ ;  /* 0x000000160c0c78a4 */ /* 0x000fe2000f8e023f */
[----:B-1----:R-:W-:Y:S01]  /*e290*/  IADD3.X R0, R3, UR61, RZ, P1, !PT ;  /* 0x0000003d03007c10 */ /* 0x002fe20008ffe4ff */
[----:B------:R1:W-:Y:S01]  /*e2a0*/  STL [R1+0x25bc], R2 ;  /* 0x0025bc0201007387 */ /* 0x0003e20000100800 */
[----:B------:R-:W-:Y:S01]  /*e2b0*/  UIMAD UR13, UR13, 0x15, URZ ;  /* 0x000000150d0d78a4 */ /* 0x000fe2000f8e023f */
[----:B0-----:R-:W-:-:S02]  /*e2c0*/  LOP3.LUT R4, R61, 0x7, RZ, 0xc0, !PT ;  /* 0x000000073d047812 */ /* 0x001fc400078ec0ff */
[----:B------:R0:W-:Y:S01]  /*e2d0*/  STL [R1+0x25c4], R0 ;  /* 0x0025c40001007387 */ /* 0x0001e20000100800 */
[----:B------:R-:W-:Y:S02]  /*e2e0*/  UIMAD UR14, UR14, 0x14, URZ ;  /* 0x000000140e0e78a4 */ /* 0x000fe4000f8e023f */
[----:B------:R-:W-:Y:S02]  /*e2f0*/  UIMAD UR15, UR15, 0x13, URZ ;  /* 0x000000130f0f78a4 */ /* 0x000fe4000f8e023f */
[----:B------:R-:W-:Y:S01]  /*e300*/  UIMAD UR16, UR16, 0x12, URZ ;  /* 0x00000012101078a4 */ /* 0x000fe2000f8e023f */
[----:B-1----:R-:W-:Y:S01]  /*e310*/  IADD3.X R2, R6, UR36, RZ, P2, !PT ;  /* 0x0000002406027c10 */ /* 0x002fe200097fe4ff */
[----:B------:R-:W-:Y:S02]  /*e320*/  UIMAD UR17, UR17, 0x11, URZ ;  /* 0x00000011111178a4 */ /* 0x000fe4000f8e023f */
[----:B------:R-:W-:Y:S01]  /*e330*/  USHF.L.U32 UR18, UR18, 0x4, URZ ;  /* 0x0000000412127899 */ /* 0x000fe2000800063f */
[----:B0-----:R-:W-:Y:S01]  /*e340*/  IADD3.X R0, R3, UR36, RZ, P3, !PT ;  /* 0x0000002403007c10 */ /* 0x001fe20009ffe4ff */
[----:B------:R-:W-:Y:S01]  /*e350*/  USHF.R.S32.HI UR36, URZ, 0x1f, UR27 ;  /* 0x0000001f3f247899 */ /* 0x000fe2000801141b */
[----:B------:R0:W-:Y:S01]  /*e360*/  STL [R1+0x25cc], R2 ;  /* 0x0025cc0201007387 */ /* 0x0001e20000100800 */
[----:B------:R-:W-:-:S02]  /*e370*/  UIMAD UR19, UR19, 0xf, URZ ;  /* 0x0000000f131378a4 */ /* 0x000fc4000f8e023f */
[----:B------:R-:W-:Y:S01]  /*e380*/  UIMAD UR20, UR20, 0xe, URZ ;  /* 0x0000000e141478a4 */ /* 0x000fe2000f8e023f */
[----:B------:R1:W-:Y:S01]  /*e390*/  STL [R1+0x25d4], R0 ;  /* 0x0025d40001007387 */ /* 0x0003e20000100800 */
[----:B------:R-:W-:Y:S02]  /*e3a0*/  UIMAD UR21, UR21, 0xd, URZ ;  /* 0x0000000d151578a4 */ /* 0x000fe4000f8e023f */
[----:B------:R-:W-:Y:S02]  /*e3b0*/  UIMAD UR22, UR22, 0xc, URZ ;  /* 0x0000000c161678a4 */ /* 0x000fe4000f8e023f */
[----:B------:R-:W-:Y:S01]  /*e3c0*/  UIMAD UR23, UR23, 0xb, URZ ;  /* 0x0000000b171778a4 */ /* 0x000fe2000f8e023f */
[----:B0-----:R-:W-:Y:S01]  /*e3d0*/  IADD3 R2, P0, R7, UR27, RZ ;  /* 0x0000001b07027c10 */ /* 0x001fe2000ff1e0ff */
[----:B------:R-:W-:Y:S02]  /*e3e0*/  UIMAD UR24, UR24, 0xa, URZ ;  /* 0x0000000a181878a4 */ /* 0x000fe4000f8e023f */
[----:B------:R-:W-:Y:S01]  /*e3f0*/  UIMAD UR35, UR35, 0x9, URZ ;  /* 0x00000009232378a4 */ /* 0x000fe2000f8e023f */
[----:B-1----:R-:W-:Y:S01]  /*e400*/  IADD3 R0, P1, R5, UR27, RZ ;  /* 0x0000001b05007c10 */ /* 0x002fe2000ff3e0ff */
[----:B------:R0:W-:Y:S01]  /*e410*/  STL [R1+0x25e0], R2 ;  /* 0x0025e00201007387 */ /* 0x0001e20000100800 */
[----:B------:R-:W-:Y:S01]  /*e420*/  IADD3.X R9, R6, UR36, RZ, P0, !PT ;  /* 0x0000002406097c10 */ /* 0x000fe200087fe4ff */
[----:B------:R-:W-:Y:S01]  /*e430*/  IMAD R4, R4, 0x90, RZ ;  /* 0x0000009004047824 */ /* 0x000fe200078e02ff */
[----:B------:R-:W-:Y:S01]  /*e440*/  IADD3.X R8, R3, UR36, RZ, P1, !PT ;  /* 0x0000002403087c10 */ /* 0x000fe20008ffe4ff */
[----:B------:R-:W2:Y:S01]  /*e450*/  LDL R15, [R1+0x30] ;  /* 0x00003000010f7983 */ /* 0x000ea20000100800 */
[----:B------:R-:W-:Y:S01]  /*e460*/  IADD3 R7, P0, R7, UR28, RZ ;  /* 0x0000001c07077c10 */ /* 0x000fe2000ff1e0ff */
[----:B------:R-:W-:Y:S01]  /*e470*/  USHF.L.U32 UR60, UR60, 0x3, URZ ;  /* 0x000000033c3c7899 */ /* 0x000fe2000800063f */
[----:B------:R-:W-:Y:S01]  /*e480*/  IADD3 R5, P1, R5, UR28, RZ ;  /* 0x0000001c05057c10 */ /* 0x000fe2000ff3e0ff */
[----:B------:R1:W-:Y:S01]  /*e490*/  STL [R1+0x25e8], R0 ;  /* 0x0025e80001007387 */ /* 0x0003e20000100800 */
[----:B------:R-:W-:Y:S01]  /*e4a0*/  UIMAD UR34, UR34, 0x7, URZ ;  /* 0x00000007222278a4 */ /* 0x000fe2000f8e023f */
[----:B------:R-:W-:-:S02]  /*e4b0*/  ULDC UR25, c[0x0][0x238] ;  /* 0x00008e0000197ab9 */ /* 0x000fc40000000800 */
[----:B------:R-:W3:Y:S01]  /*e4c0*/  LDL R14, [R1+0x34] ;  /* 0x00003400010e7983 */ /* 0x000ee20000100800 */
[----:B------:R-:W-:Y:S01]  /*e4d0*/  ULDC UR61, c[0x0][0x238] ;  /* 0x00008e00003d7ab9 */ /* 0x000fe20000000800 */
[----:B------:R-:W-:Y:S02]  /*e4e0*/  ULDC UR27, c[0x0][0x238] ;  /* 0x00008e00001b7ab9 */ /* 0x000fe40000000800 */
[----:B------:R-:W4:Y:S04]  /*e4f0*/  LDL R12, [R1+0x38] ;  /* 0x00003800010c7983 */ /* 0x000f280000100800 */
[----:B------:R-:W-:Y:S04]  /*e500*/  STL [R1+0x25dc], R9 ;  /* 0x0025dc0901007387 */ /* 0x000fe80000100800 */
[----:B------:R-:W-:Y:S04]  /*e510*/  STL [R1+0x25e4], R8 ;  /* 0x0025e40801007387 */ /* 0x000fe80000100800 */
[----:B------:R-:W5:Y:S04]  /*e520*/  LDL R60, [R1+0x3c] ;  /* 0x00003c00013c7983 */ /* 0x000f680000100800 */
[----:B------:R-:W-:Y:S04]  /*e530*/  STL [R1+0x25f0], R7 ;  /* 0x0025f00701007387 */ /* 0x000fe80000100800 */
[----:B------:R1:W-:Y:S01]  /*e540*/  STL [R1+0x25f8], R5 ;  /* 0x0025f80501007387 */ /* 0x0003e20000100800 */
[----:B0-----:R-:W-:-:S03]  /*e550*/  SHF.R.U32.HI R2, RZ, 0x2, R61 ;  /* 0x00000002ff027819 */ /* 0x001fc6000001163d */
[----:B------:R-:W5:Y:S01]  /*e560*/  LDL R40, [R1+0x48] ;  /* 0x0000480001287983 */ /* 0x000f620000100800 */
[----:B-1----:R-:W-:-:S03]  /*e570*/  LOP3.LUT R0, R61, 0x3, RZ, 0xc0, !PT ;  /* 0x000000033d007812 */ /* 0x002fc600078ec0ff */
[----:B------:R-:W5:Y:S01]  /*e580*/  LDL R42, [R1+0x50] ;  /* 0x00005000012a7983 */ /* 0x000f620000100800 */
[----:B------:R-:W-:-:S03]  /*e590*/  IMAD.SHL.U32 R5, R61, 0x2, RZ ;  /* 0x000000023d057824 */ /* 0x000fc600078e00ff */
[----:B------:R-:W5:Y:S01]  /*e5a0*/  LDL R61, [R1+0x58] ;  /* 0x00005800013d7983 */ /* 0x000f620000100800 */
[----:B------:R-:W-:Y:S01]  /*e5b0*/  USHF.R.S32.HI UR36, URZ, 0x1f, UR28 ;  /* 0x0000001f3f247899 */ /* 0x000fe2000801141c */
[----:B------:R-:W-:Y:S01]  /*e5c0*/  IMAD R0, R0, 0x110, RZ ;  /* 0x0000011000007824 */ /* 0x000fe200078e02ff */
[----:B------:R-:W-:Y:S01]  /*e5d0*/  SGXT.U32 R2, R2, 0x3 ;  /* 0x000000030202781a */ /* 0x000fe20000000000 */
[----:B------:R-:W-:-:S03]  /*e5e0*/  ULDC UR28, c[0x0][0x238] ;  /* 0x00008e00001c7ab9 */ /* 0x000fc60000000800 */
[----:B------:R-:W-:Y:S02]  /*e5f0*/  IADD3.X R6, R6, UR36, RZ, P0, !PT ;  /* 0x0000002406067c10 */ /* 0x000fe400087fe4ff */
[----:B------:R-:W-:Y:S01]  /*e600*/  IADD3.X R3, R3, UR36, RZ, P1, !PT ;  /* 0x0000002403037c10 */ /* 0x000fe20008ffe4ff */
[----:B------:R-:W-:Y:S01]  /*e610*/  ULDC UR36, c[0x0][0x238] ;  /* 0x00008e0000247ab9 */ /* 0x000fe20000000800 */
[----:B------:R-:W-:Y:S01]  /*e620*/  LOP3.LUT R0, R0, R2, RZ, 0xfc, !PT ;  /* 0x0000000200007212 */ /* 0x000fe200078efcff */
[----:B------:R-:W-:Y:S04]  /*e630*/  STL [R1+0x25ec], R6 ;  /* 0x0025ec0601007387 */ /* 0x000fe80000100800 */
[----:B------:R-:W5:Y:S04]  /*e640*/  LDL R43, [R1+0x80] ;  /* 0x00008000012b7983 */ /* 0x000f680000100800 */
[----:B------:R-:W-:Y:S04]  /*e650*/  STL [R1+0x25f4], R3 ;  /* 0x0025f40301007387 */ /* 0x000fe80000100800 */
[----:B------:R0:W-:Y:S02]  /*e660*/  STL [R1+0x2750], R0 ;  /* 0x0027500001007387 */ /* 0x0001e40000100800 */
[----:B0-----:R-:W-:-:S05]  /*e670*/  LOP3.LUT R0, R4, 0x30, R5, 0x78, !PT ;  /* 0x0000003004007812 */ /* 0x001fca00078e7805 */
[----:B------:R0:W-:Y:S04]  /*e680*/  STL [R1+0x7c0], R0 ;  /* 0x0007c00001007387 */ /* 0x0001e80000100800 */
[----:B------:R-:W-:Y:S04]  /*e690*/  STL [R1+0x27a4], R19 ;  /* 0x0027a41301007387 */ /* 0x000fe80000100800 */
[----:B------:R-:W-:Y:S01]  /*e6a0*/  STL [R1+0x27a0], R10 ;  /* 0x0027a00a01007387 */ /* 0x000fe20000100800 */
[----:B--2---:R-:W-:-:S05]  /*e6b0*/  SHF.R.S32.HI R18, RZ, 0x1f, R15 ;  /* 0x0000001fff127819 */ /* 0x004fca000001140f */
[----:B------:R-:W-:Y:S01]  /*e6c0*/  STL [R1+0x27a8], R18 ;  /* 0x0027a81201007387 */ /* 0x000fe20000100800 */
[----:B---3--:R-:W-:-:S03]  /*e6d0*/  SHF.R.S32.HI R17, RZ, 0x1f, R14 ;  /* 0x0000001fff117819 */ /* 0x008fc6000001140e */
[----:B------:R-:W2:Y:S01]  /*e6e0*/  LDL R27, [R1+0x88] ;  /* 0x00008800011b7983 */ /* 0x000ea20000100800 */
[----:B----4-:R-:W-:-:S03]  /*e6f0*/  SHF.R.S32.HI R16, RZ, 0x1f, R12 ;  /* 0x0000001fff107819 */ /* 0x010fc6000001140c */
[----:B------:R-:W3:Y:S04]  /*e700*/  LDL R26, [R1+0xa0] ;  /* 0x0000a000011a7983 */ /* 0x000ee80000100800 */
[----:B------:R-:W-:Y:S04]  /*e710*/  STL [R1+0x2760], R17 ;  /* 0x0027601101007387 */ /* 0x000fe80000100800 */
[----:B------:R-:W4:Y:S01]  /*e720*/  LDL R22, [R1+0xac] ;  /* 0x0000ac0001167983 */ /* 0x000f220000100800 */
[----:B-----5:R-:W-:-:S03]  /*e730*/  SHF.R.S32.HI R15, RZ, 0x1f, R60 ;  /* 0x0000001fff0f7819 */ /* 0x020fc6000001143c */
[----:B------:R-:W5:Y:S04]  /*e740*/  LDL R20, [R1+0xb4] ;  /* 0x0000b40001147983 */ /* 0x000f680000100800 */
[----:B------:R-:W-:Y:S04]  /*e750*/  STL [R1+0x275c], R16 ;  /* 0x00275c1001007387 */ /* 0x000fe80000100800 */
[----:B------:R-:W5:Y:S01]  /*e760*/  LDL R21, [R1+0xbc] ;  /* 0x0000bc0001157983 */ /* 0x000f620000100800 */
[----:B------:R-:W-:-:S03]  /*e770*/  SHF.R.S32.HI R14, RZ, 0x1f, R40 ;  /* 0x0000001fff0e7819 */ /* 0x000fc60000011428 */
[----:B------:R-:W5:Y:S01]  /*e780*/  LDL R60, [R1+0xc0] ;  /* 0x0000c000013c7983 */ /* 0x000f620000100800 */
[----:B------:R-:W-:-:S03]  /*e790*/  SHF.R.S32.HI R13, RZ, 0x1f, R42 ;  /* 0x0000001fff0d7819 */ /* 0x000fc6000001142a */
[----:B------:R-:W-:Y:S01]  /*e7a0*/  STL [R1+0x27ac], R15 ;  /* 0x0027ac0f01007387 */ /* 0x000fe20000100800 */
[----:B------:R-:W-:-:S03]  /*e7b0*/  SHF.R.S32.HI R12, RZ, 0x1f, R61 ;  /* 0x0000001fff0c7819 */ /* 0x000fc6000001143d */
[----:B------:R-:W5:Y:S04]  /*e7c0*/  LDL R23, [R1+0xc4] ;  /* 0x0000c40001177983 */ /* 0x000f680000100800 */
[----:B------:R-:W-:Y:S04]  /*e7d0*/  STL [R1+0x2758], R14 ;  /* 0x0027580e01007387 */ /* 0x000fe80000100800 */
[----:B------:R-:W5:Y:S04]  /*e7e0*/  LDL R24, [R1+0xd0] ;  /* 0x0000d00001187983 */ /* 0x000f680000100800 */
[----:B------:R-:W5:Y:S04]  /*e7f0*/  LDL R25, [R1+0xd4] ;  /* 0x0000d40001197983 */ /* 0x000f680000100800 */
[----:B------:R-:W-:Y:S04]  /*e800*/  STL [R1+0x2754], R13 ;  /* 0x0027540d01007387 */ /* 0x000fe80000100800 */
[----:B------:R-:W5:Y:S04]  /*e810*/  LDL R61, [R1+0xd8] ;  /* 0x0000d800013d7983 */ /* 0x000f680000100800 */
[----:B------:R-:W-:Y:S04]  /*e820*/  STL [R1+0x27b0], R12 ;  /* 0x0027b00c01007387 */ /* 0x000fe80000100800 */
[----:B------:R-:W5:Y:S01]  /*e830*/  LDL R30, [R1+0xe4] ;  /* 0x0000e400011e7983 */ /* 0x000f620000100800 */
[----:B------:R-:W-:-:S03]  /*e840*/  SHF.R.S32.HI R6, RZ, 0x1f, R43 ;  /* 0x0000001fff067819 */ /* 0x000fc6000001142b */
[----:B------:R-:W5:Y:S04]  /*e850*/  LDL R47, [R1+0xf0] ;  /* 0x0000f000012f7983 */ /* 0x000f680000100800 */
[----:B------:R-:W5:Y:S04]  /*e860*/  LDL R46, [R1+0xf4] ;  /* 0x0000f400012e7983 */ /* 0x000f680000100800 */
[----:B------:R-:W5:Y:S04]  /*e870*/  LDL R45, [R1+0xfc] ;  /* 0x0000fc00012d7983 */ /* 0x000f680000100800 */
[----:B------:R-:W5:Y:S04]  /*e880*/  LDL R44, [R1+0x104] ;  /* 0x00010400012c7983 */ /* 0x000f680000100800 */
[----:B------:R-:W5:Y:S04]  /*e890*/  LDL R40, [R1+0x110] ;  /* 0x0001100001287983 */ /* 0x000f680000100800 */
[----:B------:R-:W5:Y:S04]  /*e8a0*/  LDL R42, [R1+0x114] ;  /* 0x00011400012a7983 */ /* 0x000f680000100800 */
[----:B------:R-:W5:Y:S04]  /*e8b0*/  LDL R43, [R1+0x118] ;  /* 0x00011800012b7983 */ /* 0x000f680000100800 */
[----:B------:R-:W-:Y:S01]  /*e8c0*/  STL [R1+0x27b4], R6 ;  /* 0x0027b40601007387 */ /* 0x000fe20000100800 */
[----:B--2---:R-:W-:-:S02]  /*e8d0*/  SHF.R.S32.HI R5, RZ, 0x1f, R27 ;  /* 0x0000001fff057819 */ /* 0x004fc4000001141b */
[----:B---3--:R-:W-:-:S03]  /*e8e0*/  SHF.R.S32.HI R4, RZ, 0x1f, R26 ;  /* 0x0000001fff047819 */ /* 0x008fc6000001141a */
[----:B------:R-:W-:Y:S01]  /*e8f0*/  STL [R1+0x27b8], R5 ;  /* 0x0027b80501007387 */ /* 0x000fe20000100800 */
[----:B----4-:R-:W-:-:S03]  /*e900*/  SHF.R.S32.HI R2, RZ, 0x1f, R22 ;  /* 0x0000001fff027819 */ /* 0x010fc60000011416 */
[----:B------:R1:W-:Y:S01]  /*e910*/  STL [R1+0x27bc], R4 ;  /* 0x0027bc0401007387 */ /* 0x0003e20000100800 */
[----:B-----5:R-:W-:-:S03]  /*e920*/  SHF.R.S32.HI R20, RZ, 0x1f, R20 ;  /* 0x0000001fff147819 */ /* 0x020fc60000011414 */
[----:B------:R2:W-:Y:S01]  /*e930*/  STL [R1+0x27c0], R2 ;  /* 0x0027c00201007387 */ /* 0x0005e20000100800 */
[----:B------:R-:W-:-:S03]  /*e940*/  SHF.R.S32.HI R21, RZ, 0x1f, R21 ;  /* 0x0000001fff157819 */ /* 0x000fc60000011415 */
[----:B------:R-:W-:Y:S01]  /*e950*/  STL [R1+0x27c4], R20 ;  /* 0x0027c41401007387 */ /* 0x000fe20000100800 */
[----:B------:R-:W-:-:S03]  /*e960*/  SHF.R.S32.HI R22, RZ, 0x1f, R60 ;  /* 0x0000001fff167819 */ /* 0x000fc6000001143c */
[----:B------:R-:W-:Y:S04]  /*e970*/  STL [R1+0x27c8], R21 ;  /* 0x0027c81501007387 */ /* 0x000fe80000100800 */
[----:B------:R-:W3:Y:S01]  /*e980*/  LDL R60, [R1+0x11c] ;  /* 0x00011c00013c7983 */ /* 0x000ee20000100800 */
[----:B------:R-:W-:-:S03]  /*e990*/  SHF.R.S32.HI R23, RZ, 0x1f, R23 ;  /* 0x0000001fff177819 */ /* 0x000fc60000011417 */
[----:B------:R-:W-:Y:S01]  /*e9a0*/  STL [R1+0x27cc], R22 ;  /* 0x0027cc1601007387 */ /* 0x000fe20000100800 */
[----:B------:R-:W-:-:S03]  /*e9b0*/  SHF.R.S32.HI R24, RZ, 0x1f, R24 ;  /* 0x0000001fff187819 */ /* 0x000fc60000011418 */
[----:B------:R-:W-:Y:S01]  /*e9c0*/  STL [R1+0x27d0], R23 ;  /* 0x0027d01701007387 */ /* 0x000fe20000100800 */
[----:B------:R-:W-:-:S03]  /*e9d0*/  SHF.R.S32.HI R25, RZ, 0x1f, R25 ;  /* 0x0000001fff197819 */ /* 0x000fc60000011419 */
[----:B------:R-:W-:Y:S04]  /*e9e0*/  STL [R1+0x27d4], R24 ;  /* 0x0027d41801007387 */ /* 0x000fe80000100800 */
[----:B------:R-:W-:Y:S01]  /*e9f0*/  STL [R1+0x27d8], R25 ;  /* 0x0027d81901007387 */ /* 0x000fe20000100800 */
[----:B------:R-:W-:-:S03]  /*ea00*/  SHF.R.S32.HI R26, RZ, 0x1f, R61 ;  /* 0x0000001fff1a7819 */ /* 0x000fc6000001143d */
[----:B------:R-:W4:Y:S01]  /*ea10*/  LDL R61, [R1+0x124] ;  /* 0x00012400013d7983 */ /* 0x000f220000100800 */
[----:B------:R-:W-:-:S03]  /*ea20*/  SHF.R.S32.HI R27, RZ, 0x1f, R30 ;  /* 0x0000001fff1b7819 */ /* 0x000fc6000001141e */
[----:B------:R-:W-:Y:S04]  /*ea30*/  STL [R1+0x27dc], R26 ;  /* 0x0027dc1a01007387 */ /* 0x000fe80000100800 */
[----:B------:R-:W-:Y:S04]  /*ea40*/  STL [R1+0x27e0], R27 ;  /* 0x0027e01b01007387 */ /* 0x000fe80000100800 */
[----:B------:R-:W5:Y:S04]  /*ea50*/  LDL R35, [R1+0x10c] ;  /* 0x00010c0001237983 */ /* 0x000f680000100800 */
[----:B------:R-:W2:Y:S04]  /*ea60*/  LDL R9, [R1+0x128] ;  /* 0x0001280001097983 */ /* 0x000ea80000100800 */
[----:B0-----:R-:W1:Y:S04]  /*ea70*/  LDL R0, [R1+0x78] ;  /* 0x0000780001007983 */ /* 0x001e680000100800 */
[----:B------:R-:W4:Y:S04]  /*ea80*/  LDL R11, [R1+0x74] ;  /* 0x00007400010b7983 */ /* 0x000f280000100800 */
[----:B------:R-:W4:Y:S04]  /*ea90*/  LDL R3, [R1+0x70] ;  /* 0x0000700001037983 */ /* 0x000f280000100800 */
[----:B------:R-:W4:Y:S04]  /*eaa0*/  LDL R7, [R1+0x6c] ;  /* 0x00006c0001077983 */ /* 0x000f280000100800 */
[----:B------:R-:W4:Y:S04]  /*eab0*/  LDL R8, [R1+0x68] ;  /* 0x0000680001087983 */ /* 0x000f280000100800 */
[----:B------:R-:W4:Y:S01]  /*eac0*/  LDL R34, [R1+0x64] ;  /* 0x0000640001227983 */ /* 0x000f220000100800 */
[----:B------:R-:W-:-:S02]  /*ead0*/  SHF.R.S32.HI R28, RZ, 0x1f, R47 ;  /* 0x0000001fff1c7819 */ /* 0x000fc4000001142f */
[----:B------:R-:W-:Y:S01]  /*eae0*/  SHF.R.S32.HI R29, RZ, 0x1f, R46 ;  /* 0x0000001fff1d7819 */ /* 0x000fe2000001142e */
[----:B------:R-:W4:Y:S01]  /*eaf0*/  LDL R47, [R1+0xe0] ;  /* 0x0000e000012f7983 */ /* 0x000f220000100800 */
[----:B------:R-:W-:Y:S02]  /*eb00*/  SHF.R.S32.HI R30, RZ, 0x1f, R45 ;  /* 0x0000001fff1e7819 */ /* 0x000fe4000001142d */
[----:B------:R-:W-:Y:S01]  /*eb10*/  SHF.R.S32.HI R31, RZ, 0x1f, R44 ;  /* 0x0000001fff1f7819 */ /* 0x000fe2000001142c */
[----:B------:R-:W4:Y:S01]  /*eb20*/  LDL R45, [R1+0xec] ;  /* 0x0000ec00012d7983 */ /* 0x000f220000100800 */
[----:B------:R-:W-:Y:S02]  /*eb30*/  SHF.R.S32.HI R32, RZ, 0x1f, R40 ;  /* 0x0000001fff207819 */ /* 0x000fe40000011428 */
[----:B------:R-:W-:Y:S01]  /*eb40*/  SHF.R.S32.HI R33, RZ, 0x1f, R42 ;  /* 0x0000001fff217819 */ /* 0x000fe2000001142a */
[----:B------:R-:W4:Y:S01]  /*eb50*/  LDL R40, [R1+0x120] ;  /* 0x0001200001287983 */ /* 0x000f220000100800 */
[----:B------:R-:W-:-:S03]  /*eb60*/  SHF.R.S32.HI R36, RZ, 0x1f, R43 ;  /* 0x0000001fff247819 */ /* 0x000fc6000001142b */
[----:B------:R-:W4:Y:S04]  /*eb70*/  LDL R42, [R1+0x108] ;  /* 0x00010800012a7983 */ /* 0x000f280000100800 */
        /* <DEDUP_REMOVED lines=14> */
[----:B------:R-:W4:Y:S01]  /*ec60*/  LDL R59, [R1+0x8c] ;  /* 0x00008c00013b7983 */ /* 0x000f220000100800 */
[----:B-----5:R-:W-:-:S03]  /*ec70*/  SHF.R.S32.HI R41, RZ, 0x1f, R35 ;  /* 0x0000001fff297819 */ /* 0x020fc60000011423 */
[----:B------:R-:W5:Y:S01]  /*ec80*/  LDL R35, [R1+0x60] ;  /* 0x0000600001237983 */ /* 0x000f620000100800 */
[----:B--2---:R-:W-:-:S03]  /*ec90*/  SHF.R.S32.HI R39, RZ, 0x1f, R9 ;  /* 0x0000001fff277819 */ /* 0x004fc60000011409 */
[----:B------:R-:W2:Y:S01]  /*eca0*/  LDL R9, [R1+0x5c] ;  /* 0x00005c0001097983 */ /* 0x000ea20000100800 */
[----:B-1----:R-:W-:Y:S02]  /*ecb0*/  SHF.R.S32.HI R4, RZ, 0x1f, R0 ;  /* 0x0000001fff047819 */ /* 0x002fe40000011400 */
[----:B---3--:R-:W-:Y:S02]  /*ecc0*/  SHF.R.S32.HI R37, RZ, 0x1f, R60 ;  /* 0x0000001fff257819 */ /* 0x008fe4000001143c */
[----:B----4-:R-:W-:Y:S01]  /*ecd0*/  SHF.R.S32.HI R2, RZ, 0x1f, R11 ;  /* 0x0000001fff027819 */ /* 0x010fe2000001140b */
[----:B------:R-:W3:Y:S01]  /*ece0*/  LDL R60, [R1+0x84] ;  /* 0x00008400013c7983 */ /* 0x000ee20000100800 */
[----:B------:R-:W-:Y:S02]  /*ecf0*/  SHF.R.S32.HI R38, RZ, 0x1f, R61 ;  /* 0x0000001fff267819 */ /* 0x000fe4000001143d */
[----:B------:R-:W-:Y:S01]  /*ed00*/  SHF.R.S32.HI R0, RZ, 0x1f, R3 ;  /* 0x0000001fff007819 */ /* 0x000fe20000011403 */
[----:B------:R-:W4:Y:S01]  /*ed10*/  LDL R61, [R1+0x7c] ;  /* 0x00007c00013d7983 */ /* 0x000f220000100800 */
[----:B------:R-:W-:-:S03]  /*ed20*/  SHF.R.S32.HI R3, RZ, 0x1f, R7 ;  /* 0x0000001fff037819 */ /* 0x000fc60000011407 */
[----:B------:R-:W-:Y:S04]  /*ed30*/  STL [R1], R4 ;  /* 0x0000000401007387 */ /* 0x000fe80000100800 */
[----:B------:R0:W-:Y:S04]  /*ed40*/  STL [R1+0x4], R2 ;  /* 0x0000040201007387 */ /* 0x0001e80000100800 */
[----:B------:R1:W-:Y:S01]  /*ed50*/  STL [R1+0x8], R0 ;  /* 0x0000080001007387 */ /* 0x0003e20000100800 */
[----:B0-----:R-:W-:-:S03]  /*ed60*/  SHF.R.S32.HI R2, RZ, 0x1f, R8 ;  /* 0x0000001fff027819 */ /* 0x001fc60000011408 */
[----:B------:R-:W-:Y:S01]  /*ed70*/  STL [R1+0xc], R3 ;  /* 0x00000c0301007387 */ /* 0x000fe20000100800 */
[----:B-1----:R-:W-:-:S03]  /*ed80*/  SHF.R.S32.HI R0, RZ, 0x1f, R34 ;  /* 0x0000001fff007819 */ /* 0x002fc60000011422 */
[----:B------:R-:W3:Y:S04]  /*ed90*/  LDL R27, [R1+0x54] ;  /* 0x00005400011b7983 */ /* 0x000ee80000100800 */
[----:B------:R0:W-:Y:S04]  /*eda0*/  STL [R1+0x10], R2 ;  /* 0x0000100201007387 */ /* 0x0001e80000100800 */
[----:B------:R-:W4:Y:S04]  /*edb0*/  LDL R26, [R1+0x4c] ;  /* 0x00004c00011a7983 */ /* 0x000f280000100800 */
[----:B------:R5:W-:Y:S04]  /*edc0*/  STL [R1+0x14], R0 ;  /* 0x0000140001007387 */ /* 0x000be80000100800 */
[----:B------:R-:W4:Y:S04]  /*edd0*/  LDL R25, [R1+0x44] ;  /* 0x0000440001197983 */ /* 0x000f280000100800 */
[----:B------:R-:W4:Y:S04]  /*ede0*/  LDL R24, [R1+0x40] ;  /* 0x0000400001187983 */ /* 0x000f280000100800 */
[----:B------:R-:W4:Y:S04]  /*edf0*/  LDL R23, [R1+0x130] ;  /* 0x0001300001177983 */ /* 0x000f280000100800 */
[----:B------:R-:W4:Y:S04]  /*ee00*/  LDL R22, [R1+0x138] ;  /* 0x0001380001167983 */ /* 0x000f280000100800 */
[----:B------:R-:W4:Y:S04]  /*ee10*/  LDL R21, [R1+0x13c] ;  /* 0x00013c0001157983 */ /* 0x000f280000100800 */
[----:B------:R-:W4:Y:S04]  /*ee20*/  LDL R20, [R1+0x144] ;  /* 0x0001440001147983 */ /* 0x000f280000100800 */
[----:B0-----:R-:W4:Y:S04]  /*ee30*/  LDL R2, [R1+0x14c] ;  /* 0x00014c0001027983 */ /* 0x001f280000100800 */
[----:B------:R-:W4:Y:S04]  /*ee40*/  LDL R4, [R1+0x154] ;  /* 0x0001540001047983 */ /* 0x000f280000100800 */
[----:B------:R-:W4:Y:S04]  /*ee50*/  LDL R5, [R1+0x15c] ;  /* 0x00015c0001057983 */ /* 0x000f280000100800 */
[----:B------:R-:W4:Y:S04]  /*ee60*/  LDL R34, [R1+0x160] ;  /* 0x0001600001227983 */ /* 0x000f280000100800 */
[----:B------:R-:W4:Y:S04]  /*ee70*/  LDL R6, [R1+0x168] ;  /* 0x0001680001067983 */ /* 0x000f280000100800 */
[----:B------:R-:W4:Y:S01]  /*ee80*/  LDL R12, [R1+0x170] ;  /* 0x00017000010c7983 */ /* 0x000f220000100800 */
[----:B-----5:R-:W-:-:S05]  /*ee90*/  SHF.R.S32.HI R0, RZ, 0x1f, R35 ;  /* 0x0000001fff007819 */ /* 0x020fca0000011423 */
[----:B------:R2:W-:Y:S04]  /*eea0*/  STL [R1+0x18], R0 ;  /* 0x0000180001007387 */ /* 0x0005e80000100800 */
[----:B------:R-:W5:Y:S04]  /*eeb0*/  LDL R13, [R1+0x178] ;  /* 0x00017800010d7983 */ /* 0x000f680000100800 */
[----:B------:R-:W5:Y:S04]  /*eec0*/  LDL R14, [R1+0x180] ;  /* 0x00018000010e7983 */ /* 0x000f680000100800 */
[----:B------:R-:W5:Y:S04]  /*eed0*/  LDL R15, [R1+0x184] ;  /* 0x00018400010f7983 */ /* 0x000f680000100800 */
[----:B------:R-:W5:Y:S01]  /*eee0*/  LDL R35, [R1+0x194] ;  /* 0x0001940001237983 */ /* 0x000f620000100800 */
[----:B--2---:R-:W-:-:S03]  /*eef0*/  SHF.R.S32.HI R0, RZ, 0x1f, R9 ;  /* 0x0000001fff007819 */ /* 0x004fc60000011409 */
[----:B------:R-:W2:Y:S04]  /*ef00*/  LDL R16, [R1+0x18c] ;  /* 0x00018c0001107983 */ /* 0x000ea80000100800 */
[----:B------:R-:W2:Y:S04]  /*ef10*/  LDL R17, [R1+0x19c] ;  /* 0x00019c0001117983 */ /* 0x000ea80000100800 */
[----:B------:R-:W2:Y:S04]  /*ef20*/  LDL R18, [R1+0x1a4] ;  /* 0x0001a40001127983 */ /* 0x000ea80000100800 */
[----:B------:R0:W-:Y:S04]  /*ef30*/  STL [R1+0x1c], R0 ;  /* 0x00001c0001007387 */ /* 0x0001e80000100800 */
[----:B------:R-:W2:Y:S04]  /*ef40*/  LDL R10, [R1+0x1a8] ;  /* 0x0001a800010a7983 */ /* 0x000ea80000100800 */
[----:B------:R-:W2:Y:S04]  /*ef50*/  LDL R19, [R1+0x1b0] ;  /* 0x0001b00001137983 */ /* 0x000ea80000100800 */
[----:B0-----:R-:W2:Y:S04]  /*ef60*/  LDL R0, [R1+0x1b8] ;  /* 0x0001b80001007983 */ /* 0x001ea80000100800 */
[----:B------:R-:W2:Y:S04]  /*ef70*/  LDL R11, [R1+0x1c0] ;  /* 0x0001c000010b7983 */ /* 0x000ea80000100800 */
[----:B------:R-:W2:Y:S04]  /*ef80*/  LDL R3, [R1+0x1c8] ;  /* 0x0001c80001037983 */ /* 0x000ea80000100800 */
[----:B------:R-:W2:Y:S04]  /*ef90*/  LDL R7, [R1+0x1cc] ;  /* 0x0001cc0001077983 */ /* 0x000ea80000100800 */
[----:B------:R-:W2:Y:S04]  /*efa0*/  LDL R8, [R1+0x1d4] ;  /* 0x0001d40001087983 */ /* 0x000ea80000100800 */
[----:B------:R-:W2:Y:S01]  /*efb0*/  LDL R9, [R1+0x1dc] ;  /* 0x0001dc0001097983 */ /* 0x000ea20000100800 */
[----:B---3--:R-:W-:-:S02]  /*efc0*/  SHF.R.S32.HI R27, RZ, 0x1f, R27 ;  /* 0x0000001fff1b7819 */ /* 0x008fc4000001141b */
[----:B----4-:R-:W-:-:S03]  /*efd0*/  SHF.R.S32.HI R26, RZ, 0x1f, R26 ;  /* 0x0000001fff1a7819 */ /* 0x010fc6000001141a */
[----:B------:R0:W-:Y:S04]  /*efe0*/  STL [R1+0x20], R27 ;  /* 0x0000201b01007387 */ /* 0x0001e80000100800 */
[----:B------:R1:W-:Y:S01]  /*eff0*/  STL [R1+0x24], R26 ;  /* 0x0000241a01007387 */ /* 0x0003e20000100800 */
[----:B0-----:R-:W-:Y:S02]  /*f000*/  SHF.R.S32.HI R27, RZ, 0x1f, R25 ;  /* 0x0000001fff1b7819 */ /* 0x001fe40000011419 */
[----:B------:R-:W-:Y:S02]  /*f010*/  SHF.R.S32.HI R25, RZ, 0x1f, R23 ;  /* 0x0000001fff197819 */ /* 0x000fe40000011417 */
[----:B-1----:R-:W-:Y:S02]  /*f020*/  SHF.R.S32.HI R26, RZ, 0x1f, R24 ;  /* 0x0000001fff1a7819 */ /* 0x002fe40000011418 */
[----:B------:R-:W-:Y:S01]  /*f030*/  SHF.R.S32.HI R24, RZ, 0x1f, R22 ;  /* 0x0000001fff187819 */ /* 0x000fe20000011416 */
[----:B------:R-:W-:Y:S01]  /*f040*/  STL [R1+0x28], R27 ;  /* 0x0000281b01007387 */ /* 0x000fe20000100800 */
[----:B------:R-:W-:-:S02]  /*f050*/  SHF.R.S32.HI R23, RZ, 0x1f, R21 ;  /* 0x0000001fff177819 */ /* 0x000fc40000011415 */
[----:B------:R-:W-:Y:S01]  /*f060*/  SHF.R.S32.HI R22, RZ, 0x1f, R20 ;  /* 0x0000001fff167819 */ /* 0x000fe20000011414 */
[----:B------:R-:W-:Y:S01]  /*f070*/  STL [R1+0x12c], R26 ;  /* 0x00012c1a01007387 */ /* 0x000fe20000100800 */
[----:B------:R-:W-:Y:S02]  /*f080*/  SHF.R.S32.HI R21, RZ, 0x1f, R2 ;  /* 0x0000001fff157819 */ /* 0x000fe40000011402 */
[----:B------:R-:W-:Y:S01]  /*f090*/  SHF.R.S32.HI R20, RZ, 0x1f, R4 ;  /* 0x0000001fff147819 */ /* 0x000fe20000011404 */
[----:B------:R-:W-:Y:S01]  /*f0a0*/  STL [R1+0x134], R25 ;  /* 0x0001341901007387 */ /* 0x000fe20000100800 */
[----:B------:R-:W-:-:S03]  /*f0b0*/  SHF.R.S32.HI R2, RZ, 0x1f, R5 ;  /* 0x0000001fff027819 */ /* 0x000fc60000011405 */
[----:B------:R-:W-:Y:S01]  /*f0c0*/  STL [R1+0x140], R24 ;  /* 0x0001401801007387 */ /* 0x000fe20000100800 */
[----:B------:R-:W-:-:S03]  /*f0d0*/  SHF.R.S32.HI R4, RZ, 0x1f, R34 ;  /* 0x0000001fff047819 */ /* 0x000fc60000011422 */
[----:B------:R-:W-:Y:S04]  /*f0e0*/  STL [R1+0x148], R23 ;  /* 0x0001481701007387 */ /* 0x000fe80000100800 */
[----:B------:R-:W-:Y:S04]  /*f0f0*/  STL [R1+0x150], R22 ;  /* 0x0001501601007387 */ /* 0x000fe80000100800 */
[----:B------:R-:W-:Y:S04]  /*f100*/  STL [R1+0x158], R21 ;  /* 0x0001581501007387 */ /* 0x000fe80000100800 */
[----:B------:R-:W-:Y:S01]  /*f110*/  STL [R1+0x164], R20 ;  /* 0x0001641401007387 */ /* 0x000fe20000100800 */
[----:B------:R-:W-:-:S03]  /*f120*/  SHF.R.S32.HI R5, RZ, 0x1f, R12 ;  /* 0x0000001fff057819 */ /* 0x000fc6000001140c */
[----:B------:R-:W3:Y:S04]  /*f130*/  LDL R34, [R1+0x1e4] ;  /* 0x0001e40001227983 */ /* 0x000ee80000100800 */
[----:B------:R0:W-:Y:S04]  /*f140*/  STL [R1+0x16c], R2 ;  /* 0x00016c0201007387 */ /* 0x0001e80000100800 */
[----:B------:R5:W-:Y:S01]  /*f150*/  STL [R1+0x174], R4 ;  /* 0x0001740401007387 */ /* 0x000be20000100800 */
[----:B0-----:R-:W-:-:S05]  /*f160*/  SHF.R.S32.HI R2, RZ, 0x1f, R6 ;  /* 0x0000001fff027819 */ /* 0x001fca0000011406 */
[----:B------:R0:W-:Y:S04]  /*f170*/  STL [R1+0x17c], R2 ;  /* 0x00017c0201007387 */ /* 0x0001e80000100800 */
[----:B------:R1:W-:Y:S01]  /*f180*/  STL [R1+0x188], R5 ;  /* 0x0001880501007387 */ /* 0x0003e20000100800 */
[----:B-----5:R-:W-:Y:S02]  /*f190*/  SHF.R.S32.HI R4, RZ, 0x1f, R13 ;  /* 0x0000001fff047819 */ /* 0x020fe4000001140d */
[----:B0-----:R-:W-:-:S03]  /*f1a0*/  SHF.R.S32.HI R2, RZ, 0x1f, R14 ;  /* 0x0000001fff027819 */ /* 0x001fc6000001140e */
[----:B------:R-:W-:Y:S01]  /*f1b0*/  STL [R1+0x190], R4 ;  /* 0x0001900401007387 */ /* 0x000fe20000100800 */
[----:B-1----:R-:W-:-:S03]  /*f1c0*/  SHF.R.S32.HI R5, RZ, 0x1f, R15 ;  /* 0x0000001fff057819 */ /* 0x002fc6000001140f */
[----:B------:R0:W-:Y:S04]  /*f1d0*/  STL [R1+0x198], R2 ;  /* 0x0001980201007387 */ /* 0x0001e80000100800 */
[----:B------:R1:W-:Y:S01]  /*f1e0*/  STL [R1+0x1a0], R5 ;  /* 0x0001a00501007387 */ /* 0x0003e20000100800 */
[----:B0-----:R-:W-:-:S03]  /*f1f0*/  SHF.R.S32.HI R2, RZ, 0x1f, R35 ;  /* 0x0000001fff027819 */ /* 0x001fc60000011423 */
[----:B------:R-:W4:Y:S01]  /*f200*/  LDL R35, [R1+0x1ec] ;  /* 0x0001ec0001237983 */ /* 0x000f220000100800 */
[----:B--2---:R-:W-:Y:S02]  /*f210*/  SHF.R.S32.HI R4, RZ, 0x1f, R16 ;  /* 0x0000001fff047819 */ /* 0x004fe40000011410 */
[----:B-1----:R-:W-:-:S03]  /*f220*/  SHF.R.S32.HI R5, RZ, 0x1f, R17 ;  /* 0x0000001fff057819 */ /* 0x002fc60000011411 */
[----:B------:R0:W-:Y:S04]  /*f230*/  STL [R1+0x1ac], R4 ;  /* 0x0001ac0401007387 */ /* 0x0001e80000100800 */
[----:B------:R1:W-:Y:S01]  /*f240*/  STL [R1+0x1b4], R2 ;  /* 0x0001b40201007387 */ /* 0x0003e20000100800 */
[----:B0-----:R-:W-:-:S03]  /*f250*/  SHF.R.S32.HI R4, RZ, 0x1f, R18 ;  /* 0x0000001fff047819 */ /* 0x001fc60000011412 */
[----:B------:R0:W-:Y:S01]  /*f260*/  STL [R1+0x1bc], R5 ;  /* 0x0001bc0501007387 */ /* 0x0001e20000100800 */
[----:B-1----:R-:W-:-:S03]  /*f270*/  SHF.R.S32.HI R2, RZ, 0x1f, R10 ;  /* 0x0000001fff027819 */ /* 0x002fc6000001140a */
[----:B------:R1:W-:Y:S04]  /*f280*/  STL [R1+0x1c4], R4 ;  /* 0x0001c40401007387 */ /* 0x0003e80000100800 */
[----:B------:R2:W-:Y:S01]  /*f290*/  STL [R1+0x1d0], R2 ;  /* 0x0001d00201007387 */ /* 0x0005e20000100800 */
[----:B0-----:R-:W-:Y:S02]  /*f2a0*/  SHF.R.S32.HI R5, RZ, 0x1f, R19 ;  /* 0x0000001fff057819 */ /* 0x001fe40000011413 */
[----:B-1----:R-:W-:-:S03]  /*f2b0*/  SHF.R.S32.HI R4, RZ, 0x1f, R0 ;  /* 0x0000001fff047819 */ /* 0x002fc60000011400 */
[----:B------:R-:W-:Y:S01]  /*f2c0*/  STL [R1+0x1d8], R5 ;  /* 0x0001d80501007387 */ /* 0x000fe20000100800 */
[----:B------:R-:W-:Y:S02]  /*f2d0*/  SHF.R.S32.HI R0, RZ, 0x1f, R3 ;  /* 0x0000001fff007819 */ /* 0x000fe40000011403 */
[----:B--2---:R-:W-:Y:S01]  /*f2e0*/  SHF.R.S32.HI R2, RZ, 0x1f, R11 ;  /* 0x0000001fff027819 */ /* 0x004fe2000001140b */
[----:B------:R-:W-:Y:S01]  /*f2f0*/  STL [R1+0x1e0], R4 ;  /* 0x0001e00401007387 */ /* 0x000fe20000100800 */
[----:B------:R-:W-:-:S03]  /*f300*/  SHF.R.S32.HI R3, RZ, 0x1f, R7 ;  /* 0x0000001fff037819 */ /* 0x000fc60000011407 */
[----:B------:R0:W-:Y:S04]  /*f310*/  STL [R1+0x1e8], R2 ;  /* 0x0001e80201007387 */ /* 0x0001e80000100800 */
[----:B------:R1:W-:Y:S01]  /*f320*/  STL [R1+0x1f4], R0 ;  /* 0x0001f40001007387 */ /* 0x0003e20000100800 */
[----:B0-----:R-:W-:-:S03]  /*f330*/  SHF.R.S32.HI R2, RZ, 0x1f, R8 ;  /* 0x0000001fff027819 */ /* 0x001fc60000011408 */
[----:B------:R-:W-:Y:S01]  /*f340*/  STL [R1+0x1fc], R3 ;  /* 0x0001fc0301007387 */ /* 0x000fe20000100800 */
[----:B-1----:R-:W-:-:S03]  /*f350*/  SHF.R.S32.HI R0, RZ, 0x1f, R9 ;  /* 0x0000001fff007819 */ /* 0x002fc60000011409 */
[----:B------:R-:W2:Y:S04]  /*f360*/  LDL R27, [R1+0x1f0] ;  /* 0x0001f000011b7983 */ /* 0x000ea80000100800 */
[----:B------:R0:W-:Y:S04]  /*f370*/  STL [R1+0x204], R2 ;  /* 0x0002040201007387 */ /* 0x0001e80000100800 */
[----:B------:R-:W5:Y:S04]  /*f380*/  LDL R26, [R1+0x1f8] ;  /* 0x0001f800011a7983 */ /* 0x000f680000100800 */
[----:B------:R3:W-:Y:S04]  /*f390*/  STL [R1+0x20c], R0 ;  /* 0x00020c0001007387 */ /* 0x0007e80000100800 */
[----:B------:R-:W5:Y:S04]  /*f3a0*/  LDL R25, [R1+0x200] ;  /* 0x0002000001197983 */ /* 0x000f680000100800 */
[----:B------:R-:W5:Y:S04]  /*f3b0*/  LDL R24, [R1+0x208] ;  /* 0x0002080001187983 */ /* 0x000f680000100800 */
[----:B------:R-:W5:Y:S04]  /*f3c0*/  LDL R23, [R1+0x210] ;  /* 0x0002100001177983 */ /* 0x000f680000100800 */
[----:B------:R-:W5:Y:S04]  /*f3d0*/  LDL R22, [R1+0x218] ;  /* 0x0002180001167983 */ /* 0x000f680000100800 */
[----:B------:R-:W5:Y:S04]  /*f3e0*/  LDL R21, [R1+0x21c] ;  /* 0x00021c0001157983 */ /* 0x000f680000100800 */
[----:B------:R-:W5:Y:S04]  /*f3f0*/  LDL R20, [R1+0x224] ;  /* 0x0002240001147983 */ /* 0x000f680000100800 */
[----:B0-----:R-:W5:Y:S04]  /*f400*/  LDL R2, [R1+0x22c] ;  /* 0x00022c0001027983 */ /* 0x001f680000100800 */
[----:B------:R-:W5:Y:S01]  /*f410*/  LDL R4, [R1+0x234] ;  /* 0x0002340001047983 */ /* 0x000f620000100800 */
[----:B---3--:R-:W-:-:S03]  /*f420*/  SHF.R.S32.HI R0, RZ, 0x1f, R34 ;  /* 0x0000001fff007819 */ /* 0x008fc60000011422 */
[----:B------:R-:W3:Y:S04]  /*f430*/  LDL R5, [R1+0x23c] ;  /* 0x00023c0001057983 */ /* 0x000ee80000100800 */
[----:B------:R-:W3:Y:S04]  /*f440*/  LDL R17, [R1+0x240] ;  /* 0x0002400001117983 */ /* 0x000ee80000100800 */
[----:B------:R-:W3:Y:S04]  /*f450*/  LDL R6, [R1+0x248] ;  /* 0x0002480001067983 */ /* 0x000ee80000100800 */
[----:B------:R-:W3:Y:S04]  /*f460*/  LDL R12, [R1+0x250] ;  /* 0x00025000010c7983 */ /* 0x000ee80000100800 */
[----:B------:R4:W-:Y:S04]  /*f470*/  STL [R1+0x214], R0 ;  /* 0x0002140001007387 */ /* 0x0009e80000100800 */
[----:B------:R-:W3:Y:S04]  /*f480*/  LDL R15, [R1+0x258] ;  /* 0x00025800010f7983 */ /* 0x000ee80000100800 */
[----:B------:R-:W3:Y:S04]  /*f490*/  LDL R18, [R1+0x260] ;  /* 0x0002600001127983 */ /* 0x000ee80000100800 */
[----:B------:R-:W3:Y:S04]  /*f4a0*/  LDL R19, [R1+0x264] ;  /* 0x0002640001137983 */ /* 0x000ee80000100800 */
[----:B------:R-:W3:Y:S04]  /*f4b0*/  LDL R10, [R1+0x26c] ;  /* 0x00026c00010a7983 */ /* 0x000ee80000100800 */
[----:B------:R-:W3:Y:S04]  /*f4c0*/  LDL R16, [R1+0x274] ;  /* 0x0002740001107983 */ /* 0x000ee80000100800 */
[----:B------:R-:W3:Y:S04]  /*f4d0*/  LDL R11, [R1+0x27c] ;  /* 0x00027c00010b7983 */ /* 0x000ee80000100800 */
[----:B------:R-:W3:Y:S01]  /*f4e0*/  LDL R3, [R1+0x284] ;  /* 0x0002840001037983 */ /* 0x000ee20000100800 */
[----:B----4-:R-:W-:-:S05]  /*f4f0*/  SHF.R.S32.HI R0, RZ, 0x1f, R35 ;  /* 0x0000001fff007819 */ /* 0x010fca0000011423 */
[----:B------:R0:W-:Y:S04]  /*f500*/  STL [R1+0x220], R0 ;  /* 0x0002200001007387 */ /* 0x0001e80000100800 */
[----:B------:R-:W4:Y:S04]  /*f510*/  LDL R7, [R1+0x288] ;  /* 0x0002880001077983 */ /* 0x000f280000100800 */
[----:B------:R-:W4:Y:S04]  /*f520*/  LDL R8, [R1+0x290] ;  /* 0x0002900001087983 */ /* 0x000f280000100800 */
[----:B------:R-:W4:Y:S04]  /*f530*/  LDL R9, [R1+0x298] ;  /* 0x0002980001097983 */ /* 0x000f280000100800 */
[----:B------:R-:W4:Y:S04]  /*f540*/  LDL R34, [R1+0x2a0] ;  /* 0x0002a00001227983 */ /* 0x000f280000100800 */
[----:B------:R-:W4:Y:S04]  /*f550*/  LDL R35, [R1+0x2a8] ;  /* 0x0002a80001237983 */ /* 0x000f280000100800 */
[----:B------:R-:W4:Y:S04]  /*f560*/  LDL R13, [R1+0x2b0] ;  /* 0x0002b000010d7983 */ /* 0x000f280000100800 */
[----:B------:R-:W4:Y:S04]  /*f570*/  LDL R14, [R1+0x2b4] ;  /* 0x0002b400010e7983 */ /* 0x000f280000100800 */
[----:B0-----:R-:W4:Y:S01]  /*f580*/  LDL R0, [R1+0x2bc] ;  /* 0x0002bc0001007983 */ /* 0x001f220000100800 */
[----:B--2---:R-:W-:-:S05]  /*f590*/  SHF.R.S32.HI R27, RZ, 0x1f, R27 ;  /* 0x0000001fff1b7819 */ /* 0x004fca000001141b */
[----:B------:R0:W-:Y:S01]  /*f5a0*/  STL [R1+0x228], R27 ;  /* 0x0002281b01007387 */ /* 0x0001e20000100800 */
[----:B-----5:R-:W-:-:S03]  /*f5b0*/  SHF.R.S32.HI R26, RZ, 0x1f, R26 ;  /* 0x0000001fff1a7819 */ /* 0x020fc6000001141a */
[----:B0-----:R-:W2:Y:S01]  /*f5c0*/  LDL.LU R27, [R1+0x27e0] ;  /* 0x0027e000011b7983 */ /* 0x001ea20000300800 */
[----:B------:R-:W-:-:S03]  /*f5d0*/  SHF.R.S32.HI R25, RZ, 0x1f, R25 ;  /* 0x0000001fff197819 */ /* 0x000fc60000011419 */
[----:B------:R0:W-:Y:S01]  /*f5e0*/  STL [R1+0x230], R26 ;  /* 0x0002301a01007387 */ /* 0x0001e20000100800 */
[----:B------:R-:W-:Y:S02]  /*f5f0*/  SHF.R.S32.HI R24, RZ, 0x1f, R24 ;  /* 0x0000001fff187819 */ /* 0x000fe40000011418 */
[----:B------:R-:W-:Y:S01]  /*f600*/  SHF.R.S32.HI R23, RZ, 0x1f, R23 ;  /* 0x0000001fff177819 */ /* 0x000fe20000011417 */
[----:B0-----:R-:W5:Y:S01]  /*f610*/  LDL.LU R26, [R1+0x27dc] ;  /* 0x0027dc00011a7983 */ /* 0x001f620000300800 */
[----:B------:R-:W-:-:S03]  /*f620*/  SHF.R.S32.HI R22, RZ, 0x1f, R22 ;  /* 0x0000001fff167819 */ /* 0x000fc60000011416 */
[----:B------:R0:W-:Y:S01]  /*f630*/  STL [R1+0x238], R25 ;  /* 0x0002381901007387 */ /* 0x0001e20000100800 */
[----:B------:R-:W-:Y:S02]  /*f640*/  SHF.R.S32.HI R21, RZ, 0x1f, R21 ;  /* 0x0000001fff157819 */ /* 0x000fe40000011415 */
[----:B------:R-:W-:Y:S01]  /*f650*/  SHF.R.S32.HI R20, RZ, 0x1f, R20 ;  /* 0x0000001fff147819 */ /* 0x000fe20000011414 */
[----:B0-----:R-:W2:Y:S04]  /*f660*/  LDL.LU R25, [R1+0x27d8] ;  /* 0x0027d80001197983 */ /* 0x001ea80000300800 */
[----:B------:R0:W-:Y:S01]  /*f670*/  STL [R1+0x244], R24 ;  /* 0x0002441801007387 */ /* 0x0001e20000100800 */
[----:B------:R-:W-:Y:S02]  /*f680*/  SHF.R.S32.HI R2, RZ, 0x1f, R2 ;  /* 0x0000001fff027819 */ /* 0x000fe40000011402 */
[----:B------:R-:W-:Y:S01]  /*f690*/  SHF.R.S32.HI R4, RZ, 0x1f, R4 ;  /* 0x0000001fff047819 */ /* 0x000fe20000011404 */
[----:B0-----:R-:W5:Y:S04]  /*f6a0*/  LDL.LU R24, [R1+0x27d4] ;  /* 0x0027d40001187983 */ /* 0x001f680000300800 */
[----:B------:R0:W-:Y:S01]  /*f6b0*/  STL [R1+0x24c], R23 ;  /* 0x00024c1701007387 */ /* 0x0001e20000100800 */
[----:B---3--:R-:W-:-:S03]  /*f6c0*/  SHF.R.S32.HI R5, RZ, 0x1f, R5 ;  /* 0x0000001fff057819 */ /* 0x008fc60000011405 */
[----:B0-----:R-:W3:Y:S04]  /*f6d0*/  LDL.LU R23, [R1+0x27d0] ;  /* 0x0027d00001177983 */ /* 0x001ee80000300800 */
[----:B------:R0:W-:Y:S01]  /*f6e0*/  STL [R1+0x254], R22 ;  /* 0x0002541601007387 */ /* 0x0001e20000100800 */
[----:B------:R-:W-:-:S03]  /*f6f0*/  SHF.R.S32.HI R17, RZ, 0x1f, R17 ;  /* 0x0000001fff117819 */ /* 0x000fc60000011411 */
[----:B0-----:R-:W2:Y:S04]  /*f700*/  LDL.LU R22, [R1+0x27cc] ;  /* 0x0027cc0001167983 */ /* 0x001ea80000300800 */
[----:B------:R0:W-:Y:S01]  /*f710*/  STL [R1+0x25c], R21 ;  /* 0x00025c1501007387 */ /* 0x0001e20000100800 */
[----:B------:R-:W-:-:S03]  /*f720*/  SHF.R.S32.HI R6, RZ, 0x1f, R6 ;  /* 0x0000001fff067819 */ /* 0x000fc60000011406 */
[----:B0-----:R-:W5:Y:S04]  /*f730*/  LDL.LU R21, [R1+0x27c8] ;  /* 0x0027c80001157983 */ /* 0x001f680000300800 */
[----:B------:R0:W-:Y:S01]  /*f740*/  STL [R1+0x268], R20 ;  /* 0x0002681401007387 */ /* 0x0001e20000100800 */
[----:B------:R-:W-:-:S03]  /*f750*/  SHF.R.S32.HI R12, RZ, 0x1f, R12 ;  /* 0x0000001fff0c7819 */ /* 0x000fc6000001140c */
        /* <DEDUP_REMOVED lines=21> */
[----:B0-----:R-:W5:Y:S04]  /*f8b0*/  LDL.LU R15, [R1+0x27ac] ;  /* 0x0027ac00010f7983 */ /* 0x001f680000300800 */
[----:B------:R0:W-:Y:S04]  /*f8c0*/  STL [R1+0x2ac], R18 ;  /* 0x0002ac1201007387 */ /* 0x0001e80000100800 */
[----:B0-----:R-:W3:Y:S04]  /*f8d0*/  LDL.LU R18, [R1+0x27a8] ;  /* 0x0027a80001127983 */ /* 0x001ee80000300800 */
[----:B------:R0:W-:Y:S04]  /*f8e0*/  STL [R1+0x2b8], R19 ;  /* 0x0002b81301007387 */ /* 0x0001e80000100800 */
[----:B0-----:R-:W5:Y:S04]  /*f8f0*/  LDL.LU R19, [R1+0x27a4] ;  /* 0x0027a40001137983 */ /* 0x001f680000300800 */
[----:B------:R0:W-:Y:S04]  /*f900*/  STL [R1+0x2c0], R10 ;  /* 0x0002c00a01007387 */ /* 0x0001e80000100800 */
[----:B0-----:R-:W2:Y:S01]  /*f910*/  LDL.LU R10, [R1+0x27a0] ;  /* 0x0027a000010a7983 */ /* 0x001ea20000300800 */
[----:B----4-:R-:W-:-:S03]  /*f920*/  SHF.R.S32.HI R7, RZ, 0x1f, R7 ;  /* 0x0000001fff077819 */ /* 0x010fc60000011407 */
[----:B------:R0:W-:Y:S01]  /*f930*/  STL [R1+0x2c8], R16 ;  /* 0x0002c81001007387 */ /* 0x0001e20000100800 */
[----:B------:R-:W-:Y:S02]  /*f940*/  SHF.R.S32.HI R8, RZ, 0x1f, R8 ;  /* 0x0000001fff087819 */ /* 0x000fe40000011408 */
[----:B------:R-:W-:Y:S01]  /*f950*/  SHF.R.S32.HI R9, RZ, 0x1f, R9 ;  /* 0x0000001fff097819 */ /* 0x000fe20000011409 */
[----:B0-----:R-:W4:Y:S04]  /*f960*/  LDL.LU R16, [R1+0x34] ;  /* 0x0000340001107983 */ /* 0x001f280000300800 */
[----:B------:R0:W-:Y:S01]  /*f970*/  STL [R1+0x2d0], R11 ;  /* 0x0002d00b01007387 */ /* 0x0001e20000100800 */
[----:B------:R-:W-:Y:S02]  /*f980*/  SHF.R.S32.HI R34, RZ, 0x1f, R34 ;  /* 0x0000001fff227819 */ /* 0x000fe40000011422 */
[----:B------:R-:W-:Y:S01]  /*f990*/  SHF.R.S32.HI R35, RZ, 0x1f, R35 ;  /* 0x0000001fff237819 */ /* 0x000fe20000011423 */
[----:B0-----:R-:W3:Y:S04]  /*f9a0*/  LDL.LU R11, [R1+0x279c] ;  /* 0x00279c00010b7983 */ /* 0x001ee80000300800 */
[----:B------:R0:W-:Y:S04]  /*f9b0*/  STL [R1+0x2dc], R3 ;  /* 0x0002dc0301007387 */ /* 0x0001e80000100800 */
[----:B0-----:R-:W5:Y:S04]  /*f9c0*/  LDL.LU R3, [R1+0x2798] ;  /* 0x0027980001037983 */ /* 0x001f680000300800 */
[----:B------:R0:W-:Y:S04]  /*f9d0*/  STL [R1+0x2e4], R7 ;  /* 0x0002e40701007387 */ /* 0x0001e80000100800 */
[----:B0-----:R-:W2:Y:S04]  /*f9e0*/  LDL.LU R7, [R1+0x2794] ;  /* 0x0027940001077983 */ /* 0x001ea80000300800 */
[----:B------:R0:W-:Y:S04]  /*f9f0*/  STL [R1+0x2ec], R8 ;  /* 0x0002ec0801007387 */ /* 0x0001e80000100800 */
[----:B0-----:R-:W4:Y:S04]  /*fa00*/  LDL.LU R8, [R1+0x2790] ;  /* 0x0027900001087983 */ /* 0x001f280000300800 */
[----:B------:R0:W-:Y:S04]  /*fa10*/  STL [R1+0x2f4], R9 ;  /* 0x0002f40901007387 */ /* 0x0001e80000100800 */
[----:B0-----:R-:W3:Y:S04]  /*fa20*/  LDL.LU R9, [R1+0x278c] ;  /* 0x00278c0001097983 */ /* 0x001ee80000300800 */
[----:B------:R0:W-:Y:S04]  /*fa30*/  STL [R1+0x2fc], R34 ;  /* 0x0002fc2201007387 */ /* 0x0001e80000100800 */
[----:B0-----:R-:W5:Y:S04]  /*fa40*/  LDL.LU R34, [R1+0x2788] ;  /* 0x0027880001227983 */ /* 0x001f680000300800 */
[----:B------:R0:W-:Y:S04]  /*fa50*/  STL [R1+0x300], R35 ;  /* 0x0003002301007387 */ /* 0x0001e80000100800 */
[----:B0-----:R-:W2:Y:S01]  /*fa60*/  LDL.LU R35, [R1+0x2784] ;  /* 0x0027840001237983 */ /* 0x001ea20000300800 */
[----:B------:R-:W-:-:S02]  /*fa70*/  SHF.R.S32.HI R13, RZ, 0x1f, R13 ;  /* 0x0000001fff0d7819 */ /* 0x000fc4000001140d */
[----:B------:R-:W-:-:S03]  /*fa80*/  SHF.R.S32.HI R14, RZ, 0x1f, R14 ;  /* 0x0000001fff0e7819 */ /* 0x000fc6000001140e */
[----:B------:R0:W-:Y:S04]  /*fa90*/  STL [R1+0x304], R13 ;  /* 0x0003040d01007387 */ /* 0x0001e80000100800 */
[----:B------:R-:W-:Y:S01]  /*faa0*/  STL [R1+0x308], R14 ;  /* 0x0003080e01007387 */ /* 0x000fe20000100800 */
[----:B0-----:R-:W-:Y:S02]  /*fab0*/  SHF.R.S32.HI R13, RZ, 0x1f, R0 ;  /* 0x0000001fff0d7819 */ /* 0x001fe40000011400 */
[----:B--2---:R-:W-:Y:S02]  /*fac0*/  SHF.R.S32.HI R0, RZ, 0x1f, R35 ;  /* 0x0000001fff007819 */ /* 0x004fe40000011423 */
[----:B------:R-:W2:Y:S04]  /*fad0*/  LDL.LU R35, [R1+0x2780] ;  /* 0x0027800001237983 */ /* 0x000ea80000300800 */
[----:B------:R5:W-:Y:S02]  /*fae0*/  STL [R1+0x30c], R13 ;  /* 0x00030c0d01007387 */ /* 0x000be40000100800 */
[----:B-----5:R-:W-:-:S02]  /*faf0*/  SHF.R.S32.HI R13, RZ, 0x1f, R34 ;  /* 0x0000001fff0d7819 */ /* 0x020fc40000011422 */
[----:B------:R-:W5:Y:S04]  /*fb00*/  LDL.LU R34, [R1+0x277c] ;  /* 0x00277c0001227983 */ /* 0x000f680000300800 */
[----:B------:R3:W-:Y:S02]  /*fb10*/  STL [R1+0x310], R0 ;  /* 0x0003100001007387 */ /* 0x0007e40000100800 */
[----:B---3--:R-:W-:Y:S02]  /*fb20*/  SHF.R.S32.HI R0, RZ, 0x1f, R9 ;  /* 0x0000001fff007819 */ /* 0x008fe40000011409 */
[----:B------:R-:W3:Y:S04]  /*fb30*/  LDL.LU R9, [R1+0x2778] ;  /* 0x0027780001097983 */ /* 0x000ee80000300800 */
[----:B------:R4:W-:Y:S02]  /*fb40*/  STL [R1+0x314], R13 ;  /* 0x0003140d01007387 */ /* 0x0009e40000100800 */
[----:B----4-:R-:W-:-:S02]  /*fb50*/  SHF.R.S32.HI R13, RZ, 0x1f, R8 ;  /* 0x0000001fff0d7819 */ /* 0x010fc40000011408 */
[----:B------:R-:W4:Y:S04]  /*fb60*/  LDL.LU R8, [R1+0x2774] ;  /* 0x0027740001087983 */ /* 0x000f280000300800 */
[----:B------:R0:W-:Y:S02]  /*fb70*/  STL [R1+0x318], R0 ;  /* 0x0003180001007387 */ /* 0x0001e40000100800 */
[----:B0-----:R-:W-:Y:S02]  /*fb80*/  SHF.R.S32.HI R0, RZ, 0x1f, R7 ;  /* 0x0000001fff007819 */ /* 0x001fe40000011407 */
[----:B------:R-:W2:Y:S04]  /*fb90*/  LDL.LU R7, [R1+0x2770] ;  /* 0x0027700001077983 */ /* 0x000ea80000300800 */
[----:B------:R0:W-:Y:S02]  /*fba0*/  STL [R1+0x31c], R13 ;  /* 0x00031c0d01007387 */ /* 0x0001e40000100800 */
[----:B0-----:R-:W-:-:S02]  /*fbb0*/  SHF.R.S32.HI R13, RZ, 0x1f, R3 ;  /* 0x0000001fff0d7819 */ /* 0x001fc40000011403 */
[----:B------:R-:W5:Y:S04]  /*fbc0*/  LDL.LU R3, [R1+0x276c] ;  /* 0x00276c0001037983 */ /* 0x000f680000300800 */
[----:B------:R0:W-:Y:S04]  /*fbd0*/  STL [R1+0x320], R0 ;  /* 0x0003200001007387 */ /* 0x0001e80000100800 */
[----:B------:R-:W5:Y:S04]  /*fbe0*/  LDL.LU R14, [R1+0x3c] ;  /* 0x00003c00010e7983 */ /* 0x000f680000300800 */
[----:B------:R3:W-:Y:S01]  /*fbf0*/  STL [R1+0x324], R13 ;  /* 0x0003240d01007387 */ /* 0x0007e20000100800 */
[----:B0-----:R-:W-:-:S03]  /*fc00*/  SHF.R.S32.HI R0, RZ, 0x1f, R11 ;  /* 0x0000001fff007819 */ /* 0x001fc6000001140b */
[----:B------:R-:W5:Y:S01]  /*fc10*/  LDL.LU R11, [R1+0x2768] ;  /* 0x00276800010b7983 */ /* 0x000f620000300800 */
[----:B---3--:R-:W-:-:S05]  /*fc20*/  IADD3 R13, P4, R10, R9, RZ ;  /* 0x000000090a0d7210 */ /* 0x008fca0007f9e0ff */
[----:B------:R4:W-:Y:S02]  /*fc30*/  STL [R1+0x2160], R13 ;  /* 0x0021600d01007387 */ /* 0x0009e40000100800 */
[----:B----4-:R-:W-:-:S05]  /*fc40*/  IADD3 R13, P5, R10, R8, RZ ;  /* 0x000000080a0d7210 */ /* 0x010fca0007fbe0ff */
[----:B------:R2:W-:Y:S02]  /*fc50*/  STL [R1+0x2168], R13 ;  /* 0x0021680d01007387 */ /* 0x0005e40000100800 */
[----:B--2---:R-:W-:-:S05]  /*fc60*/  IADD3 R13, P0, R10, R7, RZ ;  /* 0x000000070a0d7210 */ /* 0x004fca0007f1e0ff */
[----:B------:R5:W-:Y:S02]  /*fc70*/  STL [R1+0x2170], R13 ;  /* 0x0021700d01007387 */ /* 0x000be40000100800 */
[----:B-----5:R-:W-:Y:S02]  /*fc80*/  IADD3 R13, P1, R10, R3, RZ ;  /* 0x000000030a0d7210 */ /* 0x020fe40007f3e0ff */
[----:B------:R-:W-:-:S03]  /*fc90*/  IADD3 R10, P2, R17, R9, RZ ;  /* 0x00000009110a7210 */ /* 0x000fc60007f5e0ff */
[----:B------:R0:W-:Y:S04]  /*fca0*/  STL [R1+0x2178], R13 ;  /* 0x0021780d01007387 */ /* 0x0001e80000100800 */
[----:B------:R1:W-:Y:S01]  /*fcb0*/  STL [R1+0x11b4], R10 ;  /* 0x0011b40a01007387 */ /* 0x0003e20000100800 */
[----:B0-----:R-:W-:Y:S01]  /*fcc0*/  IADD3 R13, P3, R17, R8, RZ ;  /* 0x00000008110d7210 */ /* 0x001fe20007f7e0ff */
[----:B-1----:R-:W-:-:S04]  /*fcd0*/  IMAD.X R10, R19, 0x1, R35, P4 ;  /* 0x00000001130a7824 */ /* 0x002fc800020e0623 */
[----:B------:R0:W-:Y:S04]  /*fce0*/  STL [R1+0x11bc], R13 ;  /* 0x0011bc0d01007387 */ /* 0x0001e80000100800 */
[----:B0-----:R-:W2:Y:S04]  /*fcf0*/  LDL.LU R13, [R1+0x48] ;  /* 0x00004800010d7983 */ /* 0x001ea80000300800 */
[----:B------:R0:W-:Y:S02]  /*fd00*/  STL [R1+0x215c], R10 ;  /* 0x00215c0a01007387 */ /* 0x0001e40000100800 */
[----:B0-----:R-:W-:-:S05]  /*fd10*/  IADD3 R10, P4, R17, R7, RZ ;  /* 0x00000007110a7210 */ /* 0x001fca0007f9e0ff */
[----:B------:R0:W-:Y:S02]  /*fd20*/  STL [R1+0x11c4], R10 ;  /* 0x0011c40a01007387 */ /* 0x0001e40000100800 */
[----:B0-----:R-:W-:-:S05]  /*fd30*/  IMAD.X R10, R19, 0x1, R34, P5 ;  /* 0x00000001130a7824 */ /* 0x001fca00028e0622 */
[----:B------:R0:W-:Y:S04]  /*fd40*/  STL [R1+0x2164], R10 ;  /* 0x0021640a01007387 */ /* 0x0001e80000100800 */
[----:B0-----:R-:W3:Y:S01]  /*fd50*/  LDL.LU R10, [R1+0x2764] ;  /* 0x00276400010a7983 */ /* 0x001ee20000300800 */
[----:B------:R-:W-:-:S05]  /*fd60*/  IADD3 R17, P5, R17, R3, RZ ;  /* 0x0000000311117210 */ /* 0x000fca0007fbe0ff */
[----:B------:R0:W-:Y:S02]  /*fd70*/  STL [R1+0x11cc], R17 ;  /* 0x0011cc1101007387 */ /* 0x0001e40000100800 */
[----:B0-----:R-:W-:-:S05]  /*fd80*/  IMAD.X R17, R19, 0x1, R11, P0 ;  /* 0x0000000113117824 */ /* 0x001fca00000e060b */
[----:B------:R0:W-:Y:S02]  /*fd90*/  STL [R1+0x216c], R17 ;  /* 0x00216c1101007387 */ /* 0x0001e40000100800 */
[----:B0-----:R-:W-:-:S05]  /*fda0*/  IADD3 R17, P0, R16, R9, RZ ;  /* 0x0000000910117210 */ /* 0x001fca0007f1e0ff */
[----:B------:R3:W-:Y:S02]  /*fdb0*/  STL [R1+0x11d4], R17 ;  /* 0x0011d41101007387 */ /* 0x0007e40000100800 */
[----:B---3--:R-:W-:Y:S02]  /*fdc0*/  IMAD.X R17, R19, 0x1, R10, P1 ;  /* 0x0000000113117824 */ /* 0x008fe400008e060a */
[----:B------:R-:W3:Y:S04]  /*fdd0*/  LDL.LU R19, [R1+0x38] ;  /* 0x0000380001137983 */ /* 0x000ee80000300800 */
[----:B------:R0:W-:Y:S02]  /*fde0*/  STL [R1+0x2174], R17 ;  /* 0x0021741101007387 */ /* 0x0001e40000100800 */
[----:B0-----:R-:W-:-:S05]  /*fdf0*/  IADD3 R17, P1, R16, R8, RZ ;  /* 0x0000000810117210 */ /* 0x001fca0007f3e0ff */
[----:B------:R0:W-:Y:S02]  /*fe00*/  STL [R1+0x11dc], R17 ;  /* 0x0011dc1101007387 */ /* 0x0001e40000100800 */
[----:B0-----:R-:W-:-:S05]  /*fe10*/  IMAD.X R17, R18, 0x1, R35, P2 ;  /* 0x0000000112117824 */ /* 0x001fca00010e0623 */
[----:B------:R0:W-:Y:S02]  /*fe20*/  STL [R1+0x11b0], R17 ;  /* 0x0011b01101007387 */ /* 0x0001e40000100800 */
[----:B0-----:R-:W-:-:S05]  /*fe30*/  IADD3 R17, P2, R16, R7, RZ ;  /* 0x0000000710117210 */ /* 0x001fca0007f5e0ff */
[----:B------:R0:W-:Y:S02]  /*fe40*/  STL [R1+0x11e4], R17 ;  /* 0x0011e41101007387 */ /* 0x0001e40000100800 */
[----:B0-----:R-:W-:-:S05]  /*fe50*/  IMAD.X R17, R18, 0x1, R34, P3 ;  /* 0x0000000112117824 */ /* 0x001fca00018e0622 */
[----:B------:R0:W-:Y:S04]  /*fe60*/  STL [R1+0x11b8], R17 ;  /* 0x0011b81101007387 */ /* 0x0001e80000100800 */
[----:B0-----:R-:W4:Y:S01]  /*fe70*/  LDL.LU R17, [R1+0x2760] ;  /* 0x0027600001117983 */ /* 0x001f220000300800 */
[----:B------:R-:W-:-:S05]  /*fe80*/  IADD3 R16, P3, R16, R3, RZ ;  /* 0x0000000310107210 */ /* 0x000fca0007f7e0ff */
[----:B------:R0:W-:Y:S02]  /*fe90*/  STL [R1+0x11ec], R16 ;  /* 0x0011ec1001007387 */ /* 0x0001e40000100800 */
[----:B0-----:R-:W-:-:S05]  /*fea0*/  IMAD.X R16, R18, 0x1, R11, P4 ;  /* 0x0000000112107824 */ /* 0x001fca00020e060b */
[----:B------:R3:W-:Y:S02]  /*feb0*/  STL [R1+0x11c0], R16 ;  /* 0x0011c01001007387 */ /* 0x0007e40000100800 */
[----:B---3--:R-:W-:-:S05]  /*fec0*/  IADD3 R16, P4, R19, R9, RZ ;  /* 0x0000000913107210 */ /* 0x008fca0007f9e0ff */
[----:B------:R0:W-:Y:S02]  /*fed0*/  STL [R1+0x11f4], R16 ;  /* 0x0011f41001007387 */ /* 0x0001e40000100800 */
[----:B0-----:R-:W-:Y:S02]  /*fee0*/  IMAD.X R16, R18, 0x1, R10, P5 ;  /* 0x0000000112107824 */ /* 0x001fe400028e060a */
[----:B------:R-:W3:Y:S04]  /*fef0*/  LDL.LU R18, [R1+0x50] ;  /* 0x0000500001127983 */ /* 0x000ee80000300800 */
[----:B------:R0:W-:Y:S02]  /*ff00*/  STL [R1+0x11c8], R16 ;  /* 0x0011c81001007387 */ /* 0x0001e40000100800 */
[----:B0-----:R-:W-:-:S05]  /*ff10*/  IADD3 R16, P5, R19, R8, RZ ;  /* 0x0000000813107210 */ /* 0x001fca0007fbe0ff */
[----:B------:R4:W-:Y:S02]  /*ff20*/  STL [R1+0x11fc], R16 ;  /* 0x0011fc1001007387 */ /* 0x0009e40000100800 */
[----:B----4-:R-:W-:-:S05]  /*ff30*/  IMAD.X R16, R17, 0x1, R35, P0 ;  /* 0x0000000111107824 */ /* 0x010fca00000e0623 */
        /* <DEDUP_REMOVED lines=10> */
[----:B0-----:R-:W-:-:S05]  /*ffe0*/  IADD3 R19, P2, R14, R9, RZ ;  /* 0x000000090e137210 */ /* 0x001fca0007f5e0ff */
[----:B------:R0:W-:Y:S02]  /*fff0*/  STL [R1+0x1214], R19 ;  /* 0x0012141301007387 */ /* 0x0001e40000100800 */
[----:B0-----:R-:W-:Y:S01]  /*10000*/  IMAD.X R19, R17, 0x1, R10, P3 ;  /* 0x0000000111137824 */ /* 0x001fe200018e060a */
[----:B------:R-:W-:-:S04]  /*10010*/  IADD3 R17, P3, R14, R8, RZ ;  /* 0x000000080e117210 */ /* 0x000fc80007f7e0ff */
[----:B------:R4:W-:Y:S04]  /*10020*/  STL [R1+0x11e8], R19 ;  /* 0x0011e81301007387 */ /* 0x0009e80000100800 */
[----:B------:R0:W-:Y:S01]  /*10030*/  STL [R1+0x121c], R17 ;  /* 0x00121c1101007387 */ /* 0x0001e20000100800 */
[----:B----4-:R-:W-:Y:S01]  /*10040*/  IMAD.X R19, R16, 0x1, R35, P4 ;  /* 0x0000000110137824 */ /* 0x010fe200020e0623 */
[----:B0-----:R-:W-:-:S04]  /*10050*/  IADD3 R17, P4, R14, R7, RZ ;  /* 0x000000070e117210 */ /* 0x001fc80007f9e0ff */
[----:B------:R0:W-:Y:S04]  /*10060*/  STL [R1+0x11f0], R19 ;  /* 0x0011f01301007387 */ /* 0x0001e80000100800 */
[----:B0-----:R-:W4:Y:S04]  /*10070*/  LDL.LU R19, [R1+0x80] ;  /* 0x0000800001137983 */ /* 0x001f280000300800 */
[----:B------:R0:W-:Y:S02]  /*10080*/  STL [R1+0x1224], R17 ;  /* 0x0012241101007387 */ /* 0x0001e40000100800 */
[----:B0-----:R-:W-:-:S05]  /*10090*/  IMAD.X R17, R16, 0x1, R34, P5 ;  /* 0x0000000110117824 */ /* 0x001fca00028e0622 */
[----:B------:R0:W-:Y:S02]  /*100a0*/  STL [R1+0x11f8], R17 ;  /* 0x0011f81101007387 */ /* 0x0001e40000100800 */
[----:B0-----:R-:W-:Y:S02]  /*100b0*/  IADD3 R17, P5, R14, R3, RZ ;  /* 0x000000030e117210 */ /* 0x001fe40007fbe0ff */
[----:B------:R-:W5:Y:S04]  /*100c0*/  LDL.LU R14, [R1+0x2758] ;  /* 0x00275800010e7983 */ /* 0x000f680000300800 */
[----:B------:R0:W-:Y:S02]  /*100d0*/  STL [R1+0x122c], R17 ;  /* 0x00122c1101007387 */ /* 0x0001e40000100800 */
[----:B0-----:R-:W-:-:S05]  /*100e0*/  IMAD.X R17, R16, 0x1, R11, P0 ;  /* 0x0000000110117824 */ /* 0x001fca00000e060b */
[----:B------:R2:W-:Y:S01]  /*100f0*/  STL [R1+0x1200], R17 ;  /* 0x0012001101007387 */ /* 0x0005e20000100800 */
[----:B------:R-:W-:Y:S01]  /*10100*/  IMAD.X R16, R16, 0x1, R10, P1 ;  /* 0x0000000110107824 */ /* 0x000fe200008e060a */
[----:B--2---:R-:W-:-:S05]  /*10110*/  IADD3 R17, P0, R13, R9, RZ ;  /* 0x000000090d117210 */ /* 0x004fca0007f1e0ff */
[----:B------:R0:W-:Y:S04]  /*10120*/  STL [R1+0x1234], R17 ;  /* 0x0012341101007387 */ /* 0x0001e80000100800 */
[----:B------:R1:W-:Y:S01]  /*10130*/  STL [R1+0x1208], R16 ;  /* 0x0012081001007387 */ /* 0x0003e20000100800 */
[----:B0-----:R-:W-:Y:S01]  /*10140*/  IADD3 R17, P1, R13, R8, RZ ;  /* 0x000000080d117210 */ /* 0x001fe20007f3e0ff */
[----:B-1----:R-:W-:-:S04]  /*10150*/  IMAD.X R16, R15, 0x1, R35, P2 ;  /* 0x000000010f107824 */ /* 0x002fc800010e0623 */
[----:B------:R0:W-:Y:S04]  /*10160*/  STL [R1+0x123c], R17 ;  /* 0x00123c1101007387 */ /* 0x0001e80000100800 */
[----:B------:R1:W-:Y:S01]  /*10170*/  STL [R1+0x1210], R16 ;  /* 0x0012101001007387 */ /* 0x0003e20000100800 */
[----:B0-----:R-:W-:-:S03]  /*10180*/  IADD3 R17, P2, R13, R7, RZ ;  /* 0x000000070d117210 */ /* 0x001fc60007f5e0ff */
[----:B-1----:R-:W2:Y:S04]  /*10190*/  LDL.LU R16, [R1+0x88] ;  /* 0x0000880001107983 */ /* 0x002ea80000300800 */
[----:B------:R0:W-:Y:S02]  /*101a0*/  STL [R1+0x2140], R17 ;  /* 0x0021401101007387 */ /* 0x0001e40000100800 */
[----:B0-----:R-:W-:Y:S01]  /*101b0*/  IMAD.X R17, R15, 0x1, R34, P3 ;  /* 0x000000010f117824 */ /* 0x001fe200018e0622 */
[----:B------:R-:W-:-:S04]  /*101c0*/  IADD3 R13, P3, R13, R3, RZ ;  /* 0x000000030d0d7210 */ /* 0x000fc80007f7e0ff */
[----:B------:R0:W-:Y:S04]  /*101d0*/  STL [R1+0x1218], R17 ;  /* 0x0012181101007387 */ /* 0x0001e80000100800 */
[----:B------:R3:W-:Y:S01]  /*101e0*/  STL [R1+0x2144], R13 ;  /* 0x0021440d01007387 */ /* 0x0007e20000100800 */
[----:B0-----:R-:W-:Y:S01]  /*101f0*/  IMAD.X R17, R15, 0x1, R11, P4 ;  /* 0x000000010f117824 */ /* 0x001fe200020e060b */
[----:B---3--:R-:W-:-:S04]  /*10200*/  IADD3 R13, P4, R18, R9, RZ ;  /* 0x00000009120d7210 */ /* 0x008fc80007f9e0ff */
[----:B------:R0:W-:Y:S02]  /*10210*/  STL [R1+0x1220], R17 ;  /* 0x0012201101007387 */ /* 0x0001e40000100800 */
[----:B0-----:R-:W-:Y:S02]  /*10220*/  IMAD.X R17, R15, 0x1, R10, P5 ;  /* 0x000000010f117824 */ /* 0x001fe400028e060a */
[----:B------:R-:W3:Y:S04]  /*10230*/  LDL.LU R15, [R1+0x58] ;  /* 0x00005800010f7983 */ /* 0x000ee80000300800 */
[----:B------:R0:W-:Y:S04]  /*10240*/  STL [R1+0x2158], R13 ;  /* 0x0021580d01007387 */ /* 0x0001e80000100800 */
[----:B------:R5:W-:Y:S01]  /*10250*/  STL [R1+0x1228], R17 ;  /* 0x0012281101007387 */ /* 0x000be20000100800 */
[----:B0-----:R-:W-:-:S05]  /*10260*/  IADD3 R13, P5, R18, R8, RZ ;  /* 0x00000008120d7210 */ /* 0x001fca0007fbe0ff */
[----:B------:R0:W-:Y:S01]  /*10270*/  STL [R1+0x2148], R13 ;  /* 0x0021480d01007387 */ /* 0x0001e20000100800 */
[----:B-----5:R-:W-:Y:S01]  /*10280*/  IMAD.X R17, R14, 0x1, R35, P0 ;  /* 0x000000010e117824 */ /* 0x020fe200000e0623 */
[----:B0-----:R-:W-:-:S04]  /*10290*/  IADD3 R13, P0, R18, R7, RZ ;  /* 0x00000007120d7210 */ /* 0x001fc80007f1e0ff */
[----:B------:R0:W-:Y:S04]  /*102a0*/  STL [R1+0x1230], R17 ;  /* 0x0012301101007387 */ /* 0x0001e80000100800 */
[----:B0-----:R-:W5:Y:S04]  /*102b0*/  LDL.LU R17, [R1+0xa0] ;  /* 0x0000a00001117983 */ /* 0x001f680000300800 */
        /* <DEDUP_REMOVED lines=10> */
[----:B0-----:R-:W-:Y:S01]  /*10360*/  IMAD.X R18, R14, 0x1, R10, P3 ;  /* 0x000000010e127824 */ /* 0x001fe200018e060a */
[----:B------:R-:W-:-:S04]  /*10370*/  IADD3 R14, P3, R15, R8, RZ ;  /* 0x000000080f0e7210 */ /* 0x000fc80007f7e0ff */
[----:B------:R4:W-:Y:S04]  /*10380*/  STL [R1+0x1240], R18 ;  /* 0x0012401201007387 */ /* 0x0009e80000100800 */
[----:B------:R-:W-:Y:S01]  /*10390*/  STL [R1+0x212c], R14 ;  /* 0x00212c0e01007387 */ /* 0x000fe20000100800 */
[----:B----4-:R-:W-:-:S05]  /*103a0*/  IMAD.X R18, R13, 0x1, R35, P4 ;  /* 0x000000010d127824 */ /* 0x010fca00020e0623 */
[----:B------:R0:W-:Y:S04]  /*103b0*/  STL [R1+0x2120], R18 ;  /* 0x0021201201007387 */ /* 0x0001e80000100800 */
[----:B0-----:R-:W3:Y:S01]  /*103c0*/  LDL.LU R18, [R1+0xac] ;  /* 0x0000ac0001127983 */ /* 0x001ee20000300800 */
[----:B------:R-:W-:-:S05]  /*103d0*/  IADD3 R14, P4, R15, R7, RZ ;  /* 0x000000070f0e7210 */ /* 0x000fca0007f9e0ff */
[----:B------:R0:W-:Y:S02]  /*103e0*/  STL [R1+0x2130], R14 ;  /* 0x0021300e01007387 */ /* 0x0001e40000100800 */
[----:B0-----:R-:W-:Y:S01]  /*103f0*/  IMAD.X R14, R13, 0x1, R34, P5 ;  /* 0x000000010d0e7824 */ /* 0x001fe200028e0622 */
[----:B------:R-:W-:-:S04]  /*10400*/  IADD3 R15, P5, R15, R3, RZ ;  /* 0x000000030f0f7210 */ /* 0x000fc80007fbe0ff */
[----:B------:R0:W-:Y:S04]  /*10410*/  STL [R1+0x2124], R14 ;  /* 0x0021240e01007387 */ /* 0x0001e80000100800 */
[----:B------:R1:W-:Y:S01]  /*10420*/  STL [R1+0x2134], R15 ;  /* 0x0021340f01007387 */ /* 0x0003e20000100800 */
[----:B0-----:R-:W-:Y:S01]  /*10430*/  IMAD.X R14, R13, 0x1, R11, P0 ;  /* 0x000000010d0e7824 */ /* 0x001fe200000e060b */
[----:B-1----:R-:W-:-:S04]  /*10440*/  IADD3 R15, P0, R19, R9, RZ ;  /* 0x00000009130f7210 */ /* 0x002fc80007f1e0ff */
[----:B------:R0:W-:Y:S04]  /*10450*/  STL [R1+0x2128], R14 ;  /* 0x0021280e01007387 */ /* 0x0001e80000100800 */
[----:B------:R1:W-:Y:S01]  /*10460*/  STL [R1+0x2138], R15 ;  /* 0x0021380f01007387 */ /* 0x0003e20000100800 */
[----:B0-----:R-:W-:Y:S01]  /*10470*/  IMAD.X R14, R13, 0x1, R10, P1 ;  /* 0x000000010d0e7824 */ /* 0x001fe200008e060a */
[----:B-1----:R-:W-:Y:S01]  /*10480*/  IADD3 R15, P1, R19, R8, RZ ;  /* 0x00000008130f7210 */ /* 0x002fe20007f3e0ff */
[----:B------:R-:W-:-:S03]  /*10490*/  IMAD.X R13, R12, 0x1, R35, P2 ;  /* 0x000000010c0d7824 */ /* 0x000fc600010e0623 */
[----:B------:R0:W-:Y:S04]  /*104a0*/  STL [R1+0x1244], R14 ;  /* 0x0012440e01007387 */ /* 0x0001e80000100800 */
[----:B------:R1:W-:Y:S01]  /*104b0*/  STL [R1+0x2110], R15 ;  /* 0x0021100f01007387 */ /* 0x0003e20000100800 */
[----:B0-----:R-:W-:-:S03]  /*104c0*/  IADD3 R14, P2, R19, R7, RZ ;  /* 0x00000007130e7210 */ /* 0x001fc60007f5e0ff */
[----:B-1----:R-:W4:Y:S04]  /*104d0*/  LDL.LU R15, [R1+0xb4] ;  /* 0x0000b400010f7983 */ /* 0x002f280000300800 */
[----:B------:R0:W-:Y:S04]  /*104e0*/  STL [R1+0x2104], R13 ;  /* 0x0021040d01007387 */ /* 0x0001e80000100800 */
[----:B------:R1:W-:Y:S01]  /*104f0*/  STL [R1+0x2114], R14 ;  /* 0x0021140e01007387 */ /* 0x0003e20000100800 */
[C---:B0-----:R-:W-:Y:S01]  /*10500*/  IMAD.X R13, R12.reuse, 0x1, R34, P3 ;  /* 0x000000010c0d7824 */ /* 0x041fe200018e0622 */
[----:B------:R-:W-:Y:S01]  /*10510*/  IADD3 R19, P3, R19, R3, RZ ;  /* 0x0000000313137210 */ /* 0x000fe20007f7e0ff */
[----:B-1----:R-:W-:-:S03]  /*10520*/  IMAD.X R14, R12, 0x1, R11, P4 ;  /* 0x000000010c0e7824 */ /* 0x002fc600020e060b */
[----:B------:R2:W-:Y:S01]  /*10530*/  STL [R1+0x2108], R13 ;  /* 0x0021080d01007387 */ /* 0x0005e20000100800 */
[----:B------:R-:W-:-:S03]  /*10540*/  IMAD.X R12, R12, 0x1, R10, P5 ;  /* 0x000000010c0c7824 */ /* 0x000fc600028e060a */
[----:B------:R-:W-:Y:S04]  /*10550*/  STL [R1+0x2118], R19 ;  /* 0x0021181301007387 */ /* 0x000fe80000100800 */
[----:B------:R0:W-:Y:S01]  /*10560*/  STL [R1+0x210c], R14 ;  /* 0x00210c0e01007387 */ /* 0x0001e20000100800 */
[----:B--2---:R-:W-:-:S05]  /*10570*/  IADD3 R13, P4, R16, R9, RZ ;  /* 0x00000009100d7210 */ /* 0x004fca0007f9e0ff */
[----:B------:R1:W-:Y:S01]  /*10580*/  STL [R1+0x211c], R13 ;  /* 0x00211c0d01007387 */ /* 0x0003e20000100800 */
[----:B0-----:R-:W-:-:S03]  /*10590*/  IADD3 R14, P5, R16, R8, RZ ;  /* 0x00000008100e7210 */ /* 0x001fc60007fbe0ff */
[----:B------:R0:W-:Y:S04]  /*105a0*/  STL [R1+0x1248], R12 ;  /* 0x0012480c01007387 */ /* 0x0001e80000100800 */
[----:B------:R2:W-:Y:S01]  /*105b0*/  STL [R1+0x20f4], R14 ;  /* 0x0020f40e01007387 */ /* 0x0005e20000100800 */
[----:B-1----:R-:W-:-:S03]  /*105c0*/  IMAD.X R13, R6, 0x1, R35, P0 ;  /* 0x00000001060d7824 */ /* 0x002fc600000e0623 */
[----:B------:R-:W4:Y:S01]  /*105d0*/  LDL.LU R19, [R1+0xbc] ;  /* 0x0000bc0001137983 */ /* 0x000f220000300800 */
[----:B0-----:R-:W-:-:S03]  /*105e0*/  IADD3 R12, P0, R16, R7, RZ ;  /* 0x00000007100c7210 */ /* 0x001fc60007f1e0ff */
[----:B------:R0:W-:Y:S01]  /*105f0*/  STL [R1+0x20e8], R13 ;  /* 0x0020e80d01007387 */ /* 0x0001e20000100800 */
[----:B--2---:R-:W-:-:S03]  /*10600*/  IMAD.X R14, R6, 0x1, R34, P1 ;  /* 0x00000001060e7824 */ /* 0x004fc600008e0622 */
[----:B------:R1:W-:Y:S01]  /*10610*/  STL [R1+0x20f8], R12 ;  /* 0x0020f80c01007387 */ /* 0x0003e20000100800 */
[----:B0-----:R-:W-:Y:S01]  /*10620*/  IMAD.X R13, R6, 0x1, R11, P2 ;  /* 0x00000001060d7824 */ /* 0x001fe200010e060b */
[----:B-1----:R-:W-:Y:S02]  /*10630*/  IADD3 R12, P1, R16, R3, RZ ;  /* 0x00000003100c7210 */ /* 0x002fe40007f3e0ff */
[----:B------:R5:W-:Y:S04]  /*10640*/  STL [R1+0x20ec], R14 ;  /* 0x0020ec0e01007387 */ /* 0x000be80000100800 */
[----:B------:R0:W-:Y:S04]  /*10650*/  STL [R1+0x20fc], R12 ;  /* 0x0020fc0c01007387 */ /* 0x0001e80000100800 */
[----:B------:R1:W-:Y:S01]  /*10660*/  STL [R1+0x20f0], R13 ;  /* 0x0020f00d01007387 */ /* 0x0003e20000100800 */
[----:B-----5:R-:W-:Y:S01]  /*10670*/  IADD3 R14, P2, R17, R9, RZ ;  /* 0x00000009110e7210 */ /* 0x020fe20007f5e0ff */
[----:B0-----:R-:W-:-:S04]  /*10680*/  IMAD.X R12, R6, 0x1, R10, P3 ;  /* 0x00000001060c7824 */ /* 0x001fc800018e060a */
[----:B------:R-:W-:Y:S01]  /*10690*/  STL [R1+0x2100], R14 ;  /* 0x0021000e01007387 */ /* 0x000fe20000100800 */
[----:B-1----:R-:W-:Y:S01]  /*106a0*/  IADD3 R13, P3, R17, R8, RZ ;  /* 0x00000008110d7210 */ /* 0x002fe20007f7e0ff */
[----:B------:R-:W-:Y:S02]  /*106b0*/  IMAD.X R6, R5, 0x1, R35, P4 ;  /* 0x0000000105067824 */ /* 0x000fe400020e0623 */
[----:B------:R0:W-:Y:S04]  /*106c0*/  STL [R1+0x124c], R12 ;  /* 0x00124c0c01007387 */ /* 0x0001e80000100800 */
[----:B------:R-:W-:Y:S04]  /*106d0*/  STL [R1+0x20d8], R13 ;  /* 0x0020d80d01007387 */ /* 0x000fe80000100800 */
[----:B------:R-:W2:Y:S01]  /*106e0*/  LDL.LU R16, [R1+0xc0] ;  /* 0x0000c00001107983 */ /* 0x000ea20000300800 */
[----:B0-----:R-:W-:-:S03]  /*106f0*/  IADD3 R12, P4, R17, R7, RZ ;  /* 0x00000007110c7210 */ /* 0x001fc60007f9e0ff */
[----:B------:R0:W-:Y:S04]  /*10700*/  STL [R1+0x20cc], R6 ;  /* 0x0020cc0601007387 */ /* 0x0001e80000100800 */
[----:B------:R1:W-:Y:S01]  /*10710*/  STL [R1+0x20dc], R12 ;  /* 0x0020dc0c01007387 */ /* 0x0003e20000100800 */
[----:B0-----:R-:W-:Y:S01]  /*10720*/  IMAD.X R6, R5, 0x1, R34, P5 ;  /* 0x0000000105067824 */ /* 0x001fe200028e0622 */
[----:B------:R-:W-:Y:S01]  /*10730*/  IADD3 R13, P5, R17, R3, RZ ;  /* 0x00000003110d7210 */ /* 0x000fe20007fbe0ff */
[----:B-1----:R-:W-:-:S03]  /*10740*/  IMAD.X R12, R5, 0x1, R11, P0 ;  /* 0x00000001050c7824 */ /* 0x002fc600000e060b */
[----:B------:R3:W-:Y:S01]  /*10750*/  STL [R1+0x20d0], R6 ;  /* 0x0020d00601007387 */ /* 0x0007e20000100800 */
[----:B------:R-:W-:-:S03]  /*10760*/  IMAD.X R5, R5, 0x1, R10, P1 ;  /* 0x0000000105057824 */ /* 0x000fc600008e060a */
[----:B------:R-:W-:Y:S04]  /*10770*/  STL [R1+0x20e0], R13 ;  /* 0x0020e00d01007387 */ /* 0x000fe80000100800 */
[----:B------:R0:W-:Y:S01]  /*10780*/  STL [R1+0x20d4], R12 ;  /* 0x0020d40c01007387 */ /* 0x0001e20000100800 */
[C---:B---3--:R-:W-:Y:S02]  /*10790*/  IADD3 R6, P0, R18.reuse, R9, RZ ;  /* 0x0000000912067210 */ /* 0x048fe40007f1e0ff */
[----:B0-----:R-:W-:-:S03]  /*107a0*/  IADD3 R12, P1, R18, R8, RZ ;  /* 0x00000008120c7210 */ /* 0x001fc60007f3e0ff */
[----:B------:R0:W-:Y:S04]  /*107b0*/  STL [R1+0x20e4], R6 ;  /* 0x0020e40601007387 */ /* 0x0001e80000100800 */
[----:B------:R1:W-:Y:S04]  /*107c0*/  STL [R1+0x1250], R5 ;  /* 0x0012500501007387 */ /* 0x0003e80000100800 */
[----:B------:R3:W-:Y:S04]  /*107d0*/  STL [R1+0x20bc], R12 ;  /* 0x0020bc0c01007387 */ /* 0x0007e80000100800 */
[----:B------:R-:W5:Y:S01]  /*107e0*/  LDL.LU R17, [R1+0xc4] ;  /* 0x0000c40001117983 */ /* 0x000f620000300800 */
[----:B0-----:R-:W-:Y:S01]  /*107f0*/  IMAD.X R6, R4, 0x1, R35, P2 ;  /* 0x0000000104067824 */ /* 0x001fe200010e0623 */
[----:B-1----:R-:W-:-:S04]  /*10800*/  IADD3 R5, P2, R18, R7, RZ ;  /* 0x0000000712057210 */ /* 0x002fc80007f5e0ff */
[----:B------:R0:W-:Y:S01]  /*10810*/  STL [R1+0x20b0], R6 ;  /* 0x0020b00601007387 */ /* 0x0001e20000100800 */
[----:B---3--:R-:W-:-:S03]  /*10820*/  IMAD.X R12, R4, 0x1, R34, P3 ;  /* 0x00000001040c7824 */ /* 0x008fc600018e0622 */
[----:B------:R1:W-:Y:S01]  /*10830*/  STL [R1+0x20c0], R5 ;  /* 0x0020c00501007387 */ /* 0x0003e20000100800 */
[----:B0-----:R-:W-:Y:S01]  /*10840*/  IMAD.X R6, R4, 0x1, R11, P4 ;  /* 0x0000000104067824 */ /* 0x001fe200020e060b */
[----:B-1----:R-:W-:Y:S02]  /*10850*/  IADD3 R5, P3, R18, R3, RZ ;  /* 0x0000000312057210 */ /* 0x002fe40007f7e0ff */
[----:B------:R-:W-:Y:S04]  /*10860*/  STL [R1+0x20b4], R12 ;  /* 0x0020b40c01007387 */ /* 0x000fe80000100800 */
[----:B------:R0:W-:Y:S04]  /*10870*/  STL [R1+0x20c4], R5 ;  /* 0x0020c40501007387 */ /* 0x0001e80000100800 */
[----:B------:R1:W-:Y:S01]  /*10880*/  STL [R1+0x20b8], R6 ;  /* 0x0020b80601007387 */ /* 0x0003e20000100800 */
[----:B0-----:R-:W-:-:S02]  /*10890*/  IMAD.X R5, R4, 0x1, R10, P5 ;  /* 0x0000000104057824 */ /* 0x001fc400028e060a */
[----:B------:R-:W-:Y:S01]  /*108a0*/  IMAD.X R4, R2, 0x1, R35, P0 ;  /* 0x0000000102047824 */ /* 0x000fe200000e0623 */
[C---:B----4-:R-:W-:Y:S02]  /*108b0*/  IADD3 R12, P4, R15.reuse, R9, RZ ;  /* 0x000000090f0c7210 */ /* 0x050fe40007f9e0ff */
[----:B-1----:R-:W-:-:S03]  /*108c0*/  IADD3 R6, P5, R15, R8, RZ ;  /* 0x000000080f067210 */ /* 0x002fc60007fbe0ff */
[----:B------:R-:W-:Y:S04]  /*108d0*/  STL [R1+0x20c8], R12 ;  /* 0x0020c80c01007387 */ /* 0x000fe80000100800 */
[----:B------:R0:W-:Y:S04]  /*108e0*/  STL [R1+0x1254], R5 ;  /* 0x0012540501007387 */ /* 0x0001e80000100800 */
[----:B------:R-:W-:Y:S04]  /*108f0*/  STL [R1+0x20a0], R6 ;  /* 0x0020a00601007387 */ /* 0x000fe80000100800 */
[----:B------:R-:W3:Y:S01]  /*10900*/  LDL.LU R18, [R1+0xd0] ;  /* 0x0000d00001127983 */ /* 0x000ee20000300800 */
[----:B0-----:R-:W-:-:S03]  /*10910*/  IADD3 R5, P0, R15, R7, RZ ;  /* 0x000000070f057210 */ /* 0x001fc60007f1e0ff */
        /* <DEDUP_REMOVED lines=9> */
[----:B0-----:R-:W-:-:S05]  /*109b0*/  IADD3 R4, P2, R19, R9, RZ ;  /* 0x0000000913047210 */ /* 0x001fca0007f5e0ff */
[----:B------:R0:W-:Y:S01]  /*109c0*/  STL [R1+0x20ac], R4 ;  /* 0x0020ac0401007387 */ /* 0x0001e20000100800 */
[----:B-1----:R-:W-:-:S03]  /*109d0*/  IADD3 R5, P3, R19, R8, RZ ;  /* 0x0000000813057210 */ /* 0x002fc60007f7e0ff */
[----:B------:R1:W-:Y:S04]  /*109e0*/  STL [R1+0x1258], R2 ;  /* 0x0012580201007387 */ /* 0x0003e80000100800 */
[----:B------:R4:W-:Y:S01]  /*109f0*/  STL [R1+0x1274], R5 ;  /* 0x0012740501007387 */ /* 0x0009e20000100800 */
[----:B0-----:R-:W-:-:S03]  /*10a00*/  IMAD.X R4, R20, 0x1, R35, P4 ;  /* 0x0000000114047824 */ /* 0x001fc600020e0623 */
[----:B------:R-:W3:Y:S01]  /*10a10*/  LDL.LU R15, [R1+0xd4] ;  /* 0x0000d400010f7983 */ /* 0x000ee20000300800 */
[----:B-1----:R-:W-:-:S03]  /*10a20*/  IADD3 R2, P4, R19, R7, RZ ;  /* 0x0000000713027210 */ /* 0x002fc60007f9e0ff */
[----:B------:R0:W-:Y:S01]  /*10a30*/  STL [R1+0x125c], R4 ;  /* 0x00125c0401007387 */ /* 0x0001e20000100800 */
[----:B----4-:R-:W-:-:S03]  /*10a40*/  IMAD.X R5, R20, 0x1, R11, P0 ;  /* 0x0000000114057824 */ /* 0x010fc600000e060b */
[----:B------:R1:W-:Y:S01]  /*10a50*/  STL [R1+0x127c], R2 ;  /* 0x00127c0201007387 */ /* 0x0003e20000100800 */
[----:B0-----:R-:W-:Y:S01]  /*10a60*/  IMAD.X R4, R20, 0x1, R34, P5 ;  /* 0x0000000114047824 */ /* 0x001fe200028e0622 */
[----:B-1----:R-:W-:-:S04]  /*10a70*/  IADD3 R2, P5, R19, R3, RZ ;  /* 0x0000000313027210 */ /* 0x002fc80007fbe0ff */
[----:B------:R2:W-:Y:S04]  /*10a80*/  STL [R1+0x1260], R4 ;  /* 0x0012600401007387 */ /* 0x0005e80000100800 */
[----:B------:R0:W-:Y:S04]  /*10a90*/  STL [R1+0x1284], R2 ;  /* 0x0012840201007387 */ /* 0x0001e80000100800 */
[----:B------:R1:W-:Y:S01]  /*10aa0*/  STL [R1+0x1264], R5 ;  /* 0x0012640501007387 */ /* 0x0003e20000100800 */
[----:B--2---:R-:W-:Y:S01]  /*10ab0*/  IADD3 R4, P0, R16, R9, RZ ;  /* 0x0000000910047210 */ /* 0x004fe20007f1e0ff */
[----:B0-----:R-:W-:Y:S01]  /*10ac0*/  IMAD.X R2, R20, 0x1, R10, P1 ;  /* 0x0000000114027824 */ /* 0x001fe200008e060a */
[----:B-1----:R-:W-:-:S03]  /*10ad0*/  IADD3 R5, P1, R16, R8, RZ ;  /* 0x0000000810057210 */ /* 0x002fc60007f3e0ff */
[----:B------:R0:W-:Y:S04]  /*10ae0*/  STL [R1+0x128c], R4 ;  /* 0x00128c0401007387 */ /* 0x0001e80000100800 */
[----:B------:R1:W-:Y:S04]  /*10af0*/  STL [R1+0x1268], R2 ;  /* 0x0012680201007387 */ /* 0x0003e80000100800 */
[----:B------:R2:W-:Y:S01]  /*10b00*/  STL [R1+0x1294], R5 ;  /* 0x0012940501007387 */ /* 0x0005e20000100800 */
[----:B0-----:R-:W-:-:S03]  /*10b10*/  IMAD.X R4, R21, 0x1, R35, P2 ;  /* 0x0000000115047824 */ /* 0x001fc600010e0623 */
[----:B------:R-:W4:Y:S01]  /*10b20*/  LDL.LU R19, [R1+0xd8] ;  /* 0x0000d80001137983 */ /* 0x000f220000300800 */
[----:B-1----:R-:W-:-:S03]  /*10b30*/  IADD3 R2, P2, R16, R7, RZ ;  /* 0x0000000710027210 */ /* 0x002fc60007f5e0ff */
[----:B------:R0:W-:Y:S01]  /*10b40*/  STL [R1+0x126c], R4 ;  /* 0x00126c0401007387 */ /* 0x0001e20000100800 */
[----:B--2---:R-:W-:-:S03]  /*10b50*/  IMAD.X R5, R21, 0x1, R11, P4 ;  /* 0x0000000115057824 */ /* 0x004fc600020e060b */
[----:B------:R1:W-:Y:S01]  /*10b60*/  STL [R1+0x129c], R2 ;  /* 0x00129c0201007387 */ /* 0x0003e20000100800 */
[----:B0-----:R-:W-:Y:S01]  /*10b70*/  IMAD.X R4, R21, 0x1, R34, P3 ;  /* 0x0000000115047824 */ /* 0x001fe200018e0622 */
[----:B-1----:R-:W-:-:S04]  /*10b80*/  IADD3 R2, P3, R16, R3, RZ ;  /* 0x0000000310027210 */ /* 0x002fc80007f7e0ff */
[----:B------:R-:W-:Y:S04]  /*10b90*/  STL [R1+0x1270], R4 ;  /* 0x0012700401007387 */ /* 0x000fe80000100800 */
[----:B------:R0:W-:Y:S04]  /*10ba0*/  STL [R1+0x12a4], R2 ;  /* 0x0012a40201007387 */ /* 0x0001e80000100800 */
[----:B------:R1:W-:Y:S01]  /*10bb0*/  STL [R1+0x1278], R5 ;  /* 0x0012780501007387 */ /* 0x0003e20000100800 */
[----:B0-----:R-:W-:Y:S01]  /*10bc0*/  IMAD.X R2, R21, 0x1, R10, P5 ;  /* 0x0000000115027824 */ /* 0x001fe200028e060a */
[----:B-----5:R-:W-:-:S02]  /*10bd0*/  IADD3 R4, P4, R17, R9, RZ ;  /* 0x0000000911047210 */ /* 0x020fc40007f9e0ff */
[----:B-1----:R-:W-:-:S03]  /*10be0*/  IADD3 R5, P5, R17, R8, RZ ;  /* 0x0000000811057210 */ /* 0x002fc60007fbe0ff */
[----:B------:R0:W-:Y:S04]  /*10bf0*/  STL [R1+0x12ac], R4 ;  /* 0x0012ac0401007387 */ /* 0x0001e80000100800 */
[----:B------:R1:W-:Y:S04]  /*10c00*/  STL [R1+0x1280], R2 ;  /* 0x0012800201007387 */ /* 0x0003e80000100800 */
[----:B------:R2:W-:Y:S04]  /*10c10*/  STL [R1+0x12b4], R5 ;  /* 0x0012b40501007387 */ /* 0x0005e80000100800 */
[----:B------:R-:W5:Y:S01]  /*10c20*/  LDL.LU R16, [R1+0xe4] ;  /* 0x0000e40001107983 */ /* 0x000f620000300800 */
[----:B0-----:R-:W-:Y:S01]  /*10c30*/  IMAD.X R4, R22, 0x1, R35, P0 ;  /* 0x0000000116047824 */ /* 0x001fe200000e0623 */
[----:B-1----:R-:W-:-:S04]  /*10c40*/  IADD3 R2, P0, R17, R7, RZ ;  /* 0x0000000711027210 */ /* 0x002fc80007f1e0ff */
        /* <DEDUP_REMOVED lines=9> */
[----:B---3--:R-:W-:-:S02]  /*10ce0*/  IADD3 R4, P2, R18, R9, RZ ;  /* 0x0000000912047210 */ /* 0x008fc40007f5e0ff */
[----:B-1----:R-:W-:-:S03]  /*10cf0*/  IADD3 R5, P3, R18, R8, RZ ;  /* 0x0000000812057210 */ /* 0x002fc60007f7e0ff */
[----:B------:R0:W-:Y:S04]  /*10d00*/  STL [R1+0x12cc], R4 ;  /* 0x0012cc0401007387 */ /* 0x0001e80000100800 */
[----:B------:R1:W-:Y:S04]  /*10d10*/  STL [R1+0x12a0], R2 ;  /* 0x0012a00201007387 */ /* 0x0003e80000100800 */
[----:B------:R2:W-:Y:S01]  /*10d20*/  STL [R1+0x12d4], R5 ;  /* 0x0012d40501007387 */ /* 0x0005e20000100800 */
[----:B0-----:R-:W-:-:S03]  /*10d30*/  IMAD.X R4, R23, 0x1, R35, P4 ;  /* 0x0000000117047824 */ /* 0x001fc600020e0623 */
[----:B------:R-:W3:Y:S01]  /*10d40*/  LDL.LU R17, [R1+0xf0] ;  /* 0x0000f00001117983 */ /* 0x000ee20000300800 */
[----:B-1----:R-:W-:-:S03]  /*10d50*/  IADD3 R2, P4, R18, R7, RZ ;  /* 0x0000000712027210 */ /* 0x002fc60007f9e0ff */
[----:B------:R0:W-:Y:S01]  /*10d60*/  STL [R1+0x12a8], R4 ;  /* 0x0012a80401007387 */ /* 0x0001e20000100800 */
[----:B--2---:R-:W-:-:S03]  /*10d70*/  IMAD.X R5, R23, 0x1, R11, P0 ;  /* 0x0000000117057824 */ /* 0x004fc600000e060b */
[----:B------:R1:W-:Y:S01]  /*10d80*/  STL [R1+0x12dc], R2 ;  /* 0x0012dc0201007387 */ /* 0x0003e20000100800 */
[----:B0-----:R-:W-:Y:S01]  /*10d90*/  IMAD.X R4, R23, 0x1, R34, P5 ;  /* 0x0000000117047824 */ /* 0x001fe200028e0622 */
[----:B-1----:R-:W-:-:S04]  /*10da0*/  IADD3 R2, P5, R18, R3, RZ ;  /* 0x0000000312027210 */ /* 0x002fc80007fbe0ff */
[----:B------:R0:W-:Y:S04]  /*10db0*/  STL [R1+0x12b0], R4 ;  /* 0x0012b00401007387 */ /* 0x0001e80000100800 */
[----:B------:R1:W-:Y:S04]  /*10dc0*/  STL [R1+0x12e4], R2 ;  /* 0x0012e40201007387 */ /* 0x0003e80000100800 */
[----:B------:R2:W-:Y:S01]  /*10dd0*/  STL [R1+0x12b8], R5 ;  /* 0x0012b80501007387 */ /* 0x0005e20000100800 */
[----:B0-----:R-:W-:Y:S01]  /*10de0*/  IADD3 R4, P0, R15, R9, RZ ;  /* 0x000000090f047210 */ /* 0x001fe20007f1e0ff */
[----:B-1----:R-:W-:-:S04]  /*10df0*/  IMAD.X R2, R23, 0x1, R10, P1 ;  /* 0x0000000117027824 */ /* 0x002fc800008e060a */
[----:B------:R0:W-:Y:S01]  /*10e00*/  STL [R1+0x12ec], R4 ;  /* 0x0012ec0401007387 */ /* 0x0001e20000100800 */
[----:B--2---:R-:W-:-:S03]  /*10e10*/  IADD3 R5, P1, R15, R8, RZ ;  /* 0x000000080f057210 */ /* 0x004fc60007f3e0ff */
        /* <DEDUP_REMOVED lines=13> */
[C---:B----4-:R-:W-:Y:S01]  /*10ef0*/  IADD3 R4, P4, R19.reuse, R9, RZ ;  /* 0x0000000913047210 */ /* 0x050fe20007f9e0ff */
        /* <DEDUP_REMOVED lines=135> */
[----:B----4-:R-:W-:Y:S01]  /*11770*/  IADD3 R4, P0, R18, R9, RZ ;  /* 0x0000000912047210 */ /* 0x010fe20007f1e0ff */
        /* <DEDUP_REMOVED lines=91> */
[----:B------:R-:W-:-:S05]  /*11d30*/  SHF.R.S32.HI R40, RZ, 0x1f, R40 ;  /* 0x0000001fff287819 */ /* 0x000fca0000011428 */
[----:B0-----:R-:W-:Y:S01]  /*11d40*/  IMAD.X R4, R40, 0x1, R35, P4 ;  /* 0x0000000128047824 */ /* 0x001fe200020e0623 */
[----:B-1----:R-:W-:Y:S01]  /*11d50*/  IADD3 R2, P4, R18, R7, RZ ;  /* 0x0000000712027210 */ /* 0x002fe20007f9e0ff */
[----:B--2---:R-:W-:-:S03]  /*11d60*/  IMAD.X R5, R40, 0x1, R11, P0 ;  /* 0x0000000128057824 */ /* 0x004fc600000e060b */
[----:B------:R0:W-:Y:S04]  /*11d70*/  STL [R1+0x1488], R4 ;  /* 0x0014880401007387 */ /* 0x0001e80000100800 */
        /* <DEDUP_REMOVED lines=20> */
[----:B------:R0:W-:Y:S01]  /*11ec0*/  STL [R1+0x14b0], R4 ;  /* 0x0014b00401007387 */ /* 0x0001e20000100800 */
[----:B------:R-:W-:-:S03]  /*11ed0*/  SHF.R.S32.HI R42, RZ, 0x1f, R42 ;  /* 0x0000001fff2a7819 */ /* 0x000fc6000001142a */
        /* <DEDUP_REMOVED lines=45> */
[C---:B0-----:R-:W-:Y:S01]  /*121b0*/  IMAD.X R4, R44.reuse, 0x1, R35, P2 ;  /* 0x000000012c047824 */ /* 0x041fe200010e0623 */
[----:B-1----:R-:W-:Y:S01]  /*121c0*/  IADD3 R2, P2, R17, R7, RZ ;  /* 0x0000000711027210 */ /* 0x002fe20007f5e0ff */
[----:B--2---:R-:W-:-:S03]  /*121d0*/  IMAD.X R5, R44, 0x1, R11, P4 ;  /* 0x000000012c057824 */ /* 0x004fc600020e060b */
[----:B------:R0:W-:Y:S04]  /*121e0*/  STL [R1+0x1508], R4 ;  /* 0x0015080401007387 */ /* 0x0001e80000100800 */
[----:B------:R1:W-:Y:S01]  /*121f0*/  STL [R1+0x153c], R2 ;  /* 0x00153c0201007387 */ /* 0x0003e20000100800 */
[----:B0-----:R-:W-:Y:S01]  /*12200*/  IMAD.X R4, R44, 0x1, R34, P3 ;  /* 0x000000012c047824 */ /* 0x001fe200018e0622 */
[----:B-1----:R-:W-:-:S04]  /*12210*/  IADD3 R2, P3, R17, R3, RZ ;  /* 0x0000000311027210 */ /* 0x002fc80007f7e0ff */
[----:B------:R-:W-:Y:S01]  /*12220*/  STL [R1+0x1510], R4 ;  /* 0x0015100401007387 */ /* 0x000fe20000100800 */
[----:B------:R-:W-:-:S03]  /*12230*/  SHF.R.S32.HI R45, RZ, 0x1f, R45 ;  /* 0x0000001fff2d7819 */ /* 0x000fc6000001142d */
[----:B------:R0:W-:Y:S04]  /*12240*/  STL [R1+0x1544], R2 ;  /* 0x0015440201007387 */ /* 0x0001e80000100800 */
[----:B------:R1:W-:Y:S01]  /*12250*/  STL [R1+0x1518], R5 ;  /* 0x0015180501007387 */ /* 0x0003e20000100800 */
[----:B0-----:R-:W-:Y:S01]  /*12260*/  IMAD.X R2, R44, 0x1, R10, P5 ;  /* 0x000000012c027824 */ /* 0x001fe200028e060a */
[C---:B---3--:R-:W-:Y:S02]  /*12270*/  IADD3 R4, P4, R18.reuse, R9, RZ ;  /* 0x0000000912047210 */ /* 0x048fe40007f9e0ff */
        /* <DEDUP_REMOVED lines=60> */
[----:B-1----:R-:W-:-:S04]  /*12640*/  IADD3 R2, P0, R16, R7, RZ ;  /* 0x0000000710027210 */ /* 0x002fc80007f1e0ff */
[----:B------:R0:W-:Y:S01]  /*12650*/  STL [R1+0x1588], R4 ;  /* 0x0015880401007387 */ /* 0x0001e20000100800 */
[----:B--2---:R-:W-:-:S03]  /*12660*/  IMAD.X R5, R48, 0x1, R11, P2 ;  /* 0x0000000130057824 */ /* 0x004fc600010e060b */
        /* <DEDUP_REMOVED lines=16> */
[----:B------:R0:W-:Y:S04]  /*12770*/  STL [R1+0x15a8], R4 ;  /* 0x0015a80401007387 */ /* 0x0001e80000100800 */
[----:B------:R1:W-:Y:S01]  /*12780*/  STL [R1+0x15dc], R2 ;  /* 0x0015dc0201007387 */ /* 0x0003e20000100800 */
[C---:B--2---:R-:W-:Y:S02]  /*12790*/  IMAD.X R5, R49.reuse, 0x1, R11, P0 ;  /* 0x0000000131057824 */ /* 0x044fe400000e060b */
        /* <DEDUP_REMOVED lines=51> */
[----:B------:R0:W-:Y:S04]  /*12ad0*/  STL [R1+0x1608], R4 ;  /* 0x0016080401007387 */ /* 0x0001e80000100800 */
[----:B------:R1:W-:Y:S01]  /*12ae0*/  STL [R1+0x163c], R2 ;  /* 0x00163c0201007387 */ /* 0x0003e20000100800 */
[C---:B--2---:R-:W-:Y:S02]  /*12af0*/  IMAD.X R5, R52.reuse, 0x1, R11, P0 ;  /* 0x0000000134057824 */ /* 0x044fe400000e060b */
        /* <DEDUP_REMOVED lines=10> */
[----:B------:R1:W-:Y:S01]  /*12ba0*/  STL [R1+0x1620], R2 ;  /* 0x0016200201007387 */ /* 0x0003e20000100800 */
[----:B0-----:R-:W-:-:S03]  /*12bb0*/  IMAD.X R4, R53, 0x1, R35, P2 ;  /* 0x0000000135047824 */ /* 0x001fc600010e0623 */
[----:B------:R0:W-:Y:S01]  /*12bc0*/  STL [R1+0x1654], R5 ;  /* 0x0016540501007387 */ /* 0x0001e20000100800 */
[----:B-1----:R-:W-:-:S03]  /*12bd0*/  IADD3 R2, P2, R16, R7, RZ ;  /* 0x0000000710027210 */ /* 0x002fc60007f5e0ff */
[----:B------:R-:W2:Y:S04]  /*12be0*/  LDL.LU R19, [R1+0x90] ;  /* 0x0000900001137983 */ /* 0x000ea80000300800 */
[----:B------:R1:W-:Y:S04]  /*12bf0*/  STL [R1+0x1628], R4 ;  /* 0x0016280401007387 */ /* 0x0003e80000100800 */
[----:B------:R3:W-:Y:S01]  /*12c00*/  STL [R1+0x165c], R2 ;  /* 0x00165c0201007387 */ /* 0x0007e20000100800 */
[C---:B0-----:R-:W-:Y:S02]  /*12c10*/  IMAD.X R5, R53.reuse, 0x1, R11, P4 ;  /* 0x0000000135057824 */ /* 0x041fe400020e060b */
[----:B-1----:R-:W-:Y:S01]  /*12c20*/  IMAD.X R4, R53, 0x1, R34, P3 ;  /* 0x0000000135047824 */ /* 0x002fe200018e0622 */
[----:B---3--:R-:W-:-:S04]  /*12c30*/  IADD3 R2, P3, R16, R3, RZ ;  /* 0x0000000310027210 */ /* 0x008fc80007f7e0ff */
[----:B------:R0:W-:Y:S01]  /*12c40*/  STL [R1+0x1630], R4 ;  /* 0x0016300401007387 */ /* 0x0001e20000100800 */
[----:B------:R-:W-:-:S03]  /*12c50*/  SHF.R.S32.HI R54, RZ, 0x1f, R54 ;  /* 0x0000001fff367819 */ /* 0x000fc60000011436 */
[----:B------:R1:W-:Y:S01]  /*12c60*/  STL [R1+0x1664], R2 ;  /* 0x0016640201007387 */ /* 0x0003e20000100800 */
[----:B0-----:R-:W-:-:S03]  /*12c70*/  IADD3 R4, P4, R17, R9, RZ ;  /* 0x0000000911047210 */ /* 0x001fc60007f9e0ff */
[----:B------:R0:W-:Y:S01]  /*12c80*/  STL [R1+0x1638], R5 ;  /* 0x0016380501007387 */ /* 0x0001e20000100800 */
[----:B-1----:R-:W-:-:S03]  /*12c90*/  IMAD.X R2, R53, 0x1, R10, P5 ;  /* 0x0000000135027824 */ /* 0x002fc600028e060a */
[----:B------:R1:W-:Y:S04]  /*12ca0*/  STL [R1+0x166c], R4 ;  /* 0x00166c0401007387 */ /* 0x0003e80000100800 */
[----:B------:R3:W-:Y:S01]  /*12cb0*/  STL [R1+0x1640], R2 ;  /* 0x0016400201007387 */ /* 0x0007e20000100800 */
[----:B0-----:R-:W-:Y:S01]  /*12cc0*/  IADD3 R5, P5, R17, R8, RZ ;  /* 0x0000000811057210 */ /* 0x001fe20007fbe0ff */
[----:B-1----:R-:W-:-:S04]  /*12cd0*/  IMAD.X R4, R54, 0x1, R35, P0 ;  /* 0x0000000136047824 */ /* 0x002fc800000e0623 */
[----:B------:R0:W-:Y:S01]  /*12ce0*/  STL [R1+0x1674], R5 ;  /* 0x0016740501007387 */ /* 0x0001e20000100800 */
[----:B---3--:R-:W-:-:S03]  /*12cf0*/  IADD3 R2, P0, R17, R7, RZ ;  /* 0x0000000711027210 */ /* 0x008fc60007f1e0ff */
[----:B------:R-:W3:Y:S04]  /*12d00*/  LDL.LU R16, [R1+0x8c] ;  /* 0x00008c0001107983 */ /* 0x000ee80000300800 */
[----:B------:R1:W-:Y:S01]  /*12d10*/  STL [R1+0x1648], R4 ;  /* 0x0016480401007387 */ /* 0x0003e20000100800 */
[----:B0-----:R-:W-:-:S03]  /*12d20*/  IMAD.X R5, R54, 0x1, R11, P2 ;  /* 0x0000000136057824 */ /* 0x001fc600010e060b */
[----:B------:R0:W-:Y:S01]  /*12d30*/  STL [R1+0x167c], R2 ;  /* 0x00167c0201007387 */ /* 0x0001e20000100800 */
[----:B-1----:R-:W-:Y:S01]  /*12d40*/  IMAD.X R4, R54, 0x1, R34, P1 ;  /* 0x0000000136047824 */ /* 0x002fe200008e0622 */
[----:B0-----:R-:W-:-:S04]  /*12d50*/  IADD3 R2, P1, R17, R3, RZ ;  /* 0x0000000311027210 */ /* 0x001fc80007f3e0ff */
[----:B------:R4:W-:Y:S04]  /*12d60*/  STL [R1+0x1650], R4 ;  /* 0x0016500401007387 */ /* 0x0009e80000100800 */
[----:B------:R0:W-:Y:S01]  /*12d70*/  STL [R1+0x1684], R2 ;  /* 0x0016840201007387 */ /* 0x0001e20000100800 */
[----:B------:R-:W-:-:S03]  /*12d80*/  SHF.R.S32.HI R55, RZ, 0x1f, R55 ;  /* 0x0000001fff377819 */ /* 0x000fc60000011437 */
[----:B------:R1:W-:Y:S01]  /*12d90*/  STL [R1+0x1658], R5 ;  /* 0x0016580501007387 */ /* 0x0003e20000100800 */
[----:B----4-:R-:W-:Y:S01]  /*12da0*/  IADD3 R4, P2, R18, R9, RZ ;  /* 0x0000000912047210 */ /* 0x010fe20007f5e0ff */
[----:B0-----:R-:W-:-:S04]  /*12db0*/  IMAD.X R2, R54, 0x1, R10, P3 ;  /* 0x0000000136027824 */ /* 0x001fc800018e060a */
[----:B------:R0:W-:Y:S01]  /*12dc0*/  STL [R1+0x168c], R4 ;  /* 0x00168c0401007387 */ /* 0x0001e20000100800 */
[----:B-1----:R-:W-:-:S03]  /*12dd0*/  IADD3 R5, P3, R18, R8, RZ ;  /* 0x0000000812057210 */ /* 0x002fc60007f7e0ff */
[----:B------:R1:W-:Y:S04]  /*12de0*/  STL [R1+0x1660], R2 ;  /* 0x0016600201007387 */ /* 0x0003e80000100800 */
[----:B------:R4:W-:Y:S01]  /*12df0*/  STL [R1+0x1694], R5 ;  /* 0x0016940501007387 */ /* 0x0009e20000100800 */
[----:B0-----:R-:W-:-:S03]  /*12e00*/  IMAD.X R4, R55, 0x1, R35, P4 ;  /* 0x0000000137047824 */ /* 0x001fc600020e0623 */
[----:B------:R-:W3:Y:S01]  /*12e10*/  LDL.LU R17, [R1+0x84] ;  /* 0x0000840001117983 */ /* 0x000ee20000300800 */
[----:B-1----:R-:W-:Y:S01]  /*12e20*/  IADD3 R2, P4, R18, R7, RZ ;  /* 0x0000000712027210 */ /* 0x002fe20007f9e0ff */
[----:B----4-:R-:W-:Y:S02]  /*12e30*/  IMAD.X R5, R55, 0x1, R34, P5 ;  /* 0x0000000137057824 */ /* 0x010fe400028e0622 */
[----:B------:R0:W-:Y:S01]  /*12e40*/  STL [R1+0x1668], R4 ;  /* 0x0016680401007387 */ /* 0x0001e20000100800 */
[----:B------:R-:W-:-:S03]  /*12e50*/  SHF.R.S32.HI R56, RZ, 0x1f, R56 ;  /* 0x0000001fff387819 */ /* 0x000fc60000011438 */
[----:B------:R1:W-:Y:S04]  /*12e60*/  STL [R1+0x169c], R2 ;  /* 0x00169c0201007387 */ /* 0x0003e80000100800 */
[----:B------:R-:W-:Y:S01]  /*12e70*/  STL [R1+0x1670], R5 ;  /* 0x0016700501007387 */ /* 0x000fe20000100800 */
[----:B0-----:R-:W-:Y:S01]  /*12e80*/  IADD3 R4, P5, R18, R3, RZ ;  /* 0x0000000312047210 */ /* 0x001fe20007fbe0ff */
[----:B-1----:R-:W-:-:S04]  /*12e90*/  IMAD.X R2, R55, 0x1, R11, P0 ;  /* 0x0000000137027824 */ /* 0x002fc800000e060b */
[----:B------:R0:W-:Y:S04]  /*12ea0*/  STL [R1+0x16a4], R4 ;  /* 0x0016a40401007387 */ /* 0x0001e80000100800 */
[----:B------:R1:W-:Y:S01]  /*12eb0*/  STL [R1+0x1678], R2 ;  /* 0x0016780201007387 */ /* 0x0003e20000100800 */
[----:B0-----:R-:W-:Y:S01]  /*12ec0*/  IMAD.X R4, R55, 0x1, R10, P1 ;  /* 0x0000000137047824 */ /* 0x001fe200008e060a */
[C---:B-----5:R-:W-:Y:S02]  /*12ed0*/  IADD3 R5, P0, R15.reuse, R9, RZ ;  /* 0x000000090f057210 */ /* 0x060fe40007f1e0ff */
[----:B-1----:R-:W-:-:S03]  /*12ee0*/  IADD3 R2, P1, R15, R8, RZ ;  /* 0x000000080f027210 */ /* 0x002fc60007f3e0ff */
[----:B------:R0:W-:Y:S04]  /*12ef0*/  STL [R1+0x16ac], R5 ;  /* 0x0016ac0501007387 */ /* 0x0001e80000100800 */
[----:B------:R1:W-:Y:S01]  /*12f00*/  STL [R1+0x1680], R4 ;  /* 0x0016800401007387 */ /* 0x0003e20000100800 */
[----:B0-----:R-:W-:-:S03]  /*12f10*/  IMAD.X R5, R56, 0x1, R35, P2 ;  /* 0x0000000138057824 */ /* 0x001fc600010e0623 */
[----:B------:R0:W-:Y:S04]  /*12f20*/  STL [R1+0x16b4], R2 ;  /* 0x0016b40201007387 */ /* 0x0001e80000100800 */
[----:B------:R4:W-:Y:S04]  /*12f30*/  STL [R1+0x1688], R5 ;  /* 0x0016880501007387 */ /* 0x0009e80000100800 */
[----:B------:R-:W5:Y:S01]  /*12f40*/  LDL.LU R18, [R1+0x7c] ;  /* 0x00007c0001127983 */ /* 0x000f620000300800 */
[C---:B-1----:R-:W-:Y:S01]  /*12f50*/  IADD3 R4, P2, R15.reuse, R7, RZ ;  /* 0x000000070f047210 */ /* 0x042fe20007f5e0ff */
[----:B0-----:R-:W-:Y:S01]  /*12f60*/  IMAD.X R2, R56, 0x1, R34, P3 ;  /* 0x0000000138027824 */ /* 0x001fe200018e0622 */
[----:B----4-:R-:W-:-:S03]  /*12f70*/  IADD3 R5, P3, R15, R3, RZ ;  /* 0x000000030f057210 */ /* 0x010fc60007f7e0ff */
[----:B------:R0:W-:Y:S01]  /*12f80*/  STL [R1+0x16bc], R4 ;  /* 0x0016bc0401007387 */ /* 0x0001e20000100800 */
[----:B------:R-:W-:-:S03]  /*12f90*/  SHF.R.S32.HI R57, RZ, 0x1f, R57 ;  /* 0x0000001fff397819 */ /* 0x000fc60000011439 */
[----:B------:R-:W-:Y:S04]  /*12fa0*/  STL [R1+0x1690], R2 ;  /* 0x0016900201007387 */ /* 0x000fe80000100800 */
[----:B------:R1:W-:Y:S01]  /*12fb0*/  STL [R1+0x16c4], R5 ;  /* 0x0016c40501007387 */ /* 0x0003e20000100800 */
[----:B0-----:R-:W-:-:S05]  /*12fc0*/  IMAD.X R4, R56, 0x1, R11, P4 ;  /* 0x0000000138047824 */ /* 0x001fca00020e060b */
[----:B------:R0:W-:Y:S01]  /*12fd0*/  STL [R1+0x1698], R4 ;  /* 0x0016980401007387 */ /* 0x0001e20000100800 */
[----:B-1----:R-:W-:Y:S01]  /*12fe0*/  IMAD.X R5, R56, 0x1, R10, P5 ;  /* 0x0000000138057824 */ /* 0x002fe200028e060a */
[----:B------:R-:W-:Y:S02]  /*12ff0*/  SHF.R.S32.HI R58, RZ, 0x1f, R58 ;  /* 0x0000001fff3a7819 */ /* 0x000fe4000001143a */
[C---:B--2---:R-:W-:Y:S02]  /*13000*/  IADD3 R2, P4, R19.reuse, R9, RZ ;  /* 0x0000000913027210 */ /* 0x044fe40007f9e0ff */
[----:B0-----:R-:W-:-:S03]  /*13010*/  IADD3 R4, P5, R19, R8, RZ ;  /* 0x0000000813047210 */ /* 0x001fc60007fbe0ff */
[----:B------:R0:W-:Y:S04]  /*13020*/  STL [R1+0x16cc], R2 ;  /* 0x0016cc0201007387 */ /* 0x0001e80000100800 */
[----:B------:R1:W-:Y:S01]  /*13030*/  STL [R1+0x16a0], R5 ;  /* 0x0016a00501007387 */ /* 0x0003e20000100800 */
[----:B0-----:R-:W-:-:S03]  /*13040*/  IMAD.X R2, R57, 0x1, R35, P0 ;  /* 0x0000000139027824 */ /* 0x001fc600000e0623 */
[----:B------:R0:W-:Y:S01]  /*13050*/  STL [R1+0x16d4], R4 ;  /* 0x0016d40401007387 */ /* 0x0001e20000100800 */
[----:B-1----:R-:W-:-:S03]  /*13060*/  IADD3 R5, P0, R19, R7, RZ ;  /* 0x0000000713057210 */ /* 0x002fc60007f1e0ff */
[----:B------:R1:W-:Y:S04]  /*13070*/  STL [R1+0x16a8], R2 ;  /* 0x0016a80201007387 */ /* 0x0003e80000100800 */
[----:B------:R2:W-:Y:S01]  /*13080*/  STL [R1+0x16dc], R5 ;  /* 0x0016dc0501007387 */ /* 0x0005e20000100800 */
[----:B0-----:R-:W-:Y:S01]  /*13090*/  IMAD.X R4, R57, 0x1, R34, P1 ;  /* 0x0000000139047824 */ /* 0x001fe200008e0622 */
[----:B-1----:R-:W-:Y:S02]  /*130a0*/  IADD3 R2, P1, R19, R3, RZ ;  /* 0x0000000313027210 */ /* 0x002fe40007f3e0ff */
[----:B------:R-:W4:Y:S01]  /*130b0*/  LDL.LU R19, [R1+0x78] ;  /* 0x0000780001137983 */ /* 0x000f220000300800 */
[----:B--2---:R-:W-:-:S03]  /*130c0*/  IMAD.X R5, R57, 0x1, R11, P2 ;  /* 0x0000000139057824 */ /* 0x004fc600010e060b */
[----:B------:R3:W-:Y:S04]  /*130d0*/  STL [R1+0x16b0], R4 ;  /* 0x0016b00401007387 */ /* 0x0007e80000100800 */
[----:B------:R0:W-:Y:S04]  /*130e0*/  STL [R1+0x16e4], R2 ;  /* 0x0016e40201007387 */ /* 0x0001e80000100800 */
[----:B------:R1:W-:Y:S01]  /*130f0*/  STL [R1+0x16b8], R5 ;  /* 0x0016b80501007387 */ /* 0x0003e20000100800 */
[C---:B---3--:R-:W-:Y:S01]  /*13100*/  IADD3 R4, P2, R16.reuse, R9, RZ ;  /* 0x0000000910047210 */ /* 0x048fe20007f5e0ff */
[----:B0-----:R-:W-:Y:S01]  /*13110*/  IMAD.X R2, R57, 0x1, R10, P3 ;  /* 0x0000000139027824 */ /* 0x001fe200018e060a */
[----:B-1----:R-:W-:-:S03]  /*13120*/  IADD3 R5, P3, R16, R8, RZ ;  /* 0x0000000810057210 */ /* 0x002fc60007f7e0ff */
[----:B------:R0:W-:Y:S04]  /*13130*/  STL [R1+0x16ec], R4 ;  /* 0x0016ec0401007387 */ /* 0x0001e80000100800 */
[----:B------:R1:W-:Y:S04]  /*13140*/  STL [R1+0x16c0], R2 ;  /* 0x0016c00201007387 */ /* 0x0003e80000100800 */
[----:B------:R2:W-:Y:S01]  /*13150*/  STL [R1+0x16f4], R5 ;  /* 0x0016f40501007387 */ /* 0x0005e20000100800 */
[----:B0-----:R-:W-:Y:S01]  /*13160*/  IMAD.X R4, R58, 0x1, R35, P4 ;  /* 0x000000013a047824 */ /* 0x001fe200020e0623 */
[----:B-1----:R-:W-:-:S04]  /*13170*/  IADD3 R2, P4, R16, R7, RZ ;  /* 0x0000000710027210 */ /* 0x002fc80007f9e0ff */
[----:B------:R0:W-:Y:S01]  /*13180*/  STL [R1+0x16c8], R4 ;  /* 0x0016c80401007387 */ /* 0x0001e20000100800 */
[----:B--2---:R-:W-:-:S03]  /*13190*/  IMAD.X R5, R58, 0x1, R34, P5 ;  /* 0x000000013a057824 */ /* 0x004fc600028e0622 */
[----:B------:R1:W-:Y:S04]  /*131a0*/  STL [R1+0x16fc], R2 ;  /* 0x0016fc0201007387 */ /* 0x0003e80000100800 */
[----:B------:R2:W-:Y:S01]  /*131b0*/  STL [R1+0x16d0], R5 ;  /* 0x0016d00501007387 */ /* 0x0005e20000100800 */
[----:B0-----:R-:W-:-:S03]  /*131c0*/  IADD3 R4, P5, R16, R3, RZ ;  /* 0x0000000310047210 */ /* 0x001fc60007fbe0ff */
[----:B------:R-:W3:Y:S01]  /*131d0*/  LDL.LU R12, [R1+0x74] ;  /* 0x00007400010c7983 */ /* 0x000ee20000300800 */
[----:B-1----:R-:W-:-:S03]  /*131e0*/  IMAD.X R2, R58, 0x1, R11, P0 ;  /* 0x000000013a027824 */ /* 0x002fc600000e060b */
[----:B------:R0:W-:Y:S01]  /*131f0*/  STL [R1+0x1704], R4 ;  /* 0x0017040401007387 */ /* 0x0001e20000100800 */
[----:B------:R-:W-:-:S03]  /*13200*/  SHF.R.S32.HI R59, RZ, 0x1f, R59 ;  /* 0x0000001fff3b7819 */ /* 0x000fc6000001143b */
[----:B------:R1:W-:Y:S01]  /*13210*/  STL [R1+0x16d8], R2 ;  /* 0x0016d80201007387 */ /* 0x0003e20000100800 */
[C---:B--2---:R-:W-:Y:S01]  /*13220*/  IADD3 R5, P0, R17.reuse, R9, RZ ;  /* 0x0000000911057210 */ /* 0x044fe20007f1e0ff */
[----:B0-----:R-:W-:Y:S01]  /*13230*/  IMAD.X R4, R58, 0x1, R10, P1 ;  /* 0x000000013a047824 */ /* 0x001fe200008e060a */
[----:B-1----:R-:W-:-:S03]  /*13240*/  IADD3 R2, P1, R17, R8, RZ ;  /* 0x0000000811027210 */ /* 0x002fc60007f3e0ff */
[----:B------:R0:W-:Y:S04]  /*13250*/  STL [R1+0x170c], R5 ;  /* 0x00170c0501007387 */ /* 0x0001e80000100800 */
[----:B------:R-:W2:Y:S04]  /*13260*/  LDL.LU R13, [R1] ;  /* 0x00000000010d7983 */ /* 0x000ea80000300800 */
[----:B------:R1:W-:Y:S01]  /*13270*/  STL [R1+0x16e0], R4 ;  /* 0x0016e00401007387 */ /* 0x0003e20000100800 */
[----:B0-----:R-:W-:-:S03]  /*13280*/  IMAD.X R5, R59, 0x1, R34, P3 ;  /* 0x000000013b057824 */ /* 0x001fc600018e0622 */
[----:B------:R0:W-:Y:S01]  /*13290*/  STL [R1+0x1714], R2 ;  /* 0x0017140201007387 */ /* 0x0001e20000100800 */
[----:B-1----:R-:W-:Y:S01]  /*132a0*/  IMAD.X R4, R59, 0x1, R35, P2 ;  /* 0x000000013b047824 */ /* 0x002fe200010e0623 */
[----:B0-----:R-:W-:-:S04]  /*132b0*/  IADD3 R2, P2, R17, R7, RZ ;  /* 0x0000000711027210 */ /* 0x001fc80007f5e0ff */
[----:B------:R0:W-:Y:S04]  /*132c0*/  STL [R1+0x16e8], R4 ;  /* 0x0016e80401007387 */ /* 0x0001e80000100800 */
[----:B------:R1:W-:Y:S04]  /*132d0*/  STL [R1+0x171c], R2 ;  /* 0x00171c0201007387 */ /* 0x0003e80000100800 */
[----:B------:R-:W-:Y:S01]  /*132e0*/  STL [R1+0x16f0], R5 ;  /* 0x0016f00501007387 */ /* 0x000fe20000100800 */
[----:B0-----:R-:W-:-:S03]  /*132f0*/  IADD3 R4, P3, R17, R3, RZ ;  /* 0x0000000311047210 */ /* 0x001fc60007f7e0ff */
[----:B------:R-:W2:Y:S01]  /*13300*/  LDL.LU R14, [R1+0x70] ;  /* 0x00007000010e7983 */ /* 0x000ea20000300800 */
[----:B-1----:R-:W-:-:S03]  /*13310*/  IMAD.X R2, R59, 0x1, R11, P4 ;  /* 0x000000013b027824 */ /* 0x002fc600020e060b */
[----:B------:R0:W-:Y:S01]  /*13320*/  STL [R1+0x1724], R4 ;  /* 0x0017240401007387 */ /* 0x0001e20000100800 */
[----:B------:R-:W-:-:S03]  /*13330*/  SHF.R.S32.HI R60, RZ, 0x1f, R60 ;  /* 0x0000001fff3c7819 */ /* 0x000fc6000001143c */
[----:B------:R1:W-:Y:S01]  /*13340*/  STL [R1+0x16f8], R2 ;  /* 0x0016f80201007387 */ /* 0x0003e20000100800 */
[----:B0-----:R-:W-:Y:S01]  /*13350*/  IMAD.X R4, R59, 0x1, R10, P5 ;  /* 0x000000013b047824 */ /* 0x001fe200028e060a */
[C---:B-----5:R-:W-:Y:S02]  /*13360*/  IADD3 R5, P4, R18.reuse, R9, RZ ;  /* 0x0000000912057210 */ /* 0x060fe40007f9e0ff */
[----:B-1----:R-:W-:-:S03]  /*13370*/  IADD3 R2, P5, R18, R8, RZ ;  /* 0x0000000812027210 */ /* 0x002fc60007fbe0ff */
[----:B------:R0:W-:Y:S04]  /*13380*/  STL [R1+0x172c], R5 ;  /* 0x00172c0501007387 */ /* 0x0001e80000100800 */
[----:B------:R-:W5:Y:S04]  /*13390*/  LDL.LU R15, [R1+0x4] ;  /* 0x00000400010f7983 */ /* 0x000f680000300800 */
[----:B------:R1:W-:Y:S01]  /*133a0*/  STL [R1+0x1700], R4 ;  /* 0x0017000401007387 */ /* 0x0003e20000100800 */
[----:B0-----:R-:W-:-:S03]  /*133b0*/  IMAD.X R5, R60, 0x1, R34, P1 ;  /* 0x000000013c057824 */ /* 0x001fc600008e0622 */
[----:B------:R0:W-:Y:S01]  /*133c0*/  STL [R1+0x1734], R2 ;  /* 0x0017340201007387 */ /* 0x0001e20000100800 */
[----:B-1----:R-:W-:Y:S01]  /*133d0*/  IMAD.X R4, R60, 0x1, R35, P0 ;  /* 0x000000013c047824 */ /* 0x002fe200000e0623 */
[----:B0-----:R-:W-:-:S04]  /*133e0*/  IADD3 R2, P0, R18, R7, RZ ;  /* 0x0000000712027210 */ /* 0x001fc80007f1e0ff */
[----:B------:R0:W-:Y:S04]  /*133f0*/  STL [R1+0x1708], R4 ;  /* 0x0017080401007387 */ /* 0x0001e80000100800 */
[----:B------:R1:W-:Y:S04]  /*13400*/  STL [R1+0x173c], R2 ;  /* 0x00173c0201007387 */ /* 0x0003e80000100800 */
[----:B------:R-:W-:Y:S04]  /*13410*/  STL [R1+0x1710], R5 ;  /* 0x0017100501007387 */ /* 0x000fe80000100800 */
[----:B------:R-:W5:Y:S01]  /*13420*/  LDL.LU R16, [R1+0x6c] ;  /* 0x00006c0001107983 */ /* 0x000f620000300800 */
[----:B0-----:R-:W-:Y:S01]  /*13430*/  IADD3 R4, P1, R18, R3, RZ ;  /* 0x0000000312047210 */ /* 0x001fe20007f3e0ff */
[----:B-1----:R-:W-:Y:S01]  /*13440*/  IMAD.X R2, R60, 0x1, R11, P2 ;  /* 0x000000013c027824 */ /* 0x002fe200010e060b */
[----:B------:R-:W-:-:S03]  /*13450*/  SHF.R.S32.HI R61, RZ, 0x1f, R61 ;  /* 0x0000001fff3d7819 */ /* 0x000fc6000001143d */
[----:B------:R0:W-:Y:S04]  /*13460*/  STL [R1+0x1744], R4 ;  /* 0x0017440401007387 */ /* 0x0001e80000100800 */
[----:B------:R1:W-:Y:S01]  /*13470*/  STL [R1+0x1718], R2 ;  /* 0x0017180201007387 */ /* 0x0003e20000100800 */
[----:B0-----:R-:W-:Y:S01]  /*13480*/  IMAD.X R4, R60, 0x1, R10, P3 ;  /* 0x000000013c047824 */ /* 0x001fe200018e060a */
[C---:B----4-:R-:W-:Y:S02]  /*13490*/  IADD3 R5, P2, R19.reuse, R9, RZ ;  /* 0x0000000913057210 */ /* 0x050fe40007f5e0ff */
[----:B-1----:R-:W-:-:S03]  /*134a0*/  IADD3 R2, P3, R19, R8, RZ ;  /* 0x0000000813027210 */ /* 0x002fc60007f7e0ff */
[----:B------:R0:W-:Y:S04]  /*134b0*/  STL [R1+0x174c], R5 ;  /* 0x00174c0501007387 */ /* 0x0001e80000100800 */
[----:B------:R-:W4:Y:S04]  /*134c0*/  LDL.LU R17, [R1+0x8] ;  /* 0x0000080001117983 */ /* 0x000f280000300800 */
[----:B------:R1:W-:Y:S01]  /*134d0*/  STL [R1+0x1720], R4 ;  /* 0x0017200401007387 */ /* 0x0003e20000100800 */
[----:B0-----:R-:W-:-:S03]  /*134e0*/  IMAD.X R5, R61, 0x1, R34, P5 ;  /* 0x000000013d057824 */ /* 0x001fc600028e0622 */
[----:B------:R0:W-:Y:S01]  /*134f0*/  STL [R1+0x1754], R2 ;  /* 0x0017540201007387 */ /* 0x0001e20000100800 */
[----:B-1----:R-:W-:Y:S01]  /*13500*/  IMAD.X R4, R61, 0x1, R35, P4 ;  /* 0x000000013d047824 */ /* 0x002fe200020e0623 */
[----:B0-----:R-:W-:-:S04]  /*13510*/  IADD3 R2, P4, R19, R7, RZ ;  /* 0x0000000713027210 */ /* 0x001fc80007f9e0ff */
[----:B------:R0:W-:Y:S04]  /*13520*/  STL [R1+0x1728], R4 ;  /* 0x0017280401007387 */ /* 0x0001e80000100800 */
[----:B------:R1:W-:Y:S04]  /*13530*/  STL [R1+0x175c], R2 ;  /* 0x00175c0201007387 */ /* 0x0003e80000100800 */
[----:B------:R3:W-:Y:S01]  /*13540*/  STL [R1+0x1730], R5 ;  /* 0x0017300501007387 */ /* 0x0007e20000100800 */
[----:B0-----:R-:W-:-:S03]  /*13550*/  IADD3 R4, P5, R19, R3, RZ ;  /* 0x0000000313047210 */ /* 0x001fc60007fbe0ff */
[----:B------:R-:W4:Y:S01]  /*13560*/  LDL.LU R18, [R1+0x68] ;  /* 0x0000680001127983 */ /* 0x000f220000300800 */
[----:B-1----:R-:W-:-:S03]  /*13570*/  IMAD.X R2, R61, 0x1, R11, P0 ;  /* 0x000000013d027824 */ /* 0x002fc600000e060b */
[----:B------:R0:W-:Y:S04]  /*13580*/  STL [R1+0x1764], R4 ;  /* 0x0017640401007387 */ /* 0x0001e80000100800 */
[----:B------:R1:W-:Y:S01]  /*13590*/  STL [R1+0x1738], R2 ;  /* 0x0017380201007387 */ /* 0x0003e20000100800 */
[----:B---3--:R-:W-:Y:S01]  /*135a0*/  IADD3 R5, P0, R12, R9, RZ ;  /* 0x000000090c057210 */ /* 0x008fe20007f1e0ff */
[----:B0-----:R-:W-:-:S04]  /*135b0*/  IMAD.X R4, R61, 0x1, R10, P1 ;  /* 0x000000013d047824 */ /* 0x001fc800008e060a */
[----:B------:R-:W-:Y:S01]  /*135c0*/  STL [R1+0x176c], R5 ;  /* 0x00176c0501007387 */ /* 0x000fe20000100800 */
[----:B-1----:R-:W-:-:S03]  /*135d0*/  IADD3 R2, P1, R12, R8, RZ ;  /* 0x000000080c027210 */ /* 0x002fc60007f3e0ff */
[----:B------:R-:W3:Y:S04]  /*135e0*/  LDL.LU R19, [R1+0xc] ;  /* 0x00000c0001137983 */ /* 0x000ee80000300800 */
[----:B------:R2:W-:Y:S04]  /*135f0*/  STL [R1+0x1740], R4 ;  /* 0x0017400401007387 */ /* 0x0005e80000100800 */
[----:B------:R0:W-:Y:S01]  /*13600*/  STL [R1+0x1774], R2 ;  /* 0x0017740201007387 */ /* 0x0001e20000100800 */
[C---:B--2---:R-:W-:Y:S02]  /*13610*/  IMAD.X R4, R13.reuse, 0x1, R35, P2 ;  /* 0x000000010d047824 */ /* 0x044fe400010e0623 */
[----:B------:R-:W-:Y:S01]  /*13620*/  IMAD.X R5, R13, 0x1, R34, P3 ;  /* 0x000000010d057824 */ /* 0x000fe200018e0622 */
[----:B0-----:R-:W-:-:S02]  /*13630*/  IADD3 R2, P2, R12, R7, RZ ;  /* 0x000000070c027210 */ /* 0x001fc40007f5e0ff */
[----:B------:R0:W-:Y:S04]  /*13640*/  STL [R1+0x1748], R4 ;  /* 0x0017480401007387 */ /* 0x0001e80000100800 */
[----:B------:R1:W-:Y:S04]  /*13650*/  STL [R1+0x177c], R2 ;  /* 0x00177c0201007387 */ /* 0x0003e80000100800 */
[----:B------:R2:W-:Y:S01]  /*13660*/  STL [R1+0x1750], R5 ;  /* 0x0017500501007387 */ /* 0x0005e20000100800 */
[----:B0-----:R-:W-:-:S03]  /*13670*/  IADD3 R4, P3, R12, R3, RZ ;  /* 0x000000030c047210 */ /* 0x001fc60007f7e0ff */
[----:B------:R-:W3:Y:S01]  /*13680*/  LDL.LU R12, [R1+0x64] ;  /* 0x00006400010c7983 */ /* 0x000ee20000300800 */
[----:B-1----:R-:W-:-:S03]  /*13690*/  IMAD.X R2, R13, 0x1, R11, P4 ;  /* 0x000000010d027824 */ /* 0x002fc600020e060b */
[----:B------:R0:W-:Y:S04]  /*136a0*/  STL [R1+0x1784], R4 ;  /* 0x0017840401007387 */ /* 0x0001e80000100800 */
[----:B------:R1:W-:Y:S01]  /*136b0*/  STL [R1+0x1758], R2 ;  /* 0x0017580201007387 */ /* 0x0003e20000100800 */
[C---:B--2---:R-:W-:Y:S01]  /*136c0*/  IADD3 R5, P4, R14.reuse, R9, RZ ;  /* 0x000000090e057210 */ /* 0x044fe20007f9e0ff */
[----:B0-----:R-:W-:Y:S01]  /*136d0*/  IMAD.X R4, R13, 0x1, R10, P5 ;  /* 0x000000010d047824 */ /* 0x001fe200028e060a */
[----:B-1----:R-:W-:-:S03]  /*136e0*/  IADD3 R2, P5, R14, R8, RZ ;  /* 0x000000080e027210 */ /* 0x002fc60007fbe0ff */
[----:B------:R-:W-:Y:S04]  /*136f0*/  STL [R1+0x178c], R5 ;  /* 0x00178c0501007387 */ /* 0x000fe80000100800 */
[----:B------:R-:W2:Y:S04]  /*13700*/  LDL.LU R13, [R1+0x10] ;  /* 0x00001000010d7983 */ /* 0x000ea80000300800 */
[----:B------:R5:W-:Y:S04]  /*13710*/  STL [R1+0x1760], R4 ;  /* 0x0017600401007387 */ /* 0x000be80000100800 */
[----:B------:R0:W-:Y:S01]  /*13720*/  STL [R1+0x1794], R2 ;  /* 0x0017940201007387 */ /* 0x0001e20000100800 */
[C---:B-----5:R-:W-:Y:S01]  /*13730*/  IMAD.X R4, R15.reuse, 0x1, R35, P0 ;  /* 0x000000010f047824 */ /* 0x060fe200000e0623 */
[----:B0-----:R-:W-:Y:S01]  /*13740*/  IADD3 R2, P0, R14, R7, RZ ;  /* 0x000000070e027210 */ /* 0x001fe20007f1e0ff */
[----:B------:R-:W-:-:S03]  /*13750*/  IMAD.X R5, R15, 0x1, R34, P1 ;  /* 0x000000010f057824 */ /* 0x000fc600008e0622 */
[----:B------:R0:W-:Y:S04]  /*13760*/  STL [R1+0x1768], R4 ;  /* 0x0017680401007387 */ /* 0x0001e80000100800 */
[----:B------:R1:W-:Y:S04]  /*13770*/  STL [R1+0x179c], R2 ;  /* 0x00179c0201007387 */ /* 0x0003e80000100800 */
[----:B------:R5:W-:Y:S01]  /*13780*/  STL [R1+0x1770], R5 ;  /* 0x0017700501007387 */ /* 0x000be20000100800 */
[----:B0-----:R-:W-:-:S03]  /*13790*/  IADD3 R4, P1, R14, R3, RZ ;  /* 0x000000030e047210 */ /* 0x001fc60007f3e0ff */
[----:B------:R-:W2:Y:S01]  /*137a0*/  LDL.LU R14, [R1+0x60] ;  /* 0x00006000010e7983 */ /* 0x000ea20000300800 */
[----:B-1----:R-:W-:-:S03]  /*137b0*/  IMAD.X R2, R15, 0x1, R11, P2 ;  /* 0x000000010f027824 */ /* 0x002fc600010e060b */
[----:B------:R0:W-:Y:S04]  /*137c0*/  STL [R1+0x17a4], R4 ;  /* 0x0017a40401007387 */ /* 0x0001e80000100800 */
[----:B------:R1:W-:Y:S01]  /*137d0*/  STL [R1+0x1778], R2 ;  /* 0x0017780201007387 */ /* 0x0003e20000100800 */
[----:B-----5:R-:W-:Y:S01]  /*137e0*/  IADD3 R5, P2, R16, R9, RZ ;  /* 0x0000000910057210 */ /* 0x020fe20007f5e0ff */
[----:B0-----:R-:W-:-:S04]  /*137f0*/  IMAD.X R4, R15, 0x1, R10, P3 ;  /* 0x000000010f047824 */ /* 0x001fc800018e060a */
[----:B------:R-:W-:Y:S04]  /*13800*/  STL [R1+0x17ac], R5 ;  /* 0x0017ac0501007387 */ /* 0x000fe80000100800 */
[----:B------:R-:W5:Y:S01]  /*13810*/  LDL.LU R15, [R1+0x14] ;  /* 0x00001400010f7983 */ /* 0x000f620000300800 */
[----:B-1----:R-:W-:-:S03]  /*13820*/  IADD3 R2, P3, R16, R8, RZ ;  /* 0x0000000810027210 */ /* 0x002fc60007f7e0ff */
[----:B------:R4:W-:Y:S04]  /*13830*/  STL [R1+0x1780], R4 ;  /* 0x0017800401007387 */ /* 0x0009e80000100800 */
[----:B------:R0:W-:Y:S01]  /*13840*/  STL [R1+0x17b4], R2 ;  /* 0x0017b40201007387 */ /* 0x0001e20000100800 */
[C---:B----4-:R-:W-:Y:S01]  /*13850*/  IMAD.X R4, R17.reuse, 0x1, R35, P4 ;  /* 0x0000000111047824 */ /* 0x050fe200020e0623 */
[----:B0-----:R-:W-:Y:S01]  /*13860*/  IADD3 R2, P4, R16, R7, RZ ;  /* 0x0000000710027210 */ /* 0x001fe20007f9e0ff */
[----:B------:R-:W-:-:S03]  /*13870*/  IMAD.X R5, R17, 0x1, R34, P5 ;  /* 0x0000000111057824 */ /* 0x000fc600028e0622 */
[----:B------:R0:W-:Y:S04]  /*13880*/  STL [R1+0x1788], R4 ;  /* 0x0017880401007387 */ /* 0x0001e80000100800 */
[----:B------:R1:W-:Y:S04]  /*13890*/  STL [R1+0x17bc], R2 ;  /* 0x0017bc0201007387 */ /* 0x0003e80000100800 */
[----:B------:R4:W-:Y:S01]  /*138a0*/  STL [R1+0x1790], R5 ;  /* 0x0017900501007387 */ /* 0x0009e20000100800 */
[----:B0-----:R-:W-:-:S03]  /*138b0*/  IADD3 R4, P5, R16, R3, RZ ;  /* 0x0000000310047210 */ /* 0x001fc60007fbe0ff */
[----:B------:R-:W5:Y:S01]  /*138c0*/  LDL.LU R16, [R1+0x5c] ;  /* 0x00005c0001107983 */ /* 0x000f620000300800 */
[----:B-1----:R-:W-:-:S03]  /*138d0*/  IMAD.X R2, R17, 0x1, R11, P0 ;  /* 0x0000000111027824 */ /* 0x002fc600000e060b */
[----:B------:R0:W-:Y:S04]  /*138e0*/  STL [R1+0x17c4], R4 ;  /* 0x0017c40401007387 */ /* 0x0001e80000100800 */
[----:B------:R1:W-:Y:S01]  /*138f0*/  STL [R1+0x1798], R2 ;  /* 0x0017980201007387 */ /* 0x0003e20000100800 */
[C---:B----4-:R-:W-:Y:S01]  /*13900*/  IADD3 R5, P0, R18.reuse, R9, RZ ;  /* 0x0000000912057210 */ /* 0x050fe20007f1e0ff */
[----:B0-----:R-:W-:Y:S01]  /*13910*/  IMAD.X R4, R17, 0x1, R10, P1 ;  /* 0x0000000111047824 */ /* 0x001fe200008e060a */
[----:B-1----:R-:W-:-:S03]  /*13920*/  IADD3 R2, P1, R18, R8, RZ ;  /* 0x0000000812027210 */ /* 0x002fc60007f3e0ff */
[----:B------:R3:W-:Y:S04]  /*13930*/  STL [R1+0x17cc], R5 ;  /* 0x0017cc0501007387 */ /* 0x0007e80000100800 */
[----:B------:R-:W4:Y:S04]  /*13940*/  LDL.LU R17, [R1+0x18] ;  /* 0x0000180001117983 */ /* 0x000f280000300800 */
[----:B------:R0:W-:Y:S04]  /*13950*/  STL [R1+0x17a0], R4 ;  /* 0x0017a00401007387 */ /* 0x0001e80000100800 */
[----:B------:R1:W-:Y:S01]  /*13960*/  STL [R1+0x17d4], R2 ;  /* 0x0017d40201007387 */ /* 0x0003e20000100800 */
[----:B---3--:R-:W-:-:S02]  /*13970*/  IMAD.X R5, R19, 0x1, R34, P3 ;  /* 0x0000000113057824 */ /* 0x008fc400018e0622 */
[----:B0-----:R-:W-:Y:S01]  /*13980*/  IMAD.X R4, R19, 0x1, R35, P2 ;  /* 0x0000000113047824 */ /* 0x001fe200010e0623 */
[----:B-1----:R-:W-:-:S04]  /*13990*/  IADD3 R2, P2, R18, R7, RZ ;  /* 0x0000000712027210 */ /* 0x002fc80007f5e0ff */
[----:B------:R0:W-:Y:S04]  /*139a0*/  STL [R1+0x17a8], R4 ;  /* 0x0017a80401007387 */ /* 0x0001e80000100800 */
[----:B------:R1:W-:Y:S04]  /*139b0*/  STL [R1+0x17dc], R2 ;  /* 0x0017dc0201007387 */ /* 0x0003e80000100800 */
[----:B------:R3:W-:Y:S01]  /*139c0*/  STL [R1+0x17b0], R5 ;  /* 0x0017b00501007387 */ /* 0x0007e20000100800 */
[----:B0-----:R-:W-:-:S03]  /*139d0*/  IADD3 R4, P3, R18, R3, RZ ;  /* 0x0000000312047210 */ /* 0x001fc60007f7e0ff */
[----:B------:R-:W4:Y:S01]  /*139e0*/  LDL.LU R18, [R1+0x54] ;  /* 0x0000540001127983 */ /* 0x000f220000300800 */
[----:B-1----:R-:W-:-:S03]  /*139f0*/  IMAD.X R2, R19, 0x1, R11, P4 ;  /* 0x0000000113027824 */ /* 0x002fc600020e060b */
[----:B------:R0:W-:Y:S01]  /*13a00*/  STL [R1+0x17e4], R4 ;  /* 0x0017e40401007387 */ /* 0x0001e20000100800 */
[----:B---3--:R-:W-:-:S03]  /*13a10*/  IADD3 R5, P4, R12, R9, RZ ;  /* 0x000000090c057210 */ /* 0x008fc60007f9e0ff */
[----:B------:R1:W-:Y:S01]  /*13a20*/  STL [R1+0x17b8], R2 ;  /* 0x0017b80201007387 */ /* 0x0003e20000100800 */
[----:B0-----:R-:W-:-:S03]  /*13a30*/  IMAD.X R4, R19, 0x1, R10, P5 ;  /* 0x0000000113047824 */ /* 0x001fc600028e060a */
[----:B------:R-:W-:Y:S04]  /*13a40*/  STL [R1+0x17ec], R5 ;  /* 0x0017ec0501007387 */ /* 0x000fe80000100800 */
[----:B------:R-:W3:Y:S01]  /*13a50*/  LDL.LU R19, [R1+0x1c] ;  /* 0x00001c0001137983 */ /* 0x000ee20000300800 */
[----:B-1----:R-:W-:-:S03]  /*13a60*/  IADD3 R2, P5, R12, R8, RZ ;  /* 0x000000080c027210 */ /* 0x002fc60007fbe0ff */
[----:B------:R2:W-:Y:S04]  /*13a70*/  STL [R1+0x17c0], R4 ;  /* 0x0017c00401007387 */ /* 0x0005e80000100800 */
[----:B------:R0:W-:Y:S01]  /*13a80*/  STL [R1+0x17f4], R2 ;  /* 0x0017f40201007387 */ /* 0x0001e20000100800 */
[C---:B--2---:R-:W-:Y:S02]  /*13a90*/  IMAD.X R4, R13.reuse, 0x1, R35, P0 ;  /* 0x000000010d047824 */ /* 0x044fe400000e0623 */
[----:B------:R-:W-:Y:S01]  /*13aa0*/  IMAD.X R5, R13, 0x1, R34, P1 ;  /* 0x000000010d057824 */ /* 0x000fe200008e0622 */
[C---:B0-----:R-:W-:Y:S02]  /*13ab0*/  IADD3 R2, P0, R12.reuse, R7, RZ ;  /* 0x000000070c027210 */ /* 0x041fe40007f1e0ff */
[----:B------:R0:W-:Y:S04]  /*13ac0*/  STL [R1+0x17c8], R4 ;  /* 0x0017c80401007387 */ /* 0x0001e80000100800 */
[----:B------:R1:W-:Y:S04]  /*13ad0*/  STL [R1+0x17fc], R2 ;  /* 0x0017fc0201007387 */ /* 0x0003e80000100800 */
[----:B------:R-:W-:Y:S01]  /*13ae0*/  STL [R1+0x17d0], R5 ;  /* 0x0017d00501007387 */ /* 0x000fe20000100800 */
[----:B0-----:R-:W-:-:S03]  /*13af0*/  IADD3 R4, P1, R12, R3, RZ ;  /* 0x000000030c047210 */ /* 0x001fc60007f3e0ff */
[----:B------:R-:W2:Y:S01]  /*13b00*/  LDL.LU R12, [R1+0x4c] ;  /* 0x00004c00010c7983 */ /* 0x000ea20000300800 */
[----:B-1----:R-:W-:-:S03]  /*13b10*/  IMAD.X R2, R13, 0x1, R11, P2 ;  /* 0x000000010d027824 */ /* 0x002fc600010e060b */
[----:B------:R0:W-:Y:S04]  /*13b20*/  STL [R1+0x1804], R4 ;  /* 0x0018040401007387 */ /* 0x0001e80000100800 */
[----:B------:R1:W-:Y:S01]  /*13b30*/  STL [R1+0x17d8], R2 ;  /* 0x0017d80201007387 */ /* 0x0003e20000100800 */
[----:B0-----:R-:W-:Y:S01]  /*13b40*/  IMAD.X R4, R13, 0x1, R10, P3 ;  /* 0x000000010d047824 */ /* 0x001fe200018e060a */
[C---:B------:R-:W-:Y:S02]  /*13b50*/  IADD3 R5, P2, R14.reuse, R9, RZ ;  /* 0x000000090e057210 */ /* 0x040fe40007f5e0ff */
[----:B-1----:R-:W-:-:S03]  /*13b60*/  IADD3 R2, P3, R14, R8, RZ ;  /* 0x000000080e027210 */ /* 0x002fc60007f7e0ff */
[----:B------:R-:W-:Y:S04]  /*13b70*/  STL [R1+0x180c], R5 ;  /* 0x00180c0501007387 */ /* 0x000fe80000100800 */
[----:B------:R-:W2:Y:S04]  /*13b80*/  LDL.LU R13, [R1+0x20] ;  /* 0x00002000010d7983 */ /* 0x000ea80000300800 */
[----:B------:R5:W-:Y:S04]  /*13b90*/  STL [R1+0x17e0], R4 ;  /* 0x0017e00401007387 */ /* 0x000be80000100800 */
[----:B------:R0:W-:Y:S01]  /*13ba0*/  STL [R1+0x1814], R2 ;  /* 0x0018140201007387 */ /* 0x0001e20000100800 */
[----:B-----5:R-:W-:-:S02]  /*13bb0*/  IMAD.X R4, R15, 0x1, R35, P4 ;  /* 0x000000010f047824 */ /* 0x020fc400020e0623 */
[----:B------:R-:W-:Y:S01]  /*13bc0*/  IMAD.X R5, R15, 0x1, R34, P5 ;  /* 0x000000010f057824 */ /* 0x000fe200028e0622 */
[C---:B0-----:R-:W-:Y:S02]  /*13bd0*/  IADD3 R2, P4, R14.reuse, R7, RZ ;  /* 0x000000070e027210 */ /* 0x041fe40007f9e0ff */
[----:B------:R0:W-:Y:S04]  /*13be0*/  STL [R1+0x17e8], R4 ;  /* 0x0017e80401007387 */ /* 0x0001e80000100800 */
[----:B------:R1:W-:Y:S04]  /*13bf0*/  STL [R1+0x181c], R2 ;  /* 0x00181c0201007387 */ /* 0x0003e80000100800 */
[----:B------:R-:W-:Y:S01]  /*13c00*/  STL [R1+0x17f0], R5 ;  /* 0x0017f00501007387 */ /* 0x000fe20000100800 */
[----:B0-----:R-:W-:-:S03]  /*13c10*/  IADD3 R4, P5, R14, R3, RZ ;  /* 0x000000030e047210 */ /* 0x001fc60007fbe0ff */
[----:B------:R-:W5:Y:S01]  /*13c20*/  LDL.LU R14, [R1+0x44] ;  /* 0x00004400010e7983 */ /* 0x000f620000300800 */
[----:B-1----:R-:W-:-:S03]  /*13c30*/  IMAD.X R2, R15, 0x1, R11, P0 ;  /* 0x000000010f027824 */ /* 0x002fc600000e060b */
[----:B------:R0:W-:Y:S04]  /*13c40*/  STL [R1+0x1824], R4 ;  /* 0x0018240401007387 */ /* 0x0001e80000100800 */
[----:B------:R1:W-:Y:S01]  /*13c50*/  STL [R1+0x17f8], R2 ;  /* 0x0017f80201007387 */ /* 0x0003e20000100800 */
[----:B0-----:R-:W-:Y:S01]  /*13c60*/  IMAD.X R4, R15, 0x1, R10, P1 ;  /* 0x000000010f047824 */ /* 0x001fe200008e060a */
[C---:B------:R-:W-:Y:S02]  /*13c70*/  IADD3 R5, P0, R16.reuse, R9, RZ ;  /* 0x0000000910057210 */ /* 0x040fe40007f1e0ff */
[----:B-1----:R-:W-:-:S03]  /*13c80*/  IADD3 R2, P1, R16, R8, RZ ;  /* 0x0000000810027210 */ /* 0x002fc60007f3e0ff */
[----:B------:R-:W-:Y:S04]  /*13c90*/  STL [R1+0x182c], R5 ;  /* 0x00182c0501007387 */ /* 0x000fe80000100800 */
[----:B------:R-:W5:Y:S04]  /*13ca0*/  LDL.LU R15, [R1+0x24] ;  /* 0x00002400010f7983 */ /* 0x000f680000300800 */
[----:B------:R4:W-:Y:S04]  /*13cb0*/  STL [R1+0x1800], R4 ;  /* 0x0018000401007387 */ /* 0x0009e80000100800 */
[----:B------:R0:W-:Y:S01]  /*13cc0*/  STL [R1+0x1834], R2 ;  /* 0x0018340201007387 */ /* 0x0001e20000100800 */
[----:B----4-:R-:W-:-:S02]  /*13cd0*/  IMAD.X R4, R17, 0x1, R35, P2 ;  /* 0x0000000111047824 */ /* 0x010fc400010e0623 */
[----:B------:R-:W-:Y:S01]  /*13ce0*/  IMAD.X R5, R17, 0x1, R34, P3 ;  /* 0x0000000111057824 */ /* 0x000fe200018e0622 */
[C---:B0-----:R-:W-:Y:S02]  /*13cf0*/  IADD3 R2, P2, R16.reuse, R7, RZ ;  /* 0x0000000710027210 */ /* 0x041fe40007f5e0ff */
        /* <DEDUP_REMOVED lines=22> */
[----:B------:R-:W3:Y:S01]  /*13e60*/  LDL.LU R18, [R1+0x130] ;  /* 0x0001300001127983 */ /* 0x000ee20000300800 */
[----:B-1----:R-:W-:-:S03]  /*13e70*/  IMAD.X R2, R19, 0x1, R11, P2 ;  /* 0x0000000113027824 */ /* 0x002fc600010e060b */
[----:B------:R0:W-:Y:S01]  /*13e80*/  STL [R1+0x1864], R4 ;  /* 0x0018640401007387 */ /* 0x0001e20000100800 */
[----:B--2---:R-:W-:-:S03]  /*13e90*/  IADD3 R5, P2, R12, R9, RZ ;  /* 0x000000090c057210 */ /* 0x004fc60007f5e0ff */
[----:B------:R1:W-:Y:S01]  /*13ea0*/  STL [R1+0x1838], R2 ;  /* 0x0018380201007387 */ /* 0x0003e20000100800 */
[----:B0-----:R-:W-:-:S03]  /*13eb0*/  IMAD.X R4, R19, 0x1, R10, P3 ;  /* 0x0000000113047824 */ /* 0x001fc600018e060a */
[----:B------:R-:W-:Y:S04]  /*13ec0*/  STL [R1+0x186c], R5 ;  /* 0x00186c0501007387 */ /* 0x000fe80000100800 */
[----:B------:R-:W2:Y:S01]  /*13ed0*/  LDL.LU R19, [R1+0x12c] ;  /* 0x00012c0001137983 */ /* 0x000ea20000300800 */
[----:B-1----:R-:W-:-:S03]  /*13ee0*/  IADD3 R2, P3, R12, R8, RZ ;  /* 0x000000080c027210 */ /* 0x002fc60007f7e0ff */
[----:B------:R0:W-:Y:S04]  /*13ef0*/  STL [R1+0x1840], R4 ;  /* 0x0018400401007387 */ /* 0x0001e80000100800 */
[----:B------:R1:W-:Y:S01]  /*13f00*/  STL [R1+0x1874], R2 ;  /* 0x0018740201007387 */ /* 0x0003e20000100800 */
[C---:B0-----:R-:W-:Y:S01]  /*13f10*/  IMAD.X R4, R13.reuse, 0x1, R35, P4 ;  /* 0x000000010d047824 */ /* 0x041fe200020e0623 */
[----:B-1----:R-:W-:Y:S01]  /*13f20*/  IADD3 R2, P4, R12, R7, RZ ;  /* 0x000000070c027210 */ /* 0x002fe20007f9e0ff */
        /* <DEDUP_REMOVED lines=27> */
[C---:B------:R-:W-:Y:S01]  /*140e0*/  IADD3 R5, P4, R16.reuse, R9, RZ ;  /* 0x0000000910057210 */ /* 0x040fe20007f9e0ff */
[----:B0-----:R-:W-:Y:S01]  /*140f0*/  IMAD.X R4, R15, 0x1, R10, P5 ;  /* 0x000000010f047824 */ /* 0x001fe200028e060a */
        /* <DEDUP_REMOVED lines=16> */
[C---:B---3--:R-:W-:Y:S01]  /*14200*/  IADD3 R5, P2, R18.reuse, R9, RZ ;  /* 0x0000000912057210 */ /* 0x048fe20007f5e0ff */
[----:B0-----:R-:W-:Y:S01]  /*14210*/  IMAD.X R4, R17, 0x1, R10, P3 ;  /* 0x0000000111047824 */ /* 0x001fe200018e060a */
[----:B-1----:R-:W-:-:S03]  /*14220*/  IADD3 R2, P3, R18, R8, RZ ;  /* 0x0000000812027210 */ /* 0x002fc60007f7e0ff */
[----:B------:R2:W-:Y:S04]  /*14230*/  STL [R1+0x18cc], R5 ;  /* 0x0018cc0501007387 */ /* 0x0005e80000100800 */
[----:B------:R-:W3:Y:S04]  /*14240*/  LDL.LU R17, [R1+0x148] ;  /* 0x0001480001117983 */ /* 0x000ee80000300800 */
[----:B------:R0:W-:Y:S04]  /*14250*/  STL [R1+0x18a0], R4 ;  /* 0x0018a00401007387 */ /* 0x0001e80000100800 */
[----:B------:R1:W-:Y:S01]  /*14260*/  STL [R1+0x18d4], R2 ;  /* 0x0018d40201007387 */ /* 0x0003e20000100800 */
[----:B--2---:R-:W-:-:S02]  /*14270*/  IMAD.X R5, R19, 0x1, R34, P5 ;  /* 0x0000000113057824 */ /* 0x004fc400028e0622 */
[----:B0-----:R-:W-:Y:S01]  /*14280*/  IMAD.X R4, R19, 0x1, R35, P4 ;  /* 0x0000000113047824 */ /* 0x001fe200020e0623 */
[----:B-1----:R-:W-:-:S04]  /*14290*/  IADD3 R2, P4, R18, R7, RZ ;  /* 0x0000000712027210 */ /* 0x002fc80007f9e0ff */
        /* <DEDUP_REMOVED lines=33> */
[----:B0-----:R-:W-:-:S02]  /*144b0*/  IMAD.X R4, R15, 0x1, R35, P0 ;  /* 0x000000010f047824 */ /* 0x001fc400000e0623 */
[----:B------:R-:W-:Y:S01]  /*144c0*/  IMAD.X R5, R15, 0x1, R34, P1 ;  /* 0x000000010f057824 */ /* 0x000fe200008e0622 */
[C---:B-1----:R-:W-:Y:S02]  /*144d0*/  IADD3 R2, P0, R14.reuse, R7, RZ ;  /* 0x000000070e027210 */ /* 0x042fe40007f1e0ff */
        /* <DEDUP_REMOVED lines=11> */
[----:B------:R-:W-:Y:S04]  /*14590*/  STL [R1+0x192c], R5 ;  /* 0x00192c0501007387 */ /* 0x000fe80000100800 */
[----:B------:R-:W4:Y:S04]  /*145a0*/  LDL.LU R15, [R1+0x164] ;  /* 0x00016400010f7983 */ /* 0x000f280000300800 */
[----:B------:R3:W-:Y:S04]  /*145b0*/  STL [R1+0x1900], R4 ;  /* 0x0019000401007387 */ /* 0x0007e80000100800 */
[----:B------:R0:W-:Y:S01]  /*145c0*/  STL [R1+0x1934], R2 ;  /* 0x0019340201007387 */ /* 0x0001e20000100800 */
[----:B---3--:R-:W-:-:S02]  /*145d0*/  IMAD.X R4, R17, 0x1, R35, P4 ;  /* 0x0000000111047824 */ /* 0x008fc400020e0623 */
[----:B------:R-:W-:Y:S01]  /*145e0*/  IMAD.X R5, R17, 0x1, R34, P5 ;  /* 0x0000000111057824 */ /* 0x000fe200028e0622 */
[C---:B0-----:R-:W-:Y:S02]  /*145f0*/  IADD3 R2, P4, R16.reuse, R7, RZ ;  /* 0x0000000710027210 */ /* 0x041fe40007f9e0ff */
        /* <DEDUP_REMOVED lines=65> */
[----:B------:R-:W-:Y:S04]  /*14a10*/  STL [R1+0x19ac], R5 ;  /* 0x0019ac0501007387 */ /* 0x000fe80000100800 */
[----:B------:R-:W3:Y:S04]  /*14a20*/  LDL.LU R15, [R1+0x188] ;  /* 0x00018800010f7983 */ /* 0x000ee80000300800 */
[----:B------:R2:W-:Y:S04]  /*14a30*/  STL [R1+0x1980], R4 ;  /* 0x0019800401007387 */ /* 0x0005e80000100800 */
[----:B------:R0:W-:Y:S01]  /*14a40*/  STL [R1+0x19b4], R2 ;  /* 0x0019b40201007387 */ /* 0x0001e20000100800 */
[----:B--2---:R-:W-:-:S02]  /*14a50*/  IMAD.X R4, R17, 0x1, R35, P2 ;  /* 0x0000000111047824 */ /* 0x004fc400010e0623 */
        /* <DEDUP_REMOVED lines=890> */
[----:B------:R-:W-:Y:S04]  /*18200*/  STL [R1+0x1fe4], R4 ;  /* 0x001fe40401007387 */ /* 0x000fe80000100800 */
[----:B------:R0:W-:Y:S02]  /*18210*/  STL [R1+0x1fb8], R2 ;  /* 0x001fb80201007387 */ /* 0x0001e40000100800 */
[----:B0-----:R-:W-:Y:S02]  /*18220*/  IMAD.X R2, R19, 0x1, R10, P3 ;  /* 0x0000000113027824 */ /* 0x001fe400018e060a */
[----:B------:R-:W2:Y:S01]  /*18230*/  LDL.LU R19, [R1+0x31c] ;  /* 0x00031c0001137983 */ /* 0x000ea20000300800 */
[C---:B------:R-:W-:Y:S02]  /*18240*/  IADD3 R4, P2, R12.reuse, R9, RZ ;  /* 0x000000090c047210 */ /* 0x040fe40007f5e0ff */
[----:B------:R-:W-:-:S03]  /*18250*/  IADD3 R5, P3, R12, R8, RZ ;  /* 0x000000080c057210 */ /* 0x000fc60007f7e0ff */
[----:B------:R5:W-:Y:S04]  /*18260*/  STL [R1+0x1fec], R4 ;  /* 0x001fec0401007387 */ /* 0x000be80000100800 */
[----:B------:R0:W-:Y:S04]  /*18270*/  STL [R1+0x1fc0], R2 ;  /* 0x001fc00201007387 */ /* 0x0001e80000100800 */
[----:B------:R1:W-:Y:S01]  /*18280*/  STL [R1+0x1ff4], R5 ;  /* 0x001ff40501007387 */ /* 0x0003e20000100800 */
[C---:B-----5:R-:W-:Y:S01]  /*18290*/  IMAD.X R4, R13.reuse, 0x1, R35, P4 ;  /* 0x000000010d047824 */ /* 0x060fe200020e0623 */
[----:B0-----:R-:W-:Y:S01]  /*182a0*/  IADD3 R2, P4, R12, R7, RZ ;  /* 0x000000070c027210 */ /* 0x001fe20007f9e0ff */
[----:B-1----:R-:W-:-:S03]  /*182b0*/  IMAD.X R5, R13, 0x1, R34, P5 ;  /* 0x000000010d057824 */ /* 0x002fc600028e0622 */
[----:B------:R0:W-:Y:S04]  /*182c0*/  STL [R1+0x1fc8], R4 ;  /* 0x001fc80401007387 */ /* 0x0001e80000100800 */
[----:B------:R1:W-:Y:S04]  /*182d0*/  STL [R1+0x1ffc], R2 ;  /* 0x001ffc0201007387 */ /* 0x0003e80000100800 */
[----:B------:R-:W-:Y:S01]  /*182e0*/  STL [R1+0x1fd0], R5 ;  /* 0x001fd00501007387 */ /* 0x000fe20000100800 */
[----:B0-----:R-:W-:-:S03]  /*182f0*/  IADD3 R4, P5, R12, R3, RZ ;  /* 0x000000030c047210 */ /* 0x001fc60007fbe0ff */
[----:B------:R-:W5:Y:S01]  /*18300*/  LDL.LU R6, [R1+0x2e8] ;  /* 0x0002e80001067983 */ /* 0x000f620000300800 */
[----:B-1----:R-:W-:-:S03]  /*18310*/  IMAD.X R2, R13, 0x1, R11, P0 ;  /* 0x000000010d027824 */ /* 0x002fc600000e060b */
[----:B------:R-:W-:Y:S04]  /*18320*/  STL [R1+0x2004], R4 ;  /* 0x0020040401007387 */ /* 0x000fe80000100800 */
[----:B------:R0:W-:Y:S04]  /*18330*/  STL [R1+0x1fd8], R2 ;  /* 0x001fd80201007387 */ /* 0x0001e80000100800 */
[----:B------:R-:W5:Y:S01]  /*18340*/  LDL.LU R12, [R1+0x320] ;  /* 0x00032000010c7983 */ /* 0x000f620000300800 */
[----:B0-----:R-:W-:Y:S01]  /*18350*/  IMAD.X R2, R13, 0x1, R10, P1 ;  /* 0x000000010d027824 */ /* 0x001fe200008e060a */
[----:B------:R-:W-:-:S02]  /*18360*/  IADD3 R4, P0, R14, R9, RZ ;  /* 0x000000090e047210 */ /* 0x000fc40007f1e0ff */
[----:B------:R-:W-:-:S03]  /*18370*/  IADD3 R5, P1, R14, R8, RZ ;  /* 0x000000080e057210 */ /* 0x000fc60007f3e0ff */
[----:B------:R0:W-:Y:S04]  /*18380*/  STL [R1+0x200c], R4 ;  /* 0x00200c0401007387 */ /* 0x0001e80000100800 */
[----:B------:R1:W-:Y:S04]  /*18390*/  STL [R1+0x1fe0], R2 ;  /* 0x001fe00201007387 */ /* 0x0003e80000100800 */
[----:B------:R1:W-:Y:S01]  /*183a0*/  STL [R1+0x2014], R5 ;  /* 0x0020140501007387 */ /* 0x0003e20000100800 */
[C---:B0-----:R-:W-:Y:S01]  /*183b0*/  IMAD.X R4, R15.reuse, 0x1, R35, P2 ;  /* 0x000000010f047824 */ /* 0x041fe200010e0623 */
[----:B-1----:R-:W-:Y:S01]  /*183c0*/  IADD3 R2, P2, R14, R7, RZ ;  /* 0x000000070e027210 */ /* 0x002fe20007f5e0ff */
[----:B------:R-:W-:-:S03]  /*183d0*/  IMAD.X R5, R15, 0x1, R34, P3 ;  /* 0x000000010f057824 */ /* 0x000fc600018e0622 */
[----:B------:R0:W-:Y:S04]  /*183e0*/  STL [R1+0x1fe8], R4 ;  /* 0x001fe80401007387 */ /* 0x0001e80000100800 */
[----:B------:R1:W-:Y:S01]  /*183f0*/  STL [R1+0x201c], R2 ;  /* 0x00201c0201007387 */ /* 0x0003e20000100800 */
[----:B0-----:R-:W-:-:S03]  /*18400*/  IADD3 R4, P3, R14, R3, RZ ;  /* 0x000000030e047210 */ /* 0x001fc60007f7e0ff */
[----:B------:R-:W-:Y:S01]  /*18410*/  STL [R1+0x1ff0], R5 ;  /* 0x001ff00501007387 */ /* 0x000fe20000100800 */
[----:B-1----:R-:W-:-:S03]  /*18420*/  IMAD.X R2, R15, 0x1, R11, P4 ;  /* 0x000000010f027824 */ /* 0x002fc600020e060b */
[----:B------:R-:W5:Y:S04]  /*18430*/  LDL.LU R13, [R1+0x2f0] ;  /* 0x0002f000010d7983 */ /* 0x000f680000300800 */
[----:B------:R4:W-:Y:S04]  /*18440*/  STL [R1+0x2024], R4 ;  /* 0x0020240401007387 */ /* 0x0009e80000100800 */
[----:B------:R0:W-:Y:S04]  /*18450*/  STL [R1+0x1ff8], R2 ;  /* 0x001ff80201007387 */ /* 0x0001e80000100800 */
[----:B------:R-:W5:Y:S01]  /*18460*/  LDL.LU R14, [R1+0x324] ;  /* 0x00032400010e7983 */ /* 0x000f620000300800 */
[----:B----4-:R-:W-:Y:S01]  /*18470*/  IADD3 R4, P4, R16, R9, RZ ;  /* 0x0000000910047210 */ /* 0x010fe20007f9e0ff */
[----:B0-----:R-:W-:-:S04]  /*18480*/  IMAD.X R2, R15, 0x1, R10, P5 ;  /* 0x000000010f027824 */ /* 0x001fc800028e060a */
[----:B------:R0:W-:Y:S04]  /*18490*/  STL [R1+0x202c], R4 ;  /* 0x00202c0401007387 */ /* 0x0001e80000100800 */
[----:B------:R1:W-:Y:S01]  /*184a0*/  STL [R1+0x2000], R2 ;  /* 0x0020000201007387 */ /* 0x0003e20000100800 */
[C---:B0-----:R-:W-:Y:S01]  /*184b0*/  IADD3 R4, P5, R16.reuse, R8, RZ ;  /* 0x0000000810047210 */ /* 0x041fe20007fbe0ff */
[----:B---3--:R-:W-:Y:S01]  /*184c0*/  IMAD.X R5, R17, 0x1, R35, P0 ;  /* 0x0000000111057824 */ /* 0x008fe200000e0623 */
[----:B-1----:R-:W-:-:S03]  /*184d0*/  IADD3 R2, P0, R16, R7, RZ ;  /* 0x0000000710027210 */ /* 0x002fc60007f1e0ff */
[----:B------:R0:W-:Y:S04]  /*184e0*/  STL [R1+0x2034], R4 ;  /* 0x0020340401007387 */ /* 0x0001e80000100800 */
[----:B------:R-:W-:Y:S04]  /*184f0*/  STL [R1+0x2008], R5 ;  /* 0x0020080501007387 */ /* 0x000fe80000100800 */
[----:B------:R-:W3:Y:S01]  /*18500*/  LDL.LU R15, [R1+0x2f8] ;  /* 0x0002f800010f7983 */ /* 0x000ee20000300800 */
[----:B0-----:R-:W-:-:S03]  /*18510*/  IMAD.X R4, R17, 0x1, R34, P1 ;  /* 0x0000000111047824 */ /* 0x001fc600008e0622 */
[----:B------:R0:W-:Y:S04]  /*18520*/  STL [R1+0x203c], R2 ;  /* 0x00203c0201007387 */ /* 0x0001e80000100800 */
[----:B------:R1:W-:Y:S01]  /*18530*/  STL [R1+0x2010], R4 ;  /* 0x0020100401007387 */ /* 0x0003e20000100800 */
[----:B0-----:R-:W-:Y:S01]  /*18540*/  IADD3 R2, P1, R16, R3, RZ ;  /* 0x0000000310027210 */ /* 0x001fe20007f3e0ff */
[----:B-1----:R-:W-:-:S04]  /*18550*/  IMAD.X R4, R17, 0x1, R11, P2 ;  /* 0x0000000111047824 */ /* 0x002fc800010e060b */
[----:B------:R0:W-:Y:S01]  /*18560*/  STL [R1+0x2044], R2 ;  /* 0x0020440201007387 */ /* 0x0001e20000100800 */
[----:B--2---:R-:W-:-:S03]  /*18570*/  IADD3 R5, P2, R18, R9, RZ ;  /* 0x0000000912057210 */ /* 0x004fc60007f5e0ff */
[----:B------:R1:W-:Y:S01]  /*18580*/  STL [R1+0x2018], R4 ;  /* 0x0020180401007387 */ /* 0x0003e20000100800 */
[----:B0-----:R-:W-:-:S03]  /*18590*/  IMAD.X R2, R17, 0x1, R10, P3 ;  /* 0x0000000111027824 */ /* 0x001fc600018e060a */
[----:B------:R0:W-:Y:S01]  /*185a0*/  STL [R1+0x204c], R5 ;  /* 0x00204c0501007387 */ /* 0x0001e20000100800 */
[----:B-1----:R-:W-:-:S03]  /*185b0*/  IADD3 R4, P3, R18, R8, RZ ;  /* 0x0000000812047210 */ /* 0x002fc60007f7e0ff */
[----:B------:R1:W-:Y:S01]  /*185c0*/  STL [R1+0x2020], R2 ;  /* 0x0020200201007387 */ /* 0x0003e20000100800 */
[----:B0-----:R-:W-:-:S03]  /*185d0*/  IMAD.X R5, R19, 0x1, R35, P4 ;  /* 0x0000000113057824 */ /* 0x001fc600020e0623 */
[----:B------:R0:W-:Y:S01]  /*185e0*/  STL [R1+0x2054], R4 ;  /* 0x0020540401007387 */ /* 0x0001e20000100800 */
[----:B-1----:R-:W-:-:S03]  /*185f0*/  IADD3 R2, P4, R18, R7, RZ ;  /* 0x0000000712027210 */ /* 0x002fc60007f9e0ff */
[----:B------:R1:W-:Y:S04]  /*18600*/  STL [R1+0x2028], R5 ;  /* 0x0020280501007387 */ /* 0x0003e80000100800 */
[----:B------:R-:W2:Y:S01]  /*18610*/  LDL R16, [R1+0x8e8] ;  /* 0x0008e80001107983 */ /* 0x000ea20000100800 */
[----:B0-----:R-:W-:-:S03]  /*18620*/  IMAD.X R4, R19, 0x1, R34, P5 ;  /* 0x0000000113047824 */ /* 0x001fc600028e0622 */
[----:B------:R0:W-:Y:S01]  /*18630*/  STL [R1+0x205c], R2 ;  /* 0x00205c0201007387 */ /* 0x0001e20000100800 */
[----:B-1----:R-:W-:-:S03]  /*18640*/  IMAD.X R5, R19, 0x1, R11, P0 ;  /* 0x0000000113057824 */ /* 0x002fc600000e060b */
[----:B------:R-:W-:Y:S04]  /*18650*/  STL [R1+0x2030], R4 ;  /* 0x0020300401007387 */ /* 0x000fe80000100800 */
[----:B------:R-:W4:Y:S01]  /*18660*/  LDL R17, [R1+0x8e0] ;  /* 0x0008e00001117983 */ /* 0x000f220000100800 */
[----:B0-----:R-:W-:-:S05]  /*18670*/  IADD3 R2, P5, R18, R3, RZ ;  /* 0x0000000312027210 */ /* 0x001fca0007fbe0ff */
[----:B------:R0:W-:Y:S04]  /*18680*/  STL [R1+0x2064], R2 ;  /* 0x0020640201007387 */ /* 0x0001e80000100800 */
[----:B------:R1:W-:Y:S01]  /*18690*/  STL [R1+0x2038], R5 ;  /* 0x0020380501007387 */ /* 0x0003e20000100800 */
[----:B0-----:R-:W-:Y:S01]  /*186a0*/  IMAD.X R2, R19, 0x1, R10, P1 ;  /* 0x0000000113027824 */ /* 0x001fe200008e060a */
[C---:B-----5:R-:W-:Y:S02]  /*186b0*/  IADD3 R4, P0, R6.reuse, R9, RZ ;  /* 0x0000000906047210 */ /* 0x060fe40007f1e0ff */
[----:B-1----:R-:W-:-:S03]  /*186c0*/  IADD3 R5, P1, R6, R8, RZ ;  /* 0x0000000806057210 */ /* 0x002fc60007f3e0ff */
[----:B------:R0:W-:Y:S04]  /*186d0*/  STL [R1+0x206c], R4 ;  /* 0x00206c0401007387 */ /* 0x0001e80000100800 */
[----:B------:R1:W-:Y:S04]  /*186e0*/  STL [R1+0x2040], R2 ;  /* 0x0020400201007387 */ /* 0x0003e80000100800 */
[----:B------:R5:W-:Y:S01]  /*186f0*/  STL [R1+0x2074], R5 ;  /* 0x0020740501007387 */ /* 0x000be20000100800 */
[----:B0-----:R-:W-:-:S03]  /*18700*/  IMAD.X R4, R12, 0x1, R35, P2 ;  /* 0x000000010c047824 */ /* 0x001fc600010e0623 */
[----:B------:R-:W4:Y:S04]  /*18710*/  LDL R18, [R1+0x8e4] ;  /* 0x0008e40001127983 */ /* 0x000f280000100800 */
[----:B------:R-:W-:Y:S04]  /*18720*/  STL [R1+0x2048], R4 ;  /* 0x0020480401007387 */ /* 0x000fe80000100800 */
[----:B------:R-:W4:Y:S01]  /*18730*/  LDL R19, [R1+0x8dc] ;  /* 0x0008dc0001137983 */ /* 0x000f220000100800 */
[----:B-1----:R-:W-:-:S05]  /*18740*/  IADD3 R2, P2, R6, R7, RZ ;  /* 0x0000000706027210 */ /* 0x002fca0007f5e0ff */
[----:B------:R0:W-:Y:S01]  /*18750*/  STL [R1+0x207c], R2 ;  /* 0x00207c0201007387 */ /* 0x0001e20000100800 */
[C---:B-----5:R-:W-:Y:S02]  /*18760*/  IMAD.X R5, R12.reuse, 0x1, R11, P4 ;  /* 0x000000010c057824 */ /* 0x060fe400020e060b */
[----:B0-----:R-:W-:Y:S01]  /*18770*/  IMAD.X R2, R12, 0x1, R34, P3 ;  /* 0x000000010c027824 */ /* 0x001fe200018e0622 */
[----:B------:R-:W-:-:S04]  /*18780*/  IADD3 R4, P3, R6, R3, RZ ;  /* 0x0000000306047210 */ /* 0x000fc80007f7e0ff */
[----:B------:R-:W-:Y:S04]  /*18790*/  STL [R1+0x2050], R2 ;  /* 0x0020500201007387 */ /* 0x000fe80000100800 */
[----:B------:R0:W-:Y:S04]  /*187a0*/  STL [R1+0x2080], R4 ;  /* 0x0020800401007387 */ /* 0x0001e80000100800 */
[----:B------:R1:W-:Y:S01]  /*187b0*/  STL [R1+0x2058], R5 ;  /* 0x0020580501007387 */ /* 0x0003e20000100800 */
[----:B0-----:R-:W-:Y:S01]  /*187c0*/  IMAD.X R4, R12, 0x1, R10, P5 ;  /* 0x000000010c047824 */ /* 0x001fe200028e060a */
[----:B------:R-:W-:-:S02]  /*187d0*/  IADD3 R2, P4, R13, R9, RZ ;  /* 0x000000090d027210 */ /* 0x000fc40007f9e0ff */
[----:B-1----:R-:W-:-:S03]  /*187e0*/  IADD3 R5, P5, R13, R8, RZ ;  /* 0x000000080d057210 */ /* 0x002fc60007fbe0ff */
        /* <DEDUP_REMOVED lines=8> */
[----:B-1----:R-:W-:-:S04]  /*18870*/  IADD3 R2, P1, R13, R3, RZ ;  /* 0x000000030d027210 */ /* 0x002fc80007f3e0ff */
[----:B------:R3:W-:Y:S01]  /*18880*/  STL [R1+0x2070], R5 ;  /* 0x0020700501007387 */ /* 0x0007e20000100800 */
[----:B-----5:R-:W-:-:S03]  /*18890*/  IMAD.X R4, R14, 0x1, R11, P2 ;  /* 0x000000010e047824 */ /* 0x020fc600010e060b */
        /* <DEDUP_REMOVED lines=11> */
[C---:B---3--:R-:W-:Y:S01]  /*18950*/  IMAD.X R4, R0.reuse, 0x1, R34, P5 ;  /* 0x0000000100047824 */ /* 0x048fe200028e0622 */
[----:B------:R-:W-:Y:S02]  /*18960*/  IADD3 R3, P5, R15, R3, RZ ;  /* 0x000000030f037210 */ /* 0x000fe40007fbe0ff */
[----:B------:R1:W-:Y:S04]  /*18970*/  STL [R1+0x119c], R2 ;  /* 0x00119c0201007387 */ /* 0x0003e80000100800 */
[----:B------:R-:W-:Y:S01]  /*18980*/  STL [R1+0x1198], R4 ;  /* 0x0011980401007387 */ /* 0x000fe20000100800 */
[----:B0-----:R-:W-:-:S03]  /*18990*/  IMAD.X R5, R0, 0x1, R11, P0 ;  /* 0x0000000100057824 */ /* 0x001fc600000e060b */
[----:B------:R0:W-:Y:S01]  /*189a0*/  STL [R1+0x118c], R3 ;  /* 0x00118c0301007387 */ /* 0x0001e20000100800 */
[----:B-1----:R-:W-:-:S03]  /*189b0*/  SHF.R.S32.HI R2, RZ, 0x1f, R15 ;  /* 0x0000001fff027819 */ /* 0x002fc6000001140f */
[----:B------:R1:W-:Y:S01]  /*189c0*/  STL [R1+0x1184], R5 ;  /* 0x0011840501007387 */ /* 0x0003e20000100800 */
[----:B0-----:R-:W-:-:S03]  /*189d0*/  IMAD.X R3, R0, 0x1, R10, P1 ;  /* 0x0000000100037824 */ /* 0x001fc600008e060a */
[----:B------:R-:W3:Y:S01]  /*189e0*/  LDL.LU R0, [R1+0x2750] ;  /* 0x0027500001007983 */ /* 0x000ee20000300800 */
[----:B--2---:R-:W-:-:S05]  /*189f0*/  IADD3 R4, P0, R16, UR30, RZ ;  /* 0x0000001e10047c10 */ /* 0x004fca000ff1e0ff */
[----:B------:R4:W-:Y:S04]  /*18a00*/  STL [R1+0x1190], R4 ;  /* 0x0011900401007387 */ /* 0x0009e80000100800 */
[----:B------:R0:W-:Y:S01]  /*18a10*/  STL [R1+0x1188], R3 ;  /* 0x0011880301007387 */ /* 0x0001e20000100800 */
[C---:B-1----:R-:W-:Y:S01]  /*18a20*/  IMAD.X R5, R2.reuse, 0x1, R34, P3 ;  /* 0x0000000102057824 */ /* 0x042fe200018e0622 */
[----:B----4-:R-:W-:Y:S01]  /*18a30*/  IADD3 R4, P1, R17, UR30, RZ ;  /* 0x0000001e11047c10 */ /* 0x010fe2000ff3e0ff */
[----:B------:R-:W-:Y:S01]  /*18a40*/  USHF.R.S32.HI UR30, URZ, 0x1f, UR30 ;  /* 0x0000001f3f1e7899 */ /* 0x000fe2000801141e */
[----:B0-----:R-:W-:-:S03]  /*18a50*/  IMAD.X R3, R2, 0x1, R35, P2 ;  /* 0x0000000102037824 */ /* 0x001fc600010e0623 */
[----:B------:R0:W-:Y:S04]  /*18a60*/  STL [R1+0x1194], R4 ;  /* 0x0011940401007387 */ /* 0x0001e80000100800 */
[----:B------:R1:W-:Y:S01]  /*18a70*/  STL [R1+0x1180], R3 ;  /* 0x0011800301007387 */ /* 0x0003e20000100800 */
[----:B0-----:R-:W-:-:S03]  /*18a80*/  IMAD.X R4, R2, 0x1, R11, P4 ;  /* 0x0000000102047824 */ /* 0x001fc600020e060b */
[----:B------:R-:W-:Y:S01]  /*18a90*/  STL [R1+0x117c], R5 ;  /* 0x00117c0501007387 */ /* 0x000fe20000100800 */
[----:B-1----:R-:W-:-:S03]  /*18aa0*/  IMAD.X R3, R2, 0x1, R10, P5 ;  /* 0x0000000102037824 */ /* 0x002fc600028e060a */
[----:B------:R0:W-:Y:S04]  /*18ab0*/  STL [R1+0x1178], R4 ;  /* 0x0011780401007387 */ /* 0x0001e80000100800 */
[----:B------:R1:W-:Y:S01]  /*18ac0*/  STL [R1+0xe0c], R3 ;  /* 0x000e0c0301007387 */ /* 0x0003e20000100800 */
[----:B0-----:R-:W-:Y:S02]  /*18ad0*/  IADD3 R4, P3, R17, UR5, RZ ;  /* 0x0000000511047c10 */ /* 0x001fe4000ff7e0ff */
[----:B------:R-:W-:-:S05]  /*18ae0*/  IADD3.X R2, R18, UR30, RZ, P0, !PT ;  /* 0x0000001e12027c10 */ /* 0x000fca00087fe4ff */
[----:B------:R0:W-:Y:S01]  /*18af0*/  STL [R1+0xe10], R2 ;  /* 0x000e100201007387 */ /* 0x0001e20000100800 */
[----:B-1----:R-:W-:Y:S01]  /*18b00*/  IADD3.X R3, R19, UR30, RZ, P1, !PT ;  /* 0x0000001e13037c10 */ /* 0x002fe20008ffe4ff */
[----:B------:R-:W-:Y:S02]  /*18b10*/  USHF.R.S32.HI UR30, URZ, 0x1f, UR26 ;  /* 0x0000001f3f1e7899 */ /* 0x000fe4000801141a */
[----:B0-----:R-:W-:Y:S02]  /*18b20*/  IADD3 R2, P0, R16, UR26, RZ ;  /* 0x0000001a10027c10 */ /* 0x001fe4000ff1e0ff */
[----:B------:R0:W-:Y:S04]  /*18b30*/  STL [R1+0xe14], R3 ;  /* 0x000e140301007387 */ /* 0x0001e80000100800 */
[----:B------:R1:W-:Y:S01]  /*18b40*/  STL [R1+0xe1c], R2 ;  /* 0x000e1c0201007387 */ /* 0x0003e20000100800 */
[----:B0-----:R-:W-:-:S02]  /*18b50*/  IADD3 R3, P1, R17, UR26, RZ ;  /* 0x0000001a11037c10 */ /* 0x001fc4000ff3e0ff */
[----:B-1----:R-:W-:-:S03]  /*18b60*/  IADD3 R2, P2, R16, UR5, RZ ;  /* 0x0000000510027c10 */ /* 0x002fc6000ff5e0ff */
[----:B------:R0:W-:Y:S01]  /*18b70*/  STL [R1+0xe24], R3 ;  /* 0x000e240301007387 */ /* 0x0001e20000100800 */
[----:B------:R-:W-:-:S03]  /*18b80*/  USHF.R.S32.HI UR26, URZ, 0x1f, UR5 ;  /* 0x0000001f3f1a7899 */ /* 0x000fc60008011405 */
[----:B------:R1:W-:Y:S01]  /*18b90*/  STL [R1+0xe2c], R2 ;  /* 0x000e2c0201007387 */ /* 0x0003e20000100800 */
[----:B------:R-:W-:Y:S01]  /*18ba0*/  ULDC UR5, c[0x0][0x238] ;  /* 0x00008e0000057ab9 */ /* 0x000fe20000000800 */
[----:B0-----:R-:W-:Y:S02]  /*18bb0*/  IADD3.X R3, R18, UR30, RZ, P0, !PT ;  /* 0x0000001e12037c10 */ /* 0x001fe400087fe4ff */
[----:B------:R-:W-:Y:S01]  /*18bc0*/  STL [R1+0xe34], R4 ;  /* 0x000e340401007387 */ /* 0x000fe20000100800 */
[----:B-1----:R-:W-:-:S03]  /*18bd0*/  IADD3.X R2, R19, UR30, RZ, P1, !PT ;  /* 0x0000001e13027c10 */ /* 0x002fc60008ffe4ff */
[----:B------:R0:W-:Y:S01]  /*18be0*/  STL [R1+0xe18], R3 ;  /* 0x000e180301007387 */ /* 0x0001e20000100800 */
[----:B------:R-:W-:-:S03]  /*18bf0*/  ULDC UR30, c[0x0][0x238] ;  /* 0x00008e00001e7ab9 */ /* 0x000fc60000000800 */
[----:B------:R1:W-:Y:S01]  /*18c00*/  STL [R1+0xe20], R2 ;  /* 0x000e200201007387 */ /* 0x0003e20000100800 */
[----:B0-----:R-:W-:Y:S02]  /*18c10*/  IADD3.X R3, R18, UR26, RZ, P2, !PT ;  /* 0x0000001a12037c10 */ /* 0x001fe400097fe4ff */
[----:B-1----:R-:W-:-:S03]  /*18c20*/  IADD3.X R2, R19, UR26, RZ, P3, !PT ;  /* 0x0000001a13027c10 */ /* 0x002fc60009ffe4ff */
[----:B------:R0:W-:Y:S01]  /*18c30*/  STL [R1+0xe28], R3 ;  /* 0x000e280301007387 */ /* 0x0001e20000100800 */
[----:B------:R-:W-:-:S03]  /*18c40*/  ULDC UR26, c[0x0][0x238] ;  /* 0x00008e00001a7ab9 */ /* 0x000fc60000000800 */
[----:B------:R1:W-:Y:S04]  /*18c50*/  STL [R1+0xe30], R2 ;  /* 0x000e300201007387 */ /* 0x0003e80000100800 */
        /* <DEDUP_REMOVED lines=221> */
[----:B------:R-:W-:Y:S01]  /*19a30*/  STL [R1+0x340], RZ ;  /* 0x000340ff01007387 */ /* 0x000fe20000100800 */
[----:B0-----:R-:W-:-:S03]  /*19a40*/  IADD3 R3, P0, R16, UR6, RZ ;  /* 0x0000000610037c10 */ /* 0x001fc6000ff1e0ff */
[----:B------:R-:W-:Y:S01]  /*19a50*/  STL [R1+0x344], RZ ;  /* 0x000344ff01007387 */ /* 0x000fe20000100800 */
[----:B-1----:R-:W-:-:S03]  /*19a60*/  IADD3 R2, P1, R17, UR6, RZ ;  /* 0x0000000611027c10 */ /* 0x002fc6000ff3e0ff */
[----:B------:R-:W-:Y:S01]  /*19a70*/  STL [R1+0x348], RZ ;  /* 0x000348ff01007387 */ /* 0x000fe20000100800 */
[----:B------:R-:W-:-:S03]  /*19a80*/  USHF.R.S32.HI UR6, URZ, 0x1f, UR6 ;  /* 0x0000001f3f067899 */ /* 0x000fc60008011406 */
[----:B------:R-:W-:Y:S04]  /*19a90*/  STL [R1+0x34c], RZ ;  /* 0x00034cff01007387 */ /* 0x000fe80000100800 */
[----:B------:R-:W-:Y:S04]  /*19aa0*/  STL [R1+0x330], RZ ;  /* 0x000330ff01007387 */ /* 0x000fe80000100800 */
[----:B------:R-:W-:Y:S04]  /*19ab0*/  STL [R1+0x334], RZ ;  /* 0x000334ff01007387 */ /* 0x000fe80000100800 */
[----:B------:R-:W-:Y:S04]  /*19ac0*/  STL [R1+0x338], RZ ;  /* 0x000338ff01007387 */ /* 0x000fe80000100800 */
[----:B------:R-:W-:Y:S04]  /*19ad0*/  STL [R1+0x33c], RZ ;  /* 0x00033cff01007387 */ /* 0x000fe80000100800 */
[----:B------:R-:W-:Y:S04]  /*19ae0*/  STL [R1+0x320], RZ ;  /* 0x000320ff01007387 */ /* 0x000fe80000100800 */
[----:B------:R-:W-:Y:S04]  /*19af0*/  STL [R1+0x324], RZ ;  /* 0x000324ff01007387 */ /* 0x000fe80000100800 */
[----:B------:R0:W-:Y:S04]  /*19b00*/  STL [R1+0xe3c], R3 ;  /* 0x000e3c0301007387 */ /* 0x0001e80000100800 */
[----:B------:R1:W-:Y:S04]  /*19b10*/  STL [R1+0xe44], R2 ;  /* 0x000e440201007387 */ /* 0x0003e80000100800 */
[----:B------:R-:W-:Y:S01]  /*19b20*/  STL [R1+0x328], RZ ;  /* 0x000328ff01007387 */ /* 0x000fe20000100800 */
[----:B0-----:R-:W-:-:S03]  /*19b30*/  IADD3.X R3, R18, UR6, RZ, P0, !PT ;  /* 0x0000000612037c10 */ /* 0x001fc600087fe4ff */
[----:B------:R-:W-:Y:S01]  /*19b40*/  STL [R1+0x32c], RZ ;  /* 0x00032cff01007387 */ /* 0x000fe20000100800 */
[----:B-1----:R-:W-:-:S03]  /*19b50*/  IADD3.X R2, R19, UR6, RZ, P1, !PT ;  /* 0x0000000613027c10 */ /* 0x002fc60008ffe4ff */
[----:B------:R-:W-:Y:S01]  /*19b60*/  STL [R1+0x310], RZ ;  /* 0x000310ff01007387 */ /* 0x000fe20000100800 */
[----:B------:R-:W-:-:S03]  /*19b70*/  USHF.R.S32.HI UR6, URZ, 0x1f, UR29 ;  /* 0x0000001f3f067899 */ /* 0x000fc6000801141d */
[----:B------:R0:W-:Y:S04]  /*19b80*/  STL [R1+0xe38], R3 ;  /* 0x000e380301007387 */ /* 0x0001e80000100800 */
[----:B------:R1:W-:Y:S01]  /*19b90*/  STL [R1+0xe40], R2 ;  /* 0x000e400201007387 */ /* 0x0003e20000100800 */
[----:B0-----:R-:W-:-:S03]  /*19ba0*/  IADD3 R3, P0, R16, UR29, RZ ;  /* 0x0000001d10037c10 */ /* 0x001fc6000ff1e0ff */
[----:B------:R-:W-:Y:S01]  /*19bb0*/  STL [R1+0x314], RZ ;  /* 0x000314ff01007387 */ /* 0x000fe20000100800 */
[----:B-1----:R-:W-:-:S03]  /*19bc0*/  IADD3 R2, P1, R17, UR29, RZ ;  /* 0x0000001d11027c10 */ /* 0x002fc6000ff3e0ff */
[----:B------:R0:W-:Y:S04]  /*19bd0*/  STL [R1+0xe4c], R3 ;  /* 0x000e4c0301007387 */ /* 0x0001e80000100800 */
[----:B------:R-:W-:Y:S04]  /*19be0*/  STL [R1+0x318], RZ ;  /* 0x000318ff01007387 */ /* 0x000fe80000100800 */
[----:B------:R1:W-:Y:S01]  /*19bf0*/  STL [R1+0xe54], R2 ;  /* 0x000e540201007387 */ /* 0x0003e20000100800 */
[----:B0-----:R-:W-:Y:S01]  /*19c00*/  IADD3.X R3, R18, UR6, RZ, P0, !PT ;  /* 0x0000000612037c10 */ /* 0x001fe200087fe4ff */
[----:B------:R-:W-:-:S04]  /*19c10*/  USHF.R.S32.HI UR29, URZ, 0x1f, UR37 ;  /* 0x0000001f3f1d7899 */ /* 0x000fc80008011425 */
[----:B------:R0:W-:Y:S01]  /*19c20*/  STL [R1+0xe48], R3 ;  /* 0x000e480301007387 */ /* 0x0001e20000100800 */
[----:B-1----:R-:W-:-:S05]  /*19c30*/  IADD3.X R2, R19, UR6, RZ, P1, !PT ;  /* 0x0000000613027c10 */ /* 0x002fca0008ffe4ff */
[----:B------:R1:W-:Y:S01]  /*19c40*/  STL [R1+0xe50], R2 ;  /* 0x000e500201007387 */ /* 0x0003e20000100800 */
[----:B0-----:R-:W-:-:S05]  /*19c50*/  IADD3 R3, P0, R16, UR37, RZ ;  /* 0x0000002510037c10 */ /* 0x001fca000ff1e0ff */
[----:B------:R0:W-:Y:S01]  /*19c60*/  STL [R1+0xe5c], R3 ;  /* 0x000e5c0301007387 */ /* 0x0001e20000100800 */
[----:B-1----:R-:W-:-:S03]  /*19c70*/  IADD3 R2, P1, R17, UR37, RZ ;  /* 0x0000002511027c10 */ /* 0x002fc6000ff3e0ff */
        /* <DEDUP_REMOVED lines=202> */
[----:B0-----:R-:W-:Y:S02]  /*1a920*/  IADD3.X R3, R18, UR53, RZ, P0, !PT ;  /* 0x0000003512037c10 */ /* 0x001fe400087fe4ff */
[----:B-1----:R-:W-:-:S03]  /*1a930*/  IADD3.X R2, R19, UR53, RZ, P1, !PT ;  /* 0x0000003513027c10 */ /* 0x002fc60008ffe4ff */
[----:B------:R0:W-:Y:S04]  /*1a940*/  STL [R1+0xf98], R3 ;  /* 0x000f980301007387 */ /* 0x0001e80000100800 */
[----:B------:R1:W-:Y:S01]  /*1a950*/  STL [R1+0xfa0], R2 ;  /* 0x000fa00201007387 */ /* 0x0003e20000100800 */
[----:B0-----:R-:W-:Y:S02]  /*1a960*/  IADD3 R3, P0, R16, UR58, RZ ;  /* 0x0000003a10037c10 */ /* 0x001fe4000ff1e0ff */
[----:B-1----:R-:W-:-:S05]  /*1a970*/  IADD3 R2, P1, R17, UR58, RZ ;  /* 0x0000003a11027c10 */ /* 0x002fca000ff3e0ff */
[----:B------:R-:W-:Y:S04]  /*1a980*/  STL [R1+0xfb4], R2 ;  /* 0x000fb40201007387 */ /* 0x000fe80000100800 */
[----:B------:R0:W-:Y:S01]  /*1a990*/  STL [R1+0xfac], R3 ;  /* 0x000fac0301007387 */ /* 0x0001e20000100800 */
[----:B------:R-:W-:Y:S02]  /*1a9a0*/  UIMAD UR25, UR25, 0x6, URZ ;  /* 0x00000006191978a4 */ /* 0x000fe4000f8e023f */
[----:B------:R-:W-:Y:S02]  /*1a9b0*/  UIMAD UR61, UR61, 0x5, URZ ;  /* 0x000000053d3d78a4 */ /* 0x000fe4000f8e023f */
[----:B------:R-:W-:Y:S02]  /*1a9c0*/  USHF.L.U32 UR27, UR27, 0x2, URZ ;  /* 0x000000021b1b7899 */ /* 0x000fe4000800063f */
[----:B------:R-:W-:-:S02]  /*1a9d0*/  UIMAD UR28, UR28, 0x3, URZ ;  /* 0x000000031c1c78a4 */ /* 0x000fc4000f8e023f */
[----:B------:R-:W-:Y:S02]  /*1a9e0*/  USHF.L.U32 UR36, UR36, 0x1, URZ ;  /* 0x0000000124247899 */ /* 0x000fe4000800063f */
[----:B------:R-:W-:Y:S02]  /*1a9f0*/  USHF.R.S32.HI UR5, URZ, 0x1f, UR5 ;  /* 0x0000001f3f057899 */ /* 0x000fe40008011405 */
[----:B------:R-:W-:Y:S02]  /*1aa00*/  USHF.L.U32 UR47, UR47, 0x7, URZ ;  /* 0x000000072f2f7899 */ /* 0x000fe4000800063f */
[----:B------:R-:W-:Y:S02]  /*1aa10*/  USHF.R.S32.HI UR29, URZ, 0x1f, UR58 ;  /* 0x0000001f3f1d7899 */ /* 0x000fe4000801143a */
[----:B------:R-:W-:Y:S02]  /*1aa20*/  USHF.R.S32.HI UR57, URZ, 0x1f, UR31 ;  /* 0x0000001f3f397899 */ /* 0x000fe4000801141f */
[----:B------:R-:W-:-:S02]  /*1aa30*/  USHF.R.S32.HI UR51, URZ, 0x1f, UR7 ;  /* 0x0000001f3f337899 */ /* 0x000fc40008011407 */
[----:B------:R-:W-:Y:S02]  /*1aa40*/  USHF.R.S32.HI UR38, URZ, 0x1f, UR8 ;  /* 0x0000001f3f267899 */ /* 0x000fe40008011408 */
[----:B------:R-:W-:Y:S02]  /*1aa50*/  USHF.R.S32.HI UR39, URZ, 0x1f, UR9 ;  /* 0x0000001f3f277899 */ /* 0x000fe40008011409 */
[----:B------:R-:W-:Y:S02]  /*1aa60*/  USHF.R.S32.HI UR40, URZ, 0x1f, UR10 ;  /* 0x0000001f3f287899 */ /* 0x000fe4000801140a */
        /* <DEDUP_REMOVED lines=16> */
[----:B------:R-:W-:Y:S01]  /*1ab70*/  USHF.R.S32.HI UR53, URZ, 0x1f, UR34 ;  /* 0x0000001f3f357899 */ /* 0x000fe20008011422 */
[----:B------:R-:W2:Y:S01]  /*1ab80*/  LDL R15, [R1+0x7c0] ;  /* 0x0007c000010f7983 */ /* 0x000ea20000100800 */
[----:B------:R-:W1:Y:S01]  /*1ab90*/  LDC R13, c[0x0][0x230] ;  /* 0x00008c00ff0d7b82 */ /* 0x000e620000000800 */
[----:B0-----:R-:W-:Y:S01]  /*1aba0*/  IADD3.X R3, R18, UR29, RZ, P0, !PT ;  /* 0x0000001d12037c10 */ /* 0x001fe200087fe4ff */
[----:B------:R-:W-:Y:S01]  /*1abb0*/  USHF.R.S32.HI UR58, URZ, 0x1f, UR25 ;  /* 0x0000001f3f3a7899 */ /* 0x000fe20008011419 */
[----:B------:R-:W-:Y:S01]  /*1abc0*/  IADD3.X R2, R19, UR29, RZ, P1, !PT ;  /* 0x0000001d13027c10 */ /* 0x000fe20008ffe4ff */
[----:B------:R-:W-:Y:S01]  /*1abd0*/  USHF.R.S32.HI UR29, URZ, 0x1f, UR61 ;  /* 0x0000001f3f1d7899 */ /* 0x000fe2000801143d */
[----:B---3--:R-:W-:Y:S01]  /*1abe0*/  LOP3.LUT R4, R0, 0x10, RZ, 0x3c, !PT ;  /* 0x0000001000047812 */ /* 0x008fe200078e3cff */
[----:B------:R0:W-:Y:S04]  /*1abf0*/  STL [R1+0xfa8], R3 ;  /* 0x000fa80301007387 */ /* 0x0001e80000100800 */
[----:B------:R3:W-:Y:S01]  /*1ac00*/  STL [R1+0xfb0], R2 ;  /* 0x000fb00201007387 */ /* 0x0007e20000100800 */
[----:B0-----:R-:W-:-:S02]  /*1ac10*/  IADD3 R3, P0, R16, UR31, RZ ;  /* 0x0000001f10037c10 */ /* 0x001fc4000ff1e0ff */
[----:B---3--:R-:W-:-:S03]  /*1ac20*/  IADD3 R2, P1, R17, UR31, RZ ;  /* 0x0000001f11027c10 */ /* 0x008fc6000ff3e0ff */
[----:B------:R0:W-:Y:S01]  /*1ac30*/  STL [R1+0xfbc], R3 ;  /* 0x000fbc0301007387 */ /* 0x0001e20000100800 */
[----:B------:R-:W-:Y:S01]  /*1ac40*/  USHF.R.S32.HI UR31, URZ, 0x1f, UR27 ;  /* 0x0000001f3f1f7899 */ /* 0x000fe2000801141b */
[----:B-1----:R-:W-:Y:S02]  /*1ac50*/  VIADD R13, R13, 0x7f ;  /* 0x0000007f0d0d7836 */ /* 0x002fe40000000000 */
[----:B------:R1:W-:Y:S03]  /*1ac60*/  STL [R1+0xfc4], R2 ;  /* 0x000fc40201007387 */ /* 0x0003e60000100800 */
[----:B------:R-:W-:Y:S02]  /*1ac70*/  SHF.R.S32.HI R14, RZ, 0x1f, R13 ;  /* 0x0000001fff0e7819 */ /* 0x000fe4000001140d */
[----:B0-----:R-:W-:Y:S02]  /*1ac80*/  IADD3.X R3, R18, UR57, RZ, P0, !PT ;  /* 0x0000003912037c10 */ /* 0x001fe400087fe4ff */
[----:B------:R-:W-:-:S02]  /*1ac90*/  LEA.HI R14, R14, R13, RZ, 0x7 ;  /* 0x0000000d0e0e7211 */ /* 0x000fc400078f38ff */
[----:B-1----:R-:W-:Y:S01]  /*1aca0*/  IADD3.X R2, R19, UR57, RZ, P1, !PT ;  /* 0x0000003913027c10 */ /* 0x002fe20008ffe4ff */
[----:B------:R0:W-:Y:S01]  /*1acb0*/  STL [R1+0xfb8], R3 ;  /* 0x000fb80301007387 */ /* 0x0001e20000100800 */
[----:B------:R-:W-:-:S03]  /*1acc0*/  USHF.R.S32.HI UR57, URZ, 0x1f, UR28 ;  /* 0x0000001f3f397899 */ /* 0x000fc6000801141c */
[----:B------:R1:W-:Y:S01]  /*1acd0*/  STL [R1+0xfc0], R2 ;  /* 0x000fc00201007387 */ /* 0x0003e20000100800 */
[----:B0-----:R-:W-:Y:S02]  /*1ace0*/  IADD3 R3, P1, R16, UR7, RZ ;  /* 0x0000000710037c10 */ /* 0x001fe4000ff3e0ff */
[----:B-1----:R-:W-:-:S03]  /*1acf0*/  IADD3 R2, P0, R17, UR7, RZ ;  /* 0x0000000711027c10 */ /* 0x002fc6000ff1e0ff */
[----:B------:R0:W-:Y:S01]  /*1ad00*/  STL [R1+0xfcc], R3 ;  /* 0x000fcc0301007387 */ /* 0x0001e20000100800 */
[----:B------:R-:W-:-:S03]  /*1ad10*/  USHF.R.S32.HI UR7, URZ, 0x1f, UR36 ;  /* 0x0000001f3f077899 */ /* 0x000fc60008011424 */
[----:B------:R1:W-:Y:S01]  /*1ad20*/  STL [R1+0xfd4], R2 ;  /* 0x000fd40201007387 */ /* 0x0003e20000100800 */
[----:B0-----:R-:W-:Y:S02]  /*1ad30*/  IADD3 R3, P5, R17, UR8, RZ ;  /* 0x0000000811037c10 */ /* 0x001fe4000ffbe0ff */
[----:B-1----:R-:W-:Y:S01]  /*1ad40*/  IADD3 R2, P6, R16, UR8, RZ ;  /* 0x0000000810027c10 */ /* 0x002fe2000ffde0ff */
[----:B------:R-:W-:-:S04]  /*1ad50*/  USHF.R.S32.HI UR8, URZ, 0x1f, UR47 ;  /* 0x0000001f3f087899 */ /* 0x000fc8000801142f */
[----:B------:R0:W-:Y:S04]  /*1ad60*/  STL [R1+0xfdc], R2 ;  /* 0x000fdc0201007387 */ /* 0x0001e80000100800 */
[----:B------:R1:W-:Y:S01]  /*1ad70*/  STL [R1+0xfe4], R3 ;  /* 0x000fe40301007387 */ /* 0x0003e20000100800 */
[----:B0-----:R-:W-:Y:S02]  /*1ad80*/  SHF.R.S32.HI R2, RZ, 0x7, R14 ;  /* 0x00000007ff027819 */ /* 0x001fe4000001140e */
[C---:B------:R-:W-:Y:S02]  /*1ad90*/  LOP3.LUT R2, R0.reuse, 0x30, RZ, 0x3c, !PT ;  /* 0x0000003000027812 */ /* 0x040fe400078e3cff */
[----:B-1----:R-:W-:Y:S02]  /*1ada0*/  LOP3.LUT R3, R0, 0x20, RZ, 0x3c, !PT ;  /* 0x0000002000037812 */ /* 0x002fe400078e3cff */
[----:B------:R-:W-:-:S02]  /*1adb0*/  IADD3 R3, P4, R16, UR9, RZ ;  /* 0x0000000910037c10 */ /* 0x000fc4000ff9e0ff */
[----:B------:R-:W-:-:S03]  /*1adc0*/  IADD3 R2, P3, R17, UR9, RZ ;  /* 0x0000000911027c10 */ /* 0x000fc6000ff7e0ff */
[----:B------:R0:W-:Y:S04]  /*1add0*/  STL [R1+0xfec], R3 ;  /* 0x000fec0301007387 */ /* 0x0001e80000100800 */
[----:B------:R1:W-:Y:S01]  /*1ade0*/  STL [R1+0xff4], R2 ;  /* 0x000ff40201007387 */ /* 0x0003e20000100800 */
[----:B0-----:R-:W-:Y:S02]  /*1adf0*/  IADD3.X R3, R18, UR51, RZ, P1, !PT ;  /* 0x0000003312037c10 */ /* 0x001fe40008ffe4ff */
[----:B-1----:R-:W-:Y:S02]  /*1ae00*/  IADD3 R2, P1, R17, UR10, RZ ;  /* 0x0000000a11027c10 */ /* 0x002fe4000ff3e0ff */
[----:B--2---:R-:W-:Y:S02]  /*1ae10*/  LOP3.LUT R4, R15, 0x40, RZ, 0x3c, !PT ;  /* 0x000000400f047812 */ /* 0x004fe400078e3cff */
[----:B------:R-:W-:-:S05]  /*1ae20*/  IADD3 R4, P2, R16, UR10, RZ ;  /* 0x0000000a10047c10 */ /* 0x000fca000ff5e0ff */
[----:B------:R0:W-:Y:S04]  /*1ae30*/  STL [R1+0xffc], R4 ;  /* 0x000ffc0401007387 */ /* 0x0001e80000100800 */
[----:B------:R1:W-:Y:S04]  /*1ae40*/  STL [R1+0xfc8], R3 ;  /* 0x000fc80301007387 */ /* 0x0003e80000100800 */
[----:B------:R2:W-:Y:S01]  /*1ae50*/  STL [R1+0x1004], R2 ;  /* 0x0010040201007387 */ /* 0x0005e20000100800 */
[----:B0-----:R-:W-:Y:S02]  /*1ae60*/  IADD3.X R4, R19, UR51, RZ, P0, !PT ;  /* 0x0000003313047c10 */ /* 0x001fe400087fe4ff */
[----:B-1----:R-:W-:-:S03]  /*1ae70*/  IADD3 R3, P0, R16, UR11, RZ ;  /* 0x0000000b10037c10 */ /* 0x002fc6000ff1e0ff */
[----:B------:R0:W-:Y:S01]  /*1ae80*/  STL [R1+0xfd0], R4 ;  /* 0x000fd00401007387 */ /* 0x0001e20000100800 */
[----:B--2---:R-:W-:-:S03]  /*1ae90*/  IADD3.X R2, R18, UR38, RZ, P6, !PT ;  /* 0x0000002612027c10 */ /* 0x004fc6000b7fe4ff */
[----:B------:R1:W-:Y:S04]  /*1aea0*/  STL [R1+0x100c], R3 ;  /* 0x00100c0301007387 */ /* 0x0003e80000100800 */
[----:B------:R2:W-:Y:S01]  /*1aeb0*/  STL [R1+0xfd8], R2 ;  /* 0x000fd80201007387 */ /* 0x0005e20000100800 */
[----:B0-----:R-:W-:Y:S02]  /*1aec0*/  IADD3 R4, P6, R17, UR11, RZ ;  /* 0x0000000b11047c10 */ /* 0x001fe4000ffde0ff */
[----:B-1----:R-:W-:-:S03]  /*1aed0*/  IADD3.X R3, R19, UR38, RZ, P5, !PT ;  /* 0x0000002613037c10 */ /* 0x002fc6000affe4ff */
[----:B------:R0:W-:Y:S01]  /*1aee0*/  STL [R1+0x1014], R4 ;  /* 0x0010140401007387 */ /* 0x0001e20000100800 */
[----:B--2---:R-:W-:-:S03]  /*1aef0*/  IADD3 R2, P5, R16, UR12, RZ ;  /* 0x0000000c10027c10 */ /* 0x004fc6000ffbe0ff */
        /* <DEDUP_REMOVED lines=176> */
[----:B0-----:R-:W-:Y:S02]  /*1ba00*/  IADD3.X R4, R18, UR57, RZ, P2, !PT ;  /* 0x0000003912047c10 */ /* 0x001fe400097fe4ff */
[----:B-1----:R-:W-:-:S03]  /*1ba10*/  IADD3.X R3, R19, UR57, RZ, P1, !PT ;  /* 0x0000003913037c10 */ /* 0x002fc60008ffe4ff */
[----:B------:R0:W-:Y:S01]  /*1ba20*/  STL [R1+0x1148], R4 ;  /* 0x0011480401007387 */ /* 0x0001e20000100800 */
[----:B--2---:R-:W-:-:S03]  /*1ba30*/  IADD3.X R2, R18, UR7, RZ, P0, !PT ;  /* 0x0000000712027c10 */ /* 0x004fc600087fe4ff */
[----:B------:R1:W-:Y:S04]  /*1ba40*/  STL [R1+0x1150], R3 ;  /* 0x0011500301007387 */ /* 0x0003e80000100800 */
[----:B------:R2:W-:Y:S01]  /*1ba50*/  STL [R1+0x1158], R2 ;  /* 0x0011580201007387 */ /* 0x0005e20000100800 */
[----:B0-----:R-:W-:Y:S02]  /*1ba60*/  IADD3.X R4, R19, UR7, RZ, P6, !PT ;  /* 0x0000000713047c10 */ /* 0x001fe4000b7fe4ff */
[----:B-1----:R-:W-:-:S03]  /*1ba70*/  IADD3.X R3, R18, UR5, RZ, P5, !PT ;  /* 0x0000000512037c10 */ /* 0x002fc6000affe4ff */
[----:B------:R0:W-:Y:S01]  /*1ba80*/  STL [R1+0x1160], R4 ;  /* 0x0011600401007387 */ /* 0x0001e20000100800 */
[----:B--2---:R-:W-:-:S05]  /*1ba90*/  IADD3.X R2, R19, UR5, RZ, P4, !PT ;  /* 0x0000000513027c10 */ /* 0x004fca000a7fe4ff */
[----:B------:R0:W-:Y:S04]  /*1baa0*/  STL [R1+0x1170], R2 ;  /* 0x0011700201007387 */ /* 0x0001e80000100800 */
[----:B------:R0:W-:Y:S02]  /*1bab0*/  STL [R1+0x1168], R3 ;  /* 0x0011680301007387 */ /* 0x0001e40000100800 */
.L_x_1:
[----:B0-----:R-:W2:Y:S01]  /*1bac0*/  LDL R5, [R1+0x8dc] ;  /* 0x0008dc0001057983 */ /* 0x001ea20000100800 */
[----:B0-----:R-:W0:Y:S03]  /*1bad0*/  LDC R2, c[0x0][0x230] ;  /* 0x00008c00ff027b82 */ /* 0x001e260000000800 */
[----:B--2---:R1:W-:Y:S04]  /*1bae0*/  STL [R1+0x3394], R5 ;  /* 0x0033940501007387 */ /* 0x0043e80000100800 */
[----:B------:R-:W2:Y:S04]  /*1baf0*/  LDL R4, [R1+0x8e0] ;  /* 0x0008e00001047983 */ /* 0x000ea80000100800 */
[----:B-1----:R-:W0:Y:S04]  /*1bb00*/  LDL R5, [R1+0xd88] ;  /* 0x000d880001057983 */ /* 0x002e280000100800 */
[----:B------:R-:W-:Y:S04]  /*1bb10*/  STL [R1+0x317c], R60 ;  /* 0x00317c3c01007387 */ /* 0x000fe80000100800 */
        /* <DEDUP_REMOVED lines=133> */
[----:B------:R1:W-:Y:S04]  /*1c370*/  STL [R1+0x3390], R59 ;  /* 0x0033903b01007387 */ /* 0x0003e80000100800 */
        /* <DEDUP_REMOVED lines=55> */
[----:B-----5:R-:W-:Y:S04]  /*1c6f0*/  STL [R1+0x294c], R0 ;  /* 0x00294c0001007387 */ /* 0x020fe80000100800 */
        /* <DEDUP_REMOVED lines=209> */
[----:B------:R-:W-:Y:S01]  /*1d410*/  STL [R1+0x2fd8], R0 ;  /* 0x002fd80001007387 */ /* 0x000fe20000100800 */
[----:B0-----:R-:W-:-:S03]  /*1d420*/  IMAD R2, R5, -0x80, R2 ;  /* 0xffffff8005027824 */ /* 0x001fc600078e0202 */
[----:B------:R-:W-:Y:S04]  /*1d430*/  STL [R1+0x2fe0], R0 ;  /* 0x002fe00001007387 */ /* 0x000fe80000100800 */
[----:B------:R-:W-:Y:S04]  /*1d440*/  STL [R1+0x2fe8], R0 ;  /* 0x002fe80001007387 */ /* 0x000fe80000100800 */
[----:B------:R-:W-:Y:S04]  /*1d450*/  STL [R1+0x2ff0], R0 ;  /* 0x002ff00001007387 */ /* 0x000fe80000100800 */
[----:B------:R-:W-:Y:S04]  /*1d460*/  STL [R1+0x2ff8], R0 ;  /* 0x002ff80001007387 */ /* 0x000fe80000100800 */
[----:B------:R-:W2:Y:S01]  /*1d470*/  LDL.LU R5, [R1+0x3394] ;  /* 0x0033940001057983 */ /* 0x000ea20000300800 */
[----:B------:R-:W-:-:S02]  /*1d480*/  ISETP.GT.AND P0, PT, R2, RZ, PT ;  /* 0x000000ff0200720c */ /* 0x000fc40003f04270 */
[----:B-1----:R-:W-:-:S11]  /*1d490*/  PRMT R59, RZ, 0x7610, R59 ;  /* 0x00007610ff3b7816 */ /* 0x002fd6000000003b */
[----:B--2---:R-:W2:Y:S04]  /*1d4a0*/  @P0 LDG.E.U8 R59, desc[UR32][R4.64] ;  /* 0x00000020043b0981 */ /* 0x004ea8000c1e1100 */
[----:B--2---:R0:W-:Y:S04]  /*1d4b0*/  STL [R1+0x398], R59 ;  /* 0x0003983b01007387 */ /* 0x0041e80000100800 */
[----:B0-----:R-:W2:Y:S04]  /*1d4c0*/  LDL.LU R59, [R1+0x3390] ;  /* 0x00339000013b7983 */ /* 0x001ea80000300800 */
[----:B------:R-:W3:Y:S04]  /*1d4d0*/  LDL R4, [R1+0x8e4] ;  /* 0x0008e40001047983 */ /* 0x000ee80000100800 */
[----:B------:R-:W3:Y:S01]  /*1d4e0*/  LDL R5, [R1+0x8e8] ;  /* 0x0008e80001057983 */ /* 0x000ee20000100800 */
[----:B------:R-:W-:-:S02]  /*1d4f0*/  PRMT R60, RZ, 0x7610, R60 ;  /* 0x00007610ff3c7816 */ /* 0x000fc4000000003c */
[----:B---3--:R-:W-:-:S04]  /*1d500*/  @P0 LOP3.LUT R5, R5, R4, RZ, 0x3c, !PT ;  /* 0x0000000405050212 */ /* 0x008fc800078e3cff */
[----:B------:R-:W-:-:S04]  /*1d510*/  @P0 LOP3.LUT R4, R5, R4, RZ, 0x3c, !PT ;  /* 0x0000000405040212 */ /* 0x000fc800078e3cff */
[----:B------:R-:W-:-:S05]  /*1d520*/  @P0 LOP3.LUT R5, R5, R4, RZ, 0x3c, !PT ;  /* 0x0000000405050212 */ /* 0x000fca00078e3cff */
[----:B------:R-:W3:Y:S01]  /*1d530*/  @P0 LDG.E.U8 R60, desc[UR32][R4.64] ;  /* 0x00000020043c0981 */ /* 0x000ee2000c1e1100 */
[----:B------:R-:W-:-:S03]  /*1d540*/  ISETP.GT.AND P1, PT, R2, 0x1, PT ;  /* 0x000000010200780c */ /* 0x000fc60003f24270 */
[----:B---3--:R0:W-:Y:S04]  /*1d550*/  STL [R1+0x394], R60 ;  /* 0x0003943c01007387 */ /* 0x0081e80000100800 */
[----:B0-----:R-:W3:Y:S04]  /*1d560*/  LDL.LU R60, [R1+0x338c] ;  /* 0x00338c00013c7983 */ /* 0x001ee80000300800 */
[----:B------:R-:W4:Y:S04]  /*1d570*/  LDL R4, [R1+0x1170] ;  /* 0x0011700001047983 */ /* 0x000f280000100800 */
[----:B------:R-:W4:Y:S01]  /*1d580*/  LDL R5, [R1+0x1174] ;  /* 0x0011740001057983 */ /* 0x000f220000100800 */
[----:B--2---:R-:W-:-:S02]  /*1d590*/  PRMT R59, RZ, 0x7610, R59 ;  /* 0x00007610ff3b7816 */ /* 0x004fc4000000003b */
[----:B----4-:R-:W-:-:S04]  /*1d5a0*/  @P1 LOP3.LUT R5, R5, R4, RZ, 0x3c, !PT ;  /* 0x0000000405051212 */ /* 0x010fc800078e3cff */
[----:B------:R-:W-:-:S04]  /*1d5b0*/  @P1 LOP3.LUT R4, R5, R4, RZ, 0x3c, !PT ;  /* 0x0000000405041212 */ /* 0x000fc800078e3cff */
[----:B------:R-:W-:-:S05]  /*1d5c0*/  @P1 LOP3.LUT R5, R5, R4, RZ, 0x3c, !PT ;  /* 0x0000000405051212 */ /* 0x000fca00078e3cff */
[----:B------:R-:W2:Y:S04]  /*1d5d0*/  @P1 LDG.E.U8 R59, desc[UR32][R4.64] ;  /* 0x00000020043b1981 */ /* 0x000ea8000c1e1100 */
[----:B--2---:R0:W-:Y:S04]  /*1d5e0*/  STL [R1+0x390], R59 ;  /* 0x0003903b01007387 */ /* 0x0041e80000100800 */
[----:B0-----:R-:W2:Y:S04]  /*1d5f0*/  LDL.LU R59, [R1+0x3388] ;  /* 0x00338800013b7983 */ /* 0x001ea80000300800 */
[----:B------:R-:W4:Y:S04]  /*1d600*/  LDL R4, [R1+0x1168] ;  /* 0x0011680001047983 */ /* 0x000f280000100800 */
[----:B------:R-:W4:Y:S01]  /*1d610*/  LDL R5, [R1+0x116c] ;  /* 0x00116c0001057983 */ /* 0x000f220000100800 */
[----:B---3--:R-:W-:-:S02]  /*1d620*/  PRMT R60, RZ, 0x7610, R60 ;  /* 0x00007610ff3c7816 */ /* 0x008fc4000000003c */
[----:B----4-:R-:W-:-:S04]  /*1d630*/  @P1 LOP3.LUT R5, R5, R4, RZ, 0x3c, !PT ;  /* 0x0000000405051212 */ /* 0x010fc800078e3cff */
        /* <DEDUP_REMOVED lines=1252> */
[----:B------:R-:W-:-:S02]  /*22480*/  PRMT R58, RZ, 0x7610, R58 ;  /* 0x00007610ff3a7816 */ /* 0x000fc4000000003a */
[----:B----4-:R-:W-:-:S04]  /*22490*/  @P1 LOP3.LUT R5, R5, R4, RZ, 0x3c, !PT ;  /* 0x0000000405051212 */ /* 0x010fc800078e3cff */
[----:B------:R-:W-:-:S04]  /*224a0*/  @P1 LOP3.LUT R4, R5, R4, RZ, 0x3c, !PT ;  /* 0x0000000405041212 */ /* 0x000fc800078e3cff */
[----:B------:R-:W-:-:S05]  /*224b0*/  @P1 LOP3.LUT R5, R5, R4, RZ, 0x3c, !PT ;  /* 0x0000000405051212 */ /* 0x000fca00078e3cff */
[----:B------:R-:W4:Y:S01]  /*224c0*/  @P1 LDG.E.U8 R58, desc[UR32][R4.64] ;  /* 0x00000020043a1981 */ /* 0x000f22000c1e1100 */
[----:B------:R-:W-:-:S03]  /*224d0*/  ISETP.GT.AND P2, PT, R2, 0x44, PT ;  /* 0x000000440200780c */ /* 0x000fc60003f44270 */
[----:B----4-:R0:W-:Y:S04]  /*224e0*/  STL [R1+0xfc], R58 ;  /* 0x0000fc3a01007387 */ /* 0x0101e80000100800 */
[----:B0-----:R-:W4:Y:S04]  /*224f0*/  LDL.LU R58, [R1+0x3174] ;  /* 0x00317400013a7983 */ /* 0x001f280000300800 */
[----:B------:R-:W3:Y:S04]  /*22500*/  LDL R4, [R1+0x2534] ;  /* 0x0025340001047983 */ /* 0x000ee80000100800 */
[----:B------:R-:W3:Y:S01]  /*22510*/  LDL R5, [R1+0x2538] ;  /* 0x0025380001057983 */ /* 0x000ee20000100800 */
[----:B------:R-:W-:-:S02]  /*22520*/  PRMT R54, RZ, 0x7610, R54 ;  /* 0x00007610ff367816 */ /* 0x000fc40000000036 */
[----:B---3--:R-:W-:-:S04]  /*22530*/  @P2 LOP3.LUT R5, R5, R4, RZ, 0x3c, !PT ;  /* 0x0000000405052212 */ /* 0x008fc800078e3cff */
[----:B------:R-:W-:-:S04]  /*22540*/  @P2 LOP3.LUT R4, R5, R4, RZ, 0x3c, !PT ;  /* 0x0000000405042212 */ /* 0x000fc800078e3cff */
[----:B------:R-:W-:-:S05]  /*22550*/  @P2 LOP3.LUT R5, R5, R4, RZ, 0x3c, !PT ;  /* 0x0000000405052212 */ /* 0x000fca00078e3cff */
[----:B------:R-:W3:Y:S04]  /*22560*/  @P2 LDG.E.U8 R54, desc[UR32][R4.64] ;  /* 0x0000002004362981 */ /* 0x000ee8000c1e1100 */
[----:B---3--:R0:W-:Y:S04]  /*22570*/  STL [R1+0xf8], R54 ;  /* 0x0000f83601007387 */ /* 0x0081e80000100800 */
[----:B0-----:R-:W3:Y:S04]  /*22580*/  LDL.LU R54, [R1+0x3170] ;  /* 0x0031700001367983 */ /* 0x001ee80000300800 */
[----:B------:R-:W2:Y:S04]  /*22590*/  LDL R4, [R1+0x252c] ;  /* 0x00252c0001047983 */ /* 0x000ea80000100800 */
[----:B------:R-:W2:Y:S01]  /*225a0*/  LDL R5, [R1+0x2530] ;  /* 0x0025300001057983 */ /* 0x000ea20000100800 */
[----:B------:R-:W-:-:S02]  /*225b0*/  PRMT R29, RZ, 0x7610, R29 ;  /* 0x00007610ff1d7816 */ /* 0x000fc4000000001d */
[----:B--2---:R-:W-:-:S04]  /*225c0*/  @P2 LOP3.LUT R5, R5, R4, RZ, 0x3c, !PT ;  /* 0x0000000405052212 */ /* 0x004fc800078e3cff */
[----:B------:R-:W-:-:S04]  /*225d0*/  @P2 LOP3.LUT R4, R5, R4, RZ, 0x3c, !PT ;  /* 0x0000000405042212 */ /* 0x000fc800078e3cff */
[----:B------:R-:W-:-:S05]  /*225e0*/  @P2 LOP3.LUT R5, R5, R4, RZ, 0x3c, !PT ;  /* 0x0000000405052212 */ /* 0x000fca00078e3cff */
[----:B------:R-:W2:Y:S01]  /*225f0*/  @P2 LDG.E.U8 R29, desc[UR32][R4.64] ;  /* 0x00000020041d2981 */ /* 0x000ea2000c1e1100 */
[----:B------:R-:W-:-:S03]  /*22600*/  ISETP.GT.AND P0, PT, R2, 0x45, PT ;  /* 0x000000450200780c */ /* 0x000fc60003f04270 */
        /* <DEDUP_REMOVED lines=8> */
[----:B------:R-:W4:Y:S04]  /*22690*/  @P0 LDG.E.U8 R28, desc[UR32][R4.64] ;  /* 0x00000020041c0981 */ /* 0x000f28000c1e1100 */
        /* <DEDUP_REMOVED lines=350> */
[----:B------:R0:W3:Y:S04]  /*23c80*/  @P0 LDG.E.U8 R0, desc[UR32][R4.64] ;  /* 0x0000002004000981 */ /* 0x0000e8000c1e1100 */
[----:B------:R-:W0:Y:S04]  /*23c90*/  LDL R4, [R1+0x23f4] ;  /* 0x0023f40001047983 */ /* 0x000e280000100800 */
[----:B------:R-:W0:Y:S01]  /*23ca0*/  LDL R5, [R1+0x23f8] ;  /* 0x0023f80001057983 */ /* 0x000e220000100800 */
[----:B------:R-:W-:Y:S02]  /*23cb0*/  ISETP.GT.AND P1, PT, R2, 0x58, PT ;  /* 0x000000580200780c */ /* 0x000fe40003f24270 */
[----:B------:R-:W-:-:S11]  /*23cc0*/  PRMT R32, RZ, 0x7610, R32 ;  /* 0x00007610ff207816 */ /* 0x000fd60000000020 */
[----:B0-----:R-:W-:-:S04]  /*23cd0*/  @P1 LOP3.LUT R5, R5, R4, RZ, 0x3c, !PT ;  /* 0x0000000405051212 */ /* 0x001fc800078e3cff */
[----:B------:R-:W-:-:S04]  /*23ce0*/  @P1 LOP3.LUT R4, R5, R4, RZ, 0x3c, !PT ;  /* 0x0000000405041212 */ /* 0x000fc800078e3cff */
[----:B------:R-:W-:-:S05]  /*23cf0*/  @P1 LOP3.LUT R5, R5, R4, RZ, 0x3c, !PT ;  /* 0x0000000405051212 */ /* 0x000fca00078e3cff */
[----:B------:R-:W2:Y:S04]  /*23d00*/  @P1 LDG.E.U8 R32, desc[UR32][R4.64] ;  /* 0x0000002004201981 */ /* 0x000ea8000c1e1100 */
[----:B---3--:R-:W-:Y:S04]  /*23d10*/  STL [R1+0x2ffc], R0 ;  /* 0x002ffc0001007387 */ /* 0x008fe80000100800 */
        /* <DEDUP_REMOVED lines=113> */
[----:B------:R0:W2:Y:S04]  /*24430*/  @P1 LDG.E.U8 R60, desc[UR32][R4.64] ;  /* 0x00000020043c1981 */ /* 0x0000a8000c1e1100 */
[----:B------:R-:W0:Y:S04]  /*24440*/  LDL R4, [R1+0x22ec] ;  /* 0x0022ec0001047983 */ /* 0x000e280000100800 */
[----:B------:R-:W0:Y:S01]  /*24450*/  LDL R5, [R1+0x22f0] ;  /* 0x0022f00001057983 */ /* 0x000e220000100800 */
[----:B------:R-:W-:Y:S02]  /*24460*/  PRMT R59, RZ, 0x7610, R59 ;  /* 0x00007610ff3b7816 */ /* 0x000fe4000000003b */
[----:B0-----:R-:W-:-:S04]  /*24470*/  @P1 LOP3.LUT R5, R5, R4, RZ, 0x3c, !PT ;  /* 0x0000000405051212 */ /* 0x001fc800078e3cff */
[----:B------:R-:W-:-:S04]  /*24480*/  @P1 LOP3.LUT R4, R5, R4, RZ, 0x3c, !PT ;  /* 0x0000000405041212 */ /* 0x000fc800078e3cff */
[----:B------:R-:W-:Y:S01]  /*24490*/  @P1 LOP3.LUT R5, R5, R4, RZ, 0x3c, !PT ;  /* 0x0000000405051212 */ /* 0x000fe200078e3cff */
[----:B--2---:R0:W-:Y:S04]  /*244a0*/  STL [R1+0x307c], R60 ;  /* 0x00307c3c01007387 */ /* 0x0041e80000100800 */
[----:B------:R1:W2:Y:S01]  /*244b0*/  @P1 LDG.E.U8 R59, desc[UR32][R4.64] ;  /* 0x00000020043b1981 */ /* 0x0002a2000c1e1100 */
[----:B------:R-:W-:Y:S02]  /*244c0*/  ISETP.GT.AND P2, PT, R2, 0x69, PT ;  /* 0x000000690200780c */ /* 0x000fe40003f44270 */
[----:B------:R-:W-:Y:S01]  /*244d0*/  PRMT R58, RZ, 0x7610, R58 ;  /* 0x00007610ff3a7816 */ /* 0x000fe2000000003a */
[----:B0-----:R-:W3:Y:S04]  /*244e0*/  LDL R60, [R1+0x2270] ;  /* 0x00227000013c7983 */ /* 0x001ee80000100800 */
[----:B------:R-:W1:Y:S04]  /*244f0*/  LDL R4, [R1+0x22e4] ;  /* 0x0022e40001047983 */ /* 0x000e680000100800 */
[----:B------:R-:W1:Y:S02]  /*24500*/  LDL R5, [R1+0x22e8] ;  /* 0x0022e80001057983 */ /* 0x000e640000100800 */
[----:B-1----:R-:W-:-:S04]  /*24510*/  @P2 LOP3.LUT R5, R5, R4, RZ, 0x3c, !PT ;  /* 0x0000000405052212 */ /* 0x002fc800078e3cff */
[----:B------:R-:W-:-:S04]  /*24520*/  @P2 LOP3.LUT R4, R5, R4, RZ, 0x3c, !PT ;  /* 0x0000000405042212 */ /* 0x000fc800078e3cff */
[----:B------:R-:W-:Y:S01]  /*24530*/  @P2 LOP3.LUT R5, R5, R4, RZ, 0x3c, !PT ;  /* 0x0000000405052212 */ /* 0x000fe200078e3cff */
[----:B--2---:R0:W-:Y:S04]  /*24540*/  STL [R1+0x3080], R59 ;  /* 0x0030803b01007387 */ /* 0x0041e80000100800 */
[----:B------:R1:W2:Y:S01]  /*24550*/  @P2 LDG.E.U8 R58, desc[UR32][R4.64] ;  /* 0x00000020043a2981 */ /* 0x0002a2000c1e1100 */
[----:B------:R-:W-:-:S03]  /*24560*/  PRMT R54, RZ, 0x7610, R54 ;  /* 0x00007610ff367816 */ /* 0x000fc60000000036 */
[----:B0-----:R-:W4:Y:S04]  /*24570*/  LDL R59, [R1+0x226c] ;  /* 0x00226c00013b7983 */ /* 0x001f280000100800 */
[----:B------:R-:W1:Y:S04]  /*24580*/  LDL R4, [R1+0x22dc] ;  /* 0x0022dc0001047983 */ /* 0x000e680000100800 */
[----:B------:R-:W1:Y:S02]  /*24590*/  LDL R5, [R1+0x22e0] ;  /* 0x0022e00001057983 */ /* 0x000e640000100800 */
[----:B-1----:R-:W-:-:S04]  /*245a0*/  @P2 LOP3.LUT R5, R5, R4, RZ, 0x3c, !PT ;  /* 0x0000000405052212 */ /* 0x002fc800078e3cff */
[----:B------:R-:W-:-:S04]  /*245b0*/  @P2 LOP3.LUT R4, R5, R4, RZ, 0x3c, !PT ;  /* 0x0000000405042212 */ /* 0x000fc800078e3cff */
[----:B------:R-:W-:Y:S01]  /*245c0*/  @P2 LOP3.LUT R5, R5, R4, RZ, 0x3c, !PT ;  /* 0x0000000405052212 */ /* 0x000fe200078e3cff */
[----:B--2---:R0:W-:Y:S04]  /*245d0*/  STL [R1+0x3084], R58 ;  /* 0x0030843a01007387 */ /* 0x0041e80000100800 */
[----:B------:R1:W2:Y:S01]  /*245e0*/  @P2 LDG.E.U8 R54, desc[UR32][R4.64] ;  /* 0x0000002004362981 */ /* 0x0002a2000c1e1100 */
[----:B------:R-:W-:Y:S02]  /*245f0*/  ISETP.GT.AND P0, PT, R2, 0x70, PT ;  /* 0x000000700200780c */ /* 0x000fe40003f04270 */
[----:B------:R-:W-:Y:S02]  /*24600*/  PRMT R29, RZ, 0x7610, R29 ;  /* 0x00007610ff1d7816 */ /* 0x000fe4000000001d */
[----:B------:R-:W-:Y:S01]  /*24610*/  PRMT R28, RZ, 0x7610, R28 ;  /* 0x00007610ff1c7816 */ /* 0x000fe2000000001c */
[----:B0-----:R-:W4:Y:S04]  /*24620*/  LDL R58, [R1+0x2268] ;  /* 0x00226800013a7983 */ /* 0x001f280000100800 */
[----:B------:R-:W1:Y:S04]  /*24630*/  LDL R4, [R1+0x2274] ;  /* 0x0022740001047983 */ /* 0x000e680000100800 */
[----:B------:R-:W1:Y:S02]  /*24640*/  LDL R5, [R1+0x2278] ;  /* 0x0022780001057983 */ /* 0x000e640000100800 */
[----:B-1----:R-:W-:-:S04]  /*24650*/  @P0 LOP3.LUT R5, R5, R4, RZ, 0x3c, !PT ;  /* 0x0000000405050212 */ /* 0x002fc800078e3cff */
[----:B------:R-:W-:-:S04]  /*24660*/  @P0 LOP3.LUT R4, R5, R4, RZ, 0x3c, !PT ;  /* 0x0000000405040212 */ /* 0x000fc800078e3cff */
[----:B------:R-:W-:-:S05]  /*24670*/  @P0 LOP3.LUT R5, R5, R4, RZ, 0x3c, !PT ;  /* 0x0000000405050212 */ /* 0x000fca00078e3cff */
[----:B------:R3:W4:Y:S04]  /*24680*/  @P0 LDG.E.U8 R29, desc[UR32][R4.64] ;  /* 0x00000020041d0981 */ /* 0x000728000c1e1100 */
[----:B--2---:R-:W-:Y:S01]  /*24690*/  STL [R1+0x3088], R54 ;  /* 0x0030883601007387 */ /* 0x004fe20000100800 */
[----:B---3--:R-:W-:Y:S02]  /*246a0*/  @P0 IMAD.MOV.U32 R4, RZ, RZ, R60 ;  /* 0x000000ffff040224 */ /* 0x008fe400078e003c */
[----:B----4-:R-:W-:-:S05]  /*246b0*/  @P0 IMAD.MOV.U32 R5, RZ, RZ, R59 ;  /* 0x000000ffff050224 */ /* 0x010fca00078e003b */
[----:B------:R0:W2:Y:S01]  /*246c0*/  @P0 LDG.E.U8 R28, desc[UR32][R4.64] ;  /* 0x00000020041c0981 */ /* 0x0000a2000c1e1100 */
[----:B------:R-:W-:-:S03]  /*246d0*/  ISETP.GT.AND P1, PT, R2, 0x71, PT ;  /* 0x000000710200780c */ /* 0x000fc60003f24270 */
[----:B------:R-:W-:Y:S04]  /*246e0*/  STL [R1+0x308c], R29 ;  /* 0x00308c1d01007387 */ /* 0x000fe80000100800 */
[----:B------:R-:W3:Y:S01]  /*246f0*/  LDL R5, [R1+0x2264] ;  /* 0x0022640001057983 */ /* 0x000ee20000100800 */
[----:B------:R-:W-:-:S05]  /*24700*/  PRMT R27, RZ, 0x7610, R27 ;  /* 0x00007610ff1b7816 */ /* 0x000fca000000001b */
[----:B0-----:R-:W-:Y:S01]  /*24710*/  @P1 IMAD.MOV.U32 R4, RZ, RZ, R58 ;  /* 0x000000ffff041224 */ /* 0x001fe200078e003a */
[----:B------:R-:W4:Y:S04]  /*24720*/  LDL R60, [R1+0x21ec] ;  /* 0x0021ec00013c7983 */ /* 0x000f280000100800 */
[----:B------:R-:W4:Y:S04]  /*24730*/  LDL R59, [R1+0x21f0] ;  /* 0x0021f000013b7983 */ /* 0x000f280000100800 */
[----:B--2---:R0:W-:Y:S01]  /*24740*/  STL [R1+0x3090], R28 ;  /* 0x0030901c01007387 */ /* 0x0041e20000100800 */
[----:B------:R-:W-:-:S03]  /*24750*/  PRMT R26, RZ, 0x7610, R26 ;  /* 0x00007610ff1a7816 */ /* 0x000fc6000000001a */
[----:B------:R-:W2:Y:S04]  /*24760*/  LDL R58, [R1+0x21e8] ;  /* 0x0021e800013a7983 */ /* 0x000ea80000100800 */
[----:B0-----:R-:W4:Y:S04]  /*24770*/  LDL R28, [R1+0x21f8] ;  /* 0x0021f800011c7983 */ /* 0x001f280000100800 */
[----:B---3--:R0:W3:Y:S04]  /*24780*/  @P1 LDG.E.U8 R27, desc[UR32][R4.64] ;  /* 0x00000020041b1981 */ /* 0x0080e8000c1e1100 */
[----:B------:R-:W0:Y:S04]  /*24790*/  LDL R4, [R1+0x225c] ;  /* 0x00225c0001047983 */ /* 0x000e280000100800 */
[----:B------:R-:W0:Y:S01]  /*247a0*/  LDL R5, [R1+0x2260] ;  /* 0x0022600001057983 */ /* 0x000e220000100800 */
[----:B------:R-:W-:-:S02]  /*247b0*/  ISETP.GT.AND P2, PT, R2, 0x78, PT ;  /* 0x000000780200780c */ /* 0x000fc40003f44270 */
[----:B0-----:R-:W-:-:S04]  /*247c0*/  @P1 LOP3.LUT R5, R5, R4, RZ, 0x3c, !PT ;  /* 0x0000000405051212 */ /* 0x001fc800078e3cff */
[----:B------:R-:W-:-:S04]  /*247d0*/  @P1 LOP3.LUT R4, R5, R4, RZ, 0x3c, !PT ;  /* 0x0000000405041212 */ /* 0x000fc800078e3cff */
[----:B------:R-:W-:Y:S01]  /*247e0*/  @P1 LOP3.LUT R5, R5, R4, RZ, 0x3c, !PT ;  /* 0x0000000405051212 */ /* 0x000fe200078e3cff */
[----:B---3--:R0:W-:Y:S04]  /*247f0*/  STL [R1+0x3094], R27 ;  /* 0x0030941b01007387 */ /* 0x0081e80000100800 */
[----:B------:R4:W3:Y:S04]  /*24800*/  @P1 LDG.E.U8 R26, desc[UR32][R4.64] ;  /* 0x00000020041a1981 */ /* 0x0008e8000c1e1100 */
[----:B------:R-:W2:Y:S01]  /*24810*/  LDL R5, [R1+0x21f4] ;  /* 0x0021f40001057983 */ /* 0x000ea20000100800 */
[----:B------:R-:W-:Y:S01]  /*24820*/  PRMT R25, RZ, 0x7610, R25 ;  /* 0x00007610ff197816 */ /* 0x000fe20000000019 */
[----:B----4-:R-:W-:Y:S01]  /*24830*/  @P2 IMAD.MOV.U32 R4, RZ, RZ, R28 ;  /* 0x000000ffff042224 */ /* 0x010fe200078e001c */
[----:B------:R-:W-:-:S02]  /*24840*/  PRMT R24, RZ, 0x7610, R24 ;  /* 0x00007610ff187816 */ /* 0x000fc40000000018 */
[----:B------:R-:W-:Y:S01]  /*24850*/  ISETP.GT.AND P3, PT, R2, 0x79, PT ;  /* 0x000000790200780c */ /* 0x000fe20003f64270 */
[----:B---3--:R-:W-:Y:S01]  /*24860*/  STL [R1+0x3098], R26 ;  /* 0x0030981a01007387 */ /* 0x008fe20000100800 */
[----:B------:R-:W-:Y:S02]  /*24870*/  PRMT R23, RZ, 0x7610, R23 ;  /* 0x00007610ff177816 */ /* 0x000fe40000000017 */
[----:B------:R-:W-:Y:S01]  /*24880*/  PRMT R22, RZ, 0x7610, R22 ;  /* 0x00007610ff167816 */ /* 0x000fe20000000016 */
[----:B------:R-:W3:Y:S04]  /*24890*/  LDL R28, [R1+0x23b8] ;  /* 0x0023b800011c7983 */ /* 0x000ee80000100800 */
[----:B--2---:R1:W2:Y:S02]  /*248a0*/  @P2 LDG.E.U8 R25, desc[UR32][R4.64] ;  /* 0x0000002004192981 */ /* 0x0042a4000c1e1100 */
[----:B-1----:R-:W-:-:S02]  /*248b0*/  @P2 IMAD.MOV.U32 R4, RZ, RZ, R59 ;  /* 0x000000ffff042224 */ /* 0x002fc400078e003b */
[----:B------:R-:W-:Y:S01]  /*248c0*/  @P2 IMAD.MOV.U32 R5, RZ, RZ, R60 ;  /* 0x000000ffff052224 */ /* 0x000fe200078e003c */
[----:B------:R-:W-:Y:S02]  /*248d0*/  ISETP.GT.AND P0, PT, R2, 0x5c, PT ;  /* 0x0000005c0200780c */ /* 0x000fe40003f04270 */
[----:B0-----:R-:W-:Y:S01]  /*248e0*/  PRMT R27, RZ, 0x7610, R27 ;  /* 0x00007610ff1b7816 */ /* 0x001fe2000000001b */
[----:B------:R-:W4:Y:S04]  /*248f0*/  LDL R60, [R1+0x23ac] ;  /* 0x0023ac00013c7983 */ /* 0x000f280000100800 */
[----:B------:R0:W2:Y:S04]  /*24900*/  @P2 LDG.E.U8 R24, desc[UR32][R4.64] ;  /* 0x0000002004182981 */ /* 0x0000a8000c1e1100 */
[----:B------:R-:W4:Y:S04]  /*24910*/  LDL R59, [R1+0x23b0] ;  /* 0x0023b000013b7983 */ /* 0x000f280000100800 */
[----:B------:R-:W3:Y:S01]  /*24920*/  LDL R5, [R1+0x21e4] ;  /* 0x0021e40001057983 */ /* 0x000ee20000100800 */
[----:B0-----:R-:W-:Y:S01]  /*24930*/  @P3 IMAD.MOV.U32 R4, RZ, RZ, R58 ;  /* 0x000000ffff043224 */ /* 0x001fe200078e003a */
[----:B------:R-:W-:-:S02]  /*24940*/  PRMT R0, RZ, 0x7610, R0 ;  /* 0x00007610ff007816 */ /* 0x000fc40000000000 */
[----:B------:R-:W2:Y:S04]  /*24950*/  LDL R58, [R1+0x2358] ;  /* 0x00235800013a7983 */ /* 0x000ea80000100800 */
[----:B---3--:R0:W3:Y:S04]  /*24960*/  @P3 LDG.E.U8 R23, desc[UR32][R4.64] ;  /* 0x0000002004173981 */ /* 0x0080e8000c1e1100 */
[----:B------:R-:W0:Y:S04]  /*24970*/  LDL R4, [R1+0x21dc] ;  /* 0x0021dc0001047983 */ /* 0x000e280000100800 */
[----:B------:R-:W0:Y:S02]  /*24980*/  LDL R5, [R1+0x21e0] ;  /* 0x0021e00001057983 */ /* 0x000e240000100800 */
[----:B0-----:R-:W-:-:S04]  /*24990*/  @P3 LOP3.LUT R5, R5, R4, RZ, 0x3c, !PT ;  /* 0x0000000405053212 */ /* 0x001fc800078e3cff */
[----:B------:R-:W-:-:S04]  /*249a0*/  @P3 LOP3.LUT R4, R5, R4, RZ, 0x3c, !PT ;  /* 0x0000000405043212 */ /* 0x000fc800078e3cff */
[----:B------:R-:W-:-:S05]  /*249b0*/  @P3 LOP3.LUT R5, R5, R4, RZ, 0x3c, !PT ;  /* 0x0000000405053212 */ /* 0x000fca00078e3cff */
[----:B------:R0:W3:Y:S04]  /*249c0*/  @P3 LDG.E.U8 R22, desc[UR32][R4.64] ;  /* 0x0000002004163981 */ /* 0x0000e8000c1e1100 */
[----:B------:R-:W4:Y:S01]  /*249d0*/  LDL R5, [R1+0x23b4] ;  /* 0x0023b40001057983 */ /* 0x000f220000100800 */
[----:B0-----:R-:W-:-:S03]  /*249e0*/  @P0 IMAD.MOV.U32 R4, RZ, RZ, R28 ;  /* 0x000000ffff040224 */ /* 0x001fc600078e001c */
[----:B------:R-:W3:Y:S04]  /*249f0*/  LDL R28, [R1+0x2344] ;  /* 0x00234400011c7983 */ /* 0x000ee80000100800 */
[----:B----4-:R0:W4:Y:S02]  /*24a00*/  @P0 LDG.E.U8 R27, desc[UR32][R4.64] ;  /* 0x00000020041b0981 */ /* 0x010124000c1e1100 */
[----:B0-----:R-:W-:Y:S02]  /*24a10*/  @P0 IMAD.MOV.U32 R4, RZ, RZ, R59 ;  /* 0x000000ffff040224 */ /* 0x001fe400078e003b */
[----:B------:R-:W-:-:S05]  /*24a20*/  @P0 IMAD.MOV.U32 R5, RZ, RZ, R60 ;  /* 0x000000ffff050224 */ /* 0x000fca00078e003c */
[----:B------:R2:W3:Y:S01]  /*24a30*/  @P0 LDG.E.U8 R0, desc[UR32][R4.64] ;  /* 0x0000002004000981 */ /* 0x0004e2000c1e1100 */
[----:B------:R-:W-:-:S03]  /*24a40*/  ISETP.GT.AND P1, PT, R2, 0x62, PT ;  /* 0x000000620200780c */ /* 0x000fc60003f24270 */
[----:B----4-:R0:W-:Y:S04]  /*24a50*/  STL [R1+0x38], R27 ;  /* 0x0000381b01007387 */ /* 0x0101e80000100800 */
[----:B------:R-:W4:Y:S01]  /*24a60*/  LDL R5, [R1+0x2354] ;  /* 0x0023540001057983 */ /* 0x000f220000100800 */
[----:B------:R-:W-:-:S05]  /*24a70*/  PRMT R31, RZ, 0x7610, R31 ;  /* 0x00007610ff1f7816 */ /* 0x000fca000000001f */
[----:B--2---:R-:W-:Y:S01]  /*24a80*/  @P1 IMAD.MOV.U32 R4, RZ, RZ, R58 ;  /* 0x000000ffff041224 */ /* 0x004fe200078e003a */
[----:B------:R-:W2:Y:S04]  /*24a90*/  LDL R60, [R1+0x233c] ;  /* 0x00233c00013c7983 */ /* 0x000ea80000100800 */
[----:B------:R-:W2:Y:S04]  /*24aa0*/  LDL R59, [R1+0x2340] ;  /* 0x00234000013b7983 */ /* 0x000ea80000100800 */
[----:B0-----:R-:W2:Y:S04]  /*24ab0*/  LDL R27, [R1+0x2348] ;  /* 0x00234800011b7983 */ /* 0x001ea80000100800 */
[----:B---3--:R-:W-:Y:S04]  /*24ac0*/  STL [R1+0x3070], R0 ;  /* 0x0030700001007387 */ /* 0x008fe80000100800 */
[----:B------:R-:W3:Y:S04]  /*24ad0*/  LDL R58, [R1+0x22d4] ;  /* 0x0022d400013a7983 */ /* 0x000ee80000100800 */
[----:B----4-:R-:W4:Y:S04]  /*24ae0*/  @P1 LDG.E.U8 R31, desc[UR32][R4.64] ;  /* 0x00000020041f1981 */ /* 0x010f28000c1e1100 */
[----:B------:R-:W2:Y:S04]  /*24af0*/  LDL R4, [R1+0x234c] ;  /* 0x00234c0001047983 */ /* 0x000ea80000100800 */
[----:B------:R-:W2:Y:S01]  /*24b00*/  LDL R5, [R1+0x2350] ;  /* 0x0023500001057983 */ /* 0x000ea20000100800 */
[----:B------:R-:W-:-:S02]  /*24b10*/  PRMT R55, RZ, 0x7610, R55 ;  /* 0x00007610ff377816 */ /* 0x000fc40000000037 */
[----:B------:R-:W-:Y:S01]  /*24b20*/  ISETP.GT.AND P2, PT, R2, 0x63, PT ;  /* 0x000000630200780c */ /* 0x000fe20003f44270 */
[----:B----4-:R0:W-:Y:S04]  /*24b30*/  STL [R1+0x20], R31 ;  /* 0x0000201f01007387 */ /* 0x0101e80000100800 */
[----:B0-----:R-:W4:Y:S01]  /*24b40*/  LDL R31, [R1+0x22d8] ;  /* 0x0022d800011f7983 */ /* 0x001f220000100800 */
[----:B--2---:R-:W-:-:S04]  /*24b50*/  @P1 LOP3.LUT R5, R5, R4, RZ, 0x3c, !PT ;  /* 0x0000000405051212 */ /* 0x004fc800078e3cff */
[----:B------:R-:W-:-:S04]  /*24b60*/  @P1 LOP3.LUT R4, R5, R4, RZ, 0x3c, !PT ;  /* 0x0000000405041212 */ /* 0x000fc800078e3cff */
[----:B------:R-:W-:-:S05]  /*24b70*/  @P1 LOP3.LUT R5, R5, R4, RZ, 0x3c, !PT ;  /* 0x0000000405051212 */ /* 0x000fca00078e3cff */
[----:B------:R0:W2:Y:S01]  /*24b80*/  @P1 LDG.E.U8 R55, desc[UR32][R4.64] ;  /* 0x0000002004371981 */ /* 0x0000a2000c1e1100 */
[----:B------:R-:W-:Y:S02]  /*24b90*/  ISETP.GT.AND P0, PT, R2, 0x6a, PT ;  /* 0x0000006a0200780c */ /* 0x000fe40003f04270 */
[----:B------:R-:W-:Y:S02]  /*24ba0*/  PRMT R56, RZ, 0x7610, R56 ;  /* 0x00007610ff387816 */ /* 0x000fe40000000038 */
[----:B------:R-:W-:Y:S01]  /*24bb0*/  PRMT R0, RZ, 0x7610, R0 ;  /* 0x00007610ff007816 */ /* 0x000fe20000000000 */
[----:B0-----:R-:W-:Y:S02]  /*24bc0*/  @P2 IMAD.MOV.U32 R4, RZ, RZ, R27 ;  /* 0x000000ffff042224 */ /* 0x001fe400078e001b */
[----:B------:R-:W-:-:S05]  /*24bd0*/  @P2 IMAD.MOV.U32 R5, RZ, RZ, R28 ;  /* 0x000000ffff052224 */ /* 0x000fca00078e001c */
[----:B------:R0:W2:Y:S01]  /*24be0*/  @P2 LDG.E.U8 R56, desc[UR32][R4.64] ;  /* 0x0000002004382981 */ /* 0x0000a2000c1e1100 */
[----:B------:R-:W-:Y:S01]  /*24bf0*/  PRMT R52, RZ, 0x7610, R52 ;  /* 0x00007610ff347816 */ /* 0x000fe20000000034 */
[----:B0-----:R-:W-:Y:S02]  /*24c00*/  @P2 IMAD.MOV.U32 R4, RZ, RZ, R59 ;  /* 0x000000ffff042224 */ /* 0x001fe400078e003b */
[----:B------:R-:W-:-:S05]  /*24c10*/  @P2 IMAD.MOV.U32 R5, RZ, RZ, R60 ;  /* 0x000000ffff052224 */ /* 0x000fca00078e003c */
[----:B------:R3:W2:Y:S02]  /*24c20*/  @P2 LDG.E.U8 R0, desc[UR32][R4.64] ;  /* 0x0000002004002981 */ /* 0x0006a4000c1e1100 */
[----:B---3--:R-:W-:Y:S02]  /*24c30*/  @P0 IMAD.MOV.U32 R5, RZ, RZ, R58 ;  /* 0x000000ffff050224 */ /* 0x008fe400078e003a */
[----:B----4-:R-:W-:-:S05]  /*24c40*/  @P0 IMAD.MOV.U32 R4, RZ, RZ, R31 ;  /* 0x000000ffff040224 */ /* 0x010fca00078e001f */
[----:B------:R-:W3:Y:S04]  /*24c50*/  @P0 LDG.E.U8 R52, desc[UR32][R4.64] ;  /* 0x0000002004340981 */ /* 0x000ee8000c1e1100 */
[----:B--2---:R0:W-:Y:S04]  /*24c60*/  STL [R1+0x14], R55 ;  /* 0x0000143701007387 */ /* 0x0041e80000100800 */
[----:B0-----:R-:W2:Y:S04]  /*24c70*/  LDL.LU R55, [R1+0x30a4] ;  /* 0x0030a40001377983 */ /* 0x001ea80000300800 */
[----:B------:R-:W4:Y:S04]  /*24c80*/  LDL R28, [R1+0x22cc] ;  /* 0x0022cc00011c7983 */ /* 0x000f280000100800 */
[----:B------:R-:W2:Y:S04]  /*24c90*/  LDL R27, [R1+0x22d0] ;  /* 0x0022d000011b7983 */ /* 0x000ea80000100800 */
[----:B------:R0:W-:Y:S04]  /*24ca0*/  STL [R1+0x10], R56 ;  /* 0x0000103801007387 */ /* 0x0001e80000100800 */
[----:B0-----:R-:W2:Y:S04]  /*24cb0*/  LDL.LU R56, [R1+0x30a0] ;  /* 0x0030a00001387983 */ /* 0x001ea80000300800 */
[----:B------:R-:W2:Y:S04]  /*24cc0*/  LDL R60, [R1+0x22c4] ;  /* 0x0022c400013c7983 */ /* 0x000ea80000100800 */
[----:B------:R-:W2:Y:S04]  /*24cd0*/  LDL R59, [R1+0x22c8] ;  /* 0x0022c800013b7983 */ /* 0x000ea80000100800 */
[----:B------:R0:W-:Y:S04]  /*24ce0*/  STL [R1+0x3074], R0 ;  /* 0x0030740001007387 */ /* 0x0001e80000100800 */
[----:B------:R-:W2:Y:S04]  /*24cf0*/  LDL R58, [R1+0x22c0] ;  /* 0x0022c000013a7983 */ /* 0x000ea80000100800 */
[----:B---3--:R1:W-:Y:S04]  /*24d00*/  STL [R1+0x3078], R52 ;  /* 0x0030783401007387 */ /* 0x0083e80000100800 */
[----:B------:R-:W3:Y:S04]  /*24d10*/  LDL R31, [R1+0x2254] ;  /* 0x00225400011f7983 */ /* 0x000ee80000100800 */
[----:B0-----:R-:W3:Y:S04]  /*24d20*/  LDL R0, [R1+0x2250] ;  /* 0x0022500001007983 */ /* 0x001ee80000100800 */
[----:B-1----:R-:W3:Y:S01]  /*24d30*/  LDL R52, [R1+0x22bc] ;  /* 0x0022bc0001347983 */ /* 0x002ee20000100800 */
[----:B----4-:R-:W-:-:S03]  /*24d40*/  @P0 IMAD.MOV.U32 R5, RZ, RZ, R28 ;  /* 0x000000ffff050224 */ /* 0x010fc600078e001c */
[----:B------:R-:W4:Y:S01]  /*24d50*/  LDL R28, [R1+0x2258] ;  /* 0x00225800011c7983 */ /* 0x000f220000100800 */
[----:B--2---:R-:W-:-:S03]  /*24d60*/  @P0 IMAD.MOV.U32 R4, RZ, RZ, R27 ;  /* 0x000000ffff040224 */ /* 0x004fc600078e001b */
[----:B------:R-:W2:Y:S01]  /*24d70*/  LDL R27, [R1+0x224c] ;  /* 0x00224c00011b7983 */ /* 0x000ea20000100800 */
[C---:B------:R-:W-:Y:S02]  /*24d80*/  ISETP.GT.AND P1, PT, R2.reuse, 0x6b, PT ;  /* 0x0000006b0200780c */ /* 0x040fe40003f24270 */
[----:B------:R-:W-:Y:S02]  /*24d90*/  PRMT R50, RZ, 0x7610, R50 ;  /* 0x00007610ff327816 */ /* 0x000fe40000000032 */
[----:B------:R-:W-:Y:S02]  /*24da0*/  ISETP.GT.AND P2, PT, R2, 0x72, PT ;  /* 0x000000720200780c */ /* 0x000fe40003f44270 */
[----:B------:R-:W-:Y:S02]  /*24db0*/  PRMT R48, RZ, 0x7610, R48 ;  /* 0x00007610ff307816 */ /* 0x000fe40000000030 */
[----:B------:R0:W2:Y:S01]  /*24dc0*/  @P0 LDG.E.U8 R50, desc[UR32][R4.64] ;  /* 0x0000002004320981 */ /* 0x0000a2000c1e1100 */
[----:B------:R-:W-:-:S04]  /*24dd0*/  PRMT R46, RZ, 0x7610, R46 ;  /* 0x00007610ff2e7816 */ /* 0x000fc8000000002e */
[----:B0-----:R-:W-:Y:S02]  /*24de0*/  @P1 IMAD.MOV.U32 R4, RZ, RZ, R59 ;  /* 0x000000ffff041224 */ /* 0x001fe400078e003b */
[----:B------:R-:W-:Y:S01]  /*24df0*/  @P1 IMAD.MOV.U32 R5, RZ, RZ, R60 ;  /* 0x000000ffff051224 */ /* 0x000fe200078e003c */
[----:B------:R-:W2:Y:S04]  /*24e00*/  LDL R59, [R1+0x2248] ;  /* 0x00224800013b7983 */ /* 0x000ea80000100800 */
[----:B------:R-:W2:Y:S04]  /*24e10*/  LDL R60, [R1+0x2244] ;  /* 0x00224400013c7983 */ /* 0x000ea80000100800 */
[----:B------:R0:W2:Y:S01]  /*24e20*/  @P1 LDG.E.U8 R48, desc[UR32][R4.64] ;  /* 0x0000002004301981 */ /* 0x0000a2000c1e1100 */
[----:B------:R-:W-:Y:S01]  /*24e30*/  PRMT R21, RZ, 0x7610, R21 ;  /* 0x00007610ff157816 */ /* 0x000fe20000000015 */
[----:B0-----:R-:W-:-:S02]  /*24e40*/  @P1 IMAD.MOV.U32 R4, RZ, RZ, R58 ;  /* 0x000000ffff041224 */ /* 0x001fc400078e003a */
[----:B------:R-:W2:Y:S01]  /*24e50*/  LDL R58, [R1+0x223c] ;  /* 0x00223c00013a7983 */ /* 0x000ea20000100800 */
[----:B---3--:R-:W-:-:S03]  /*24e60*/  @P1 IMAD.MOV.U32 R5, RZ, RZ, R52 ;  /* 0x000000ffff051224 */ /* 0x008fc600078e0034 */
[----:B------:R-:W3:Y:S04]  /*24e70*/  LDL R52, [R1+0x2240] ;  /* 0x0022400001347983 */ /* 0x000ee80000100800 */
[----:B------:R4:W3:Y:S02]  /*24e80*/  @P1 LDG.E.U8 R46, desc[UR32][R4.64] ;  /* 0x00000020042e1981 */ /* 0x0008e4000c1e1100 */
[----:B----4-:R-:W-:Y:S02]  /*24e90*/  @P2 IMAD.MOV.U32 R4, RZ, RZ, R28 ;  /* 0x000000ffff042224 */ /* 0x010fe400078e001c */
[----:B------:R-:W-:Y:S01]  /*24ea0*/  @P2 IMAD.MOV.U32 R5, RZ, RZ, R31 ;  /* 0x000000ffff052224 */ /* 0x000fe200078e001f */
[----:B------:R-:W4:Y:S04]  /*24eb0*/  LDL R28, [R1+0x21d8] ;  /* 0x0021d800011c7983 */ /* 0x000f280000100800 */
[----:B------:R-:W4:Y:S04]  /*24ec0*/  LDL R31, [R1+0x21d4] ;  /* 0x0021d400011f7983 */ /* 0x000f280000100800 */
[----:B------:R0:W4:Y:S02]  /*24ed0*/  @P2 LDG.E.U8 R21, desc[UR32][R4.64] ;  /* 0x0000002004152981 */ /* 0x000124000c1e1100 */
[----:B0-----:R-:W-:-:S02]  /*24ee0*/  @P2 IMAD.MOV.U32 R4, RZ, RZ, R0 ;  /* 0x000000ffff042224 */ /* 0x001fc400078e0000 */
        /* <DEDUP_REMOVED lines=11> */
[----:B------:R-:W2:Y:S01]  /*24fa0*/  LDL R59, [R1+0x21c4] ;  /* 0x0021c400013b7983 */ /* 0x000ea20000100800 */
[----:B------:R-:W-:-:S03]  /*24fb0*/  PRMT R17, RZ, 0x7610, R17 ;  /* 0x00007610ff117816 */ /* 0x000fc60000000011 */
[----:B------:R-:W2:Y:S04]  /*24fc0*/  LDL R60, [R1+0x239c] ;  /* 0x00239c00013c7983 */ /* 0x000ea80000100800 */
[----:B------:R0:W2:Y:S02]  /*24fd0*/  @P0 LDG.E.U8 R19, desc[UR32][R4.64] ;  /* 0x0000002004130981 */ /* 0x0000a4000c1e1100 */
[----:B0-----:R-:W-:Y:S02]  /*24fe0*/  @P0 IMAD.MOV.U32 R5, RZ, RZ, R58 ;  /* 0x000000ffff050224 */ /* 0x001fe400078e003a */
        /* <DEDUP_REMOVED lines=20> */
[----:B------:R-:W2:Y:S01]  /*25130*/  LDL R59, [R1+0x2334] ;  /* 0x00233400013b7983 */ /* 0x000ea20000100800 */
[----:B------:R-:W-:Y:S01]  /*25140*/  PRMT R57, RZ, 0x7610, R57 ;  /* 0x00007610ff397816 */ /* 0x000fe20000000039 */
[----:B------:R-:W-:Y:S02]  /*25150*/  @P2 IMAD.MOV.U32 R4, RZ, RZ, R58 ;  /* 0x000000ffff042224 */ /* 0x000fe400078e003a */
[----:B------:R-:W2:Y:S04]  /*25160*/  LDL R58, [R1+0x2338] ;  /* 0x00233800013a7983 */ /* 0x000ea80000100800 */
[----:B------:R3:W2:Y:S01]  /*25170*/  @P2 LDG.E.U8 R15, desc[UR32][R4.64] ;  /* 0x00000020040f2981 */ /* 0x0006a2000c1e1100 */
[----:B------:R-:W-:Y:S01]  /*25180*/  PRMT R26, RZ, 0x7610, R26 ;  /* 0x00007610ff1a7816 */ /* 0x000fe2000000001a */
[----:B---3--:R-:W-:-:S02]  /*25190*/  @P2 IMAD.MOV.U32 R5, RZ, RZ, R52 ;  /* 0x000000ffff052224 */ /* 0x008fc400078e0034 */
[----:B------:R-:W3:Y:S01]  /*251a0*/  LDL R52, [R1+0x232c] ;  /* 0x00232c0001347983 */ /* 0x000ee20000100800 */
[----:B----4-:R-:W-:-:S03]  /*251b0*/  @P2 IMAD.MOV.U32 R4, RZ, RZ, R31 ;  /* 0x000000ffff042224 */ /* 0x010fc600078e001f */
[----:B------:R-:W4:Y:S04]  /*251c0*/  LDL R31, [R1+0x2330] ;  /* 0x00233000011f7983 */ /* 0x000f280000100800 */
[----:B------:R0:W4:Y:S02]  /*251d0*/  @P2 LDG.E.U8 R14, desc[UR32][R4.64] ;  /* 0x00000020040e2981 */ /* 0x000124000c1e1100 */
[----:B0-----:R-:W-:Y:S02]  /*251e0*/  @P0 IMAD.MOV.U32 R4, RZ, RZ, R0 ;  /* 0x000000ffff040224 */ /* 0x001fe400078e0000 */
[----:B------:R-:W-:Y:S01]  /*251f0*/  @P0 IMAD.MOV.U32 R5, RZ, RZ, R28 ;  /* 0x000000ffff050224 */ /* 0x000fe200078e001c */
[----:B------:R-:W4:Y:S04]  /*25200*/  LDL R0, [R1+0x2328] ;  /* 0x0023280001007983 */ /* 0x000f280000100800 */
[----:B------:R-:W4:Y:S04]  /*25210*/  LDL R28, [R1+0x2324] ;  /* 0x00232400011c7983 */ /* 0x000f280000100800 */
[----:B------:R2:W4:Y:S02]  /*25220*/  @P0 LDG.E.U8 R57, desc[UR32][R4.64] ;  /* 0x0000002004390981 */ /* 0x000524000c1e1100 */
[----:B--2---:R-:W-:-:S02]  /*25230*/  @P0 IMAD.MOV.U32 R4, RZ, RZ, R27 ;  /* 0x000000ffff040224 */ /* 0x004fc400078e001b */
[----:B------:R-:W-:-:S05]  /*25240*/  @P0 IMAD.MOV.U32 R5, RZ, RZ, R60 ;  /* 0x000000ffff050224 */ /* 0x000fca00078e003c */
[----:B------:R0:W2:Y:S01]  /*25250*/  @P0 LDG.E.U8 R26, desc[UR32][R4.64] ;  /* 0x00000020041a0981 */ /* 0x0000a2000c1e1100 */
[C---:B------:R-:W-:Y:S02]  /*25260*/  ISETP.GT.AND P1, PT, R2.reuse, 0x64, PT ;  /* 0x000000640200780c */ /* 0x040fe40003f24270 */
[----:B------:R-:W-:Y:S02]  /*25270*/  ISETP.GT.AND P2, PT, R2, 0x65, PT ;  /* 0x000000650200780c */ /* 0x000fe40003f44270 */
[----:B------:R-:W-:Y:S02]  /*25280*/  PRMT R54, RZ, 0x7610, R54 ;  /* 0x00007610ff367816 */ /* 0x000fe40000000036 */
[----:B------:R-:W-:-:S07]  /*25290*/  PRMT R30, RZ, 0x7610, R30 ;  /* 0x00007610ff1e7816 */ /* 0x000fce000000001e */
[----:B0-----:R-:W-:Y:S02]  /*252a0*/  @P1 IMAD.MOV.U32 R5, RZ, RZ, R59 ;  /* 0x000000ffff051224 */ /* 0x001fe400078e003b */
[----:B------:R-:W-:-:S05]  /*252b0*/  @P1 IMAD.MOV.U32 R4, RZ, RZ, R58 ;  /* 0x000000ffff041224 */ /* 0x000fca00078e003a */
[----:B------:R3:W2:Y:S01]  /*252c0*/  @P1 LDG.E.U8 R54, desc[UR32][R4.64] ;  /* 0x0000002004361981 */ /* 0x0006a2000c1e1100 */
[----:B------:R-:W-:Y:S01]  /*252d0*/  PRMT R29, RZ, 0x7610, R29 ;  /* 0x00007610ff1d7816 */ /* 0x000fe2000000001d */
[----:B---3--:R-:W-:Y:S02]  /*252e0*/  @P1 IMAD.MOV.U32 R5, RZ, RZ, R52 ;  /* 0x000000ffff051224 */ /* 0x008fe400078e0034 */
[----:B----4-:R-:W-:-:S05]  /*252f0*/  @P1 IMAD.MOV.U32 R4, RZ, RZ, R31 ;  /* 0x000000ffff041224 */ /* 0x010fca00078e001f */
[----:B------:R0:W3:Y:S02]  /*25300*/  @P1 LDG.E.U8 R30, desc[UR32][R4.64] ;  /* 0x00000020041e1981 */ /* 0x0000e4000c1e1100 */
[----:B0-----:R-:W-:Y:S02]  /*25310*/  @P2 IMAD.MOV.U32 R4, RZ, RZ, R0 ;  /* 0x000000ffff042224 */ /* 0x001fe400078e0000 */
[----:B------:R-:W-:Y:S01]  /*25320*/  @P2 IMAD.MOV.U32 R5, RZ, RZ, R28 ;  /* 0x000000ffff052224 */ /* 0x000fe200078e001c */
[----:B------:R0:W-:Y:S04]  /*25330*/  STL [R1+0x1c], R57 ;  /* 0x00001c3901007387 */ /* 0x0001e80000100800 */
[----:B------:R-:W4:Y:S04]  /*25340*/  @P2 LDG.E.U8 R29, desc[UR32][R4.64] ;  /* 0x00000020041d2981 */ /* 0x000f28000c1e1100 */
[----:B0-----:R-:W3:Y:S04]  /*25350*/  LDL.LU R57, [R1+0x309c] ;  /* 0x00309c0001397983 */ /* 0x001ee80000300800 */
[----:B------:R-:W3:Y:S04]  /*25360*/  LDL R27, [R1+0x231c] ;  /* 0x00231c00011b7983 */ /* 0x000ee80000100800 */
[----:B--2---:R0:W-:Y:S04]  /*25370*/  STL [R1+0x18], R26 ;  /* 0x0000181a01007387 */ /* 0x0041e80000100800 */
[----:B------:R-:W2:Y:S04]  /*25380*/  LDL R52, [R1+0x22b4] ;  /* 0x0022b40001347983 */ /* 0x000ea80000100800 */
[----:B------:R-:W2:Y:S04]  /*25390*/  LDL R31, [R1+0x22b8] ;  /* 0x0022b800011f7983 */ /* 0x000ea80000100800 */
[----:B------:R-:W2:Y:S04]  /*253a0*/  LDL R28, [R1+0x22ac] ;  /* 0x0022ac00011c7983 */ /* 0x000ea80000100800 */
[----:B------:R-:W2:Y:S04]  /*253b0*/  LDL R0, [R1+0x22b0] ;  /* 0x0022b00001007983 */ /* 0x000ea80000100800 */
[----:B0-----:R-:W2:Y:S01]  /*253c0*/  LDL R26, [R1+0x2320] ;  /* 0x00232000011a7983 */ /* 0x001ea20000100800 */
[----:B------:R-:W-:-:S02]  /*253d0*/  ISETP.GT.AND P0, PT, R2, 0x6c, PT ;  /* 0x0000006c0200780c */ /* 0x000fc40003f04270 */
[----:B------:R-:W-:Y:S02]  /*253e0*/  PRMT R61, RZ, 0x7610, R61 ;  /* 0x00007610ff3d7816 */ /* 0x000fe4000000003d */
[----:B------:R-:W-:Y:S01]  /*253f0*/  PRMT R44, RZ, 0x7610, R44 ;  /* 0x00007610ff2c7816 */ /* 0x000fe2000000002c */
[----:B----4-:R0:W-:Y:S04]  /*25400*/  STL [R1], R29 ;  /* 0x0000001d01007387 */ /* 0x0101e80000100800 */
[----:B0-----:R-:W4:Y:S01]  /*25410*/  LDL R29, [R1+0x22a4] ;  /* 0x0022a400011d7983 */ /* 0x001f220000100800 */
[----:B---3--:R-:W-:Y:S02]  /*25420*/  @P2 IMAD.MOV.U32 R5, RZ, RZ, R27 ;  /* 0x000000ffff052224 */ /* 0x008fe400078e001b */
[----:B--2---:R-:W-:-:S02]  /*25430*/  @P2 IMAD.MOV.U32 R4, RZ, RZ, R26 ;  /* 0x000000ffff042224 */ /* 0x004fc400078e001a */
[----:B------:R-:W2:Y:S04]  /*25440*/  LDL R26, [R1+0x22a8] ;  /* 0x0022a800011a7983 */ /* 0x000ea80000100800 */
[----:B------:R0:W-:Y:S04]  /*25450*/  STL [R1+0x4], R30 ;  /* 0x0000041e01007387 */ /* 0x0001e80000100800 */
[----:B------:R-:W3:Y:S04]  /*25460*/  LDL R27, [R1+0x22a0] ;  /* 0x0022a000011b7983 */ /* 0x000ee80000100800 */
[----:B------:R1:W3:Y:S04]  /*25470*/  @P2 LDG.E.U8 R61, desc[UR32][R4.64] ;  /* 0x00000020043d2981 */ /* 0x0002e8000c1e1100 */
[----:B0-----:R-:W3:Y:S01]  /*25480*/  LDL R30, [R1+0x229c] ;  /* 0x00229c00011e7983 */ /* 0x001ee20000100800 */
[----:B-1----:R-:W-:-:S02]  /*25490*/  @P0 IMAD.MOV.U32 R4, RZ, RZ, R31 ;  /* 0x000000ffff040224 */ /* 0x002fc400078e001f */
[----:B------:R-:W-:Y:S01]  /*254a0*/  @P0 IMAD.MOV.U32 R5, RZ, RZ, R52 ;  /* 0x000000ffff050224 */ /* 0x000fe200078e0034 */
[----:B------:R-:W3:Y:S04]  /*254b0*/  LDL R31, [R1+0x2238] ;  /* 0x00223800011f7983 */ /* 0x000ee80000100800 */
[----:B------:R-:W3:Y:S04]  /*254c0*/  LDL R52, [R1+0x2234] ;  /* 0x0022340001347983 */ /* 0x000ee80000100800 */
[----:B------:R0:W3:Y:S02]  /*254d0*/  @P0 LDG.E.U8 R44, desc[UR32][R4.64] ;  /* 0x00000020042c0981 */ /* 0x0000e4000c1e1100 */
[----:B0-----:R-:W-:-:S02]  /*254e0*/  @P0 IMAD.MOV.U32 R4, RZ, RZ, R0 ;  /* 0x000000ffff040224 */ /* 0x001fc400078e0000 */
[----:B------:R-:W-:Y:S01]  /*254f0*/  @P0 IMAD.MOV.U32 R5, RZ, RZ, R28 ;  /* 0x000000ffff050224 */ /* 0x000fe200078e001c */
[----:B------:R-:W3:Y:S04]  /*25500*/  LDL R0, [R1+0x2230] ;  /* 0x0022300001007983 */ /* 0x000ee80000100800 */
[----:B------:R-:W3:Y:S01]  /*25510*/  LDL R28, [R1+0x222c] ;  /* 0x00222c00011c7983 */ /* 0x000ee20000100800 */
[C---:B------:R-:W-:Y:S02]  /*25520*/  ISETP.GT.AND P1, PT, R2.reuse, 0x6d, PT ;  /* 0x0000006d0200780c */ /* 0x040fe40003f24270 */
[----:B------:R-:W-:Y:S02]  /*25530*/  PRMT R13, RZ, 0x7610, R13 ;  /* 0x00007610ff0d7816 */ /* 0x000fe4000000000d */
[----:B------:R-:W-:-:S02]  /*25540*/  ISETP.GT.AND P2, PT, R2, 0x74, PT ;  /* 0x000000740200780c */ /* 0x000fc40003f44270 */
[----:B------:R-:W-:Y:S01]  /*25550*/  PRMT R12, RZ, 0x7610, R12 ;  /* 0x00007610ff0c7816 */ /* 0x000fe2000000000c */
[----:B------:R0:W-:Y:S04]  /*25560*/  STL [R1+0x8], R54 ;  /* 0x0000083601007387 */ /* 0x0001e80000100800 */
[----:B------:R4:W3:Y:S01]  /*25570*/  @P0 LDG.E.U8 R13, desc[UR32][R4.64] ;  /* 0x00000020040d0981 */ /* 0x0008e2000c1e1100 */
[----:B------:R-:W-:Y:S02]  /*25580*/  PRMT R11, RZ, 0x7610, R11 ;  /* 0x00007610ff0b7816 */ /* 0x000fe4000000000b */
[----:B------:R-:W-:Y:S02]  /*25590*/  PRMT R10, RZ, 0x7610, R10 ;  /* 0x00007610ff0a7816 */ /* 0x000fe4000000000a */
[----:B------:R-:W-:-:S02]  /*255a0*/  PRMT R9, RZ, 0x7610, R9 ;  /* 0x00007610ff097816 */ /* 0x000fc40000000009 */
[----:B------:R-:W-:Y:S01]  /*255b0*/  PRMT R8, RZ, 0x7610, R8 ;  /* 0x00007610ff087816 */ /* 0x000fe20000000008 */
[----:B------:R-:W3:Y:S04]  /*255c0*/  LDL R58, [R1+0x219c] ;  /* 0x00219c00013a7983 */ /* 0x000ee80000100800 */
[----:B0-----:R-:W3:Y:S01]  /*255d0*/  LDL R54, [R1+0x21a0] ;  /* 0x0021a00001367983 */ /* 0x001ee20000100800 */
[----:B----4-:R-:W-:-:S03]  /*255e0*/  @P1 IMAD.MOV.U32 R5, RZ, RZ, R29 ;  /* 0x000000ffff051224 */ /* 0x010fc600078e001d */
[----:B------:R-:W4:Y:S01]  /*255f0*/  LDL R29, [R1+0x2224] ;  /* 0x00222400011d7983 */ /* 0x000f220000100800 */
[----:B--2---:R-:W-:-:S03]  /*25600*/  @P1 IMAD.MOV.U32 R4, RZ, RZ, R26 ;  /* 0x000000ffff041224 */ /* 0x004fc600078e001a */
[----:B------:R-:W2:Y:S04]  /*25610*/  LDL R26, [R1+0x2228] ;  /* 0x00222800011a7983 */ /* 0x000ea80000100800 */
[----:B------:R3:W2:Y:S02]  /*25620*/  @P1 LDG.E.U8 R12, desc[UR32][R4.64] ;  /* 0x00000020040c1981 */ /* 0x0006a4000c1e1100 */
[----:B---3--:R-:W-:Y:S02]  /*25630*/  @P1 IMAD.MOV.U32 R4, RZ, RZ, R27 ;  /* 0x000000ffff041224 */ /* 0x008fe400078e001b */
[----:B------:R-:W-:Y:S01]  /*25640*/  @P1 IMAD.MOV.U32 R5, RZ, RZ, R30 ;  /* 0x000000ffff051224 */ /* 0x000fe200078e001e */
[----:B------:R-:W3:Y:S04]  /*25650*/  LDL R27, [R1+0x2220] ;  /* 0x00222000011b7983 */ /* 0x000ee80000100800 */
[----:B------:R-:W3:Y:S04]  /*25660*/  LDL R30, [R1+0x221c] ;  /* 0x00221c00011e7983 */ /* 0x000ee80000100800 */
[----:B------:R0:W3:Y:S02]  /*25670*/  @P1 LDG.E.U8 R11, desc[UR32][R4.64] ;  /* 0x00000020040b1981 */ /* 0x0000e4000c1e1100 */
[----:B0-----:R-:W-:-:S02]  /*25680*/  @P2 IMAD.MOV.U32 R4, RZ, RZ, R31 ;  /* 0x000000ffff042224 */ /* 0x001fc400078e001f */
[----:B------:R-:W-:Y:S01]  /*25690*/  @P2 IMAD.MOV.U32 R5, RZ, RZ, R52 ;  /* 0x000000ffff052224 */ /* 0x000fe200078e0034 */
[C---:B------:R-:W-:Y:S02]  /*256a0*/  ISETP.GT.AND P0, PT, R2.reuse, 0x75, PT ;  /* 0x000000750200780c */ /* 0x040fe40003f04270 */
[----:B------:R-:W-:Y:S01]  /*256b0*/  ISETP.GT.AND P1, PT, R2, 0x7c, PT ;  /* 0x0000007c0200780c */ /* 0x000fe20003f24270 */
[----:B------:R-:W3:Y:S04]  /*256c0*/  LDL R52, [R1+0x21a4] ;  /* 0x0021a40001347983 */ /* 0x000ee80000100800 */
[----:B------:R0:W3:Y:S02]  /*256d0*/  @P2 LDG.E.U8 R10, desc[UR32][R4.64] ;  /* 0x00000020040a2981 */ /* 0x0000e4000c1e1100 */
[----:B0-----:R-:W-:-:S02]  /*256e0*/  @P2 IMAD.MOV.U32 R4, RZ, RZ, R0 ;  /* 0x000000ffff042224 */ /* 0x001fc400078e0000 */
[----:B------:R-:W-:Y:S01]  /*256f0*/  @P2 IMAD.MOV.U32 R5, RZ, RZ, R28 ;  /* 0x000000ffff052224 */ /* 0x000fe200078e001c */
[----:B------:R-:W3:Y:S04]  /*25700*/  LDL R0, [R1+0x21b8] ;  /* 0x0021b80001007983 */ /* 0x000ee80000100800 */
[----:B------:R-:W3:Y:S04]  /*25710*/  LDL R28, [R1+0x21b4] ;  /* 0x0021b400011c7983 */ /* 0x000ee80000100800 */
[----:B------:R4:W3:Y:S02]  /*25720*/  @P2 LDG.E.U8 R9, desc[UR32][R4.64] ;  /* 0x0000002004092981 */ /* 0x0008e4000c1e1100 */
[----:B----4-:R-:W-:-:S02]  /*25730*/  @P0 IMAD.MOV.U32 R5, RZ, RZ, R29 ;  /* 0x000000ffff050224 */ /* 0x010fc400078e001d */
[----:B------:R-:W4:Y:S01]  /*25740*/  LDL R29, [R1+0x21ac] ;  /* 0x0021ac00011d7983 */ /* 0x000f220000100800 */
[----:B--2---:R-:W-:-:S03]  /*25750*/  @P0 IMAD.MOV.U32 R4, RZ, RZ, R26 ;  /* 0x000000ffff040224 */ /* 0x004fc600078e001a */
[----:B------:R-:W2:Y:S04]  /*25760*/  LDL R26, [R1+0x21b0] ;  /* 0x0021b000011a7983 */ /* 0x000ea80000100800 */
[----:B------:R3:W2:Y:S02]  /*25770*/  @P0 LDG.E.U8 R8, desc[UR32][R4.64] ;  /* 0x0000002004080981 */ /* 0x0006a4000c1e1100 */
[----:B---3--:R-:W-:Y:S02]  /*25780*/  @P0 IMAD.MOV.U32 R4, RZ, RZ, R27 ;  /* 0x000000ffff040224 */ /* 0x008fe400078e001b */
[----:B------:R-:W3:Y:S01]  /*25790*/  LDL R27, [R1+0x21a8] ;  /* 0x0021a800011b7983 */ /* 0x000ee20000100800 */
[----:B------:R-:W-:Y:S02]  /*257a0*/  @P0 IMAD.MOV.U32 R5, RZ, RZ, R30 ;  /* 0x000000ffff050224 */ /* 0x000fe400078e001e */
[----:B------:R-:W-:-:S02]  /*257b0*/  @P1 IMAD.MOV.U32 R30, RZ, RZ, R0 ;  /* 0x000000ffff1e1224 */ /* 0x000fc400078e0000 */
[----:B------:R-:W-:Y:S01]  /*257c0*/  @P1 IMAD.MOV.U32 R31, RZ, RZ, R28 ;  /* 0x000000ffff1f1224 */ /* 0x000fe200078e001c */
[----:B------:R-:W3:Y:S04]  /*257d0*/  LDL R0, [R1+0x2398] ;  /* 0x0023980001007983 */ /* 0x000ee80000100800 */
[----:B------:R-:W3:Y:S01]  /*257e0*/  LDL R28, [R1+0x2394] ;  /* 0x00239400011c7983 */ /* 0x000ee20000100800 */
[----:B------:R-:W-:Y:S02]  /*257f0*/  PRMT R7, RZ, 0x7610, R7 ;  /* 0x00007610ff077816 */ /* 0x000fe40000000007 */
[----:B------:R-:W-:Y:S02]  /*25800*/  ISETP.GT.AND P2, PT, R2, 0x7d, PT ;  /* 0x0000007d0200780c */ /* 0x000fe40003f44270 */
[----:B------:R-:W-:-:S02]  /*25810*/  PRMT R6, RZ, 0x7610, R6 ;  /* 0x00007610ff067816 */ /* 0x000fc40000000006 */
[----:B------:R0:W3:Y:S04]  /*25820*/  @P0 LDG.E.U8 R7, desc[UR32][R4.64] ;  /* 0x0000002004070981 */ /* 0x0000e8000c1e1100 */
[----:B------:R4:W3:Y:S01]  /*25830*/  @P1 LDG.E.U8 R6, desc[UR32][R30.64] ;  /* 0x000000201e061981 */ /* 0x0008e2000c1e1100 */
[----:B------:R-:W-:Y:S02]  /*25840*/  ISETP.GT.AND P0, PT, R2, 0x5e, PT ;  /* 0x0000005e0200780c */ /* 0x000fe40003f04270 */
[----:B0-----:R-:W-:Y:S02]  /*25850*/  PRMT R5, RZ, 0x7610, R5 ;  /* 0x00007610ff057816 */ /* 0x001fe40000000005 */
[----:B------:R-:W-:Y:S02]  /*25860*/  PRMT R4, RZ, 0x7610, R4 ;  /* 0x00007610ff047816 */ /* 0x000fe40000000004 */
[----:B------:R-:W-:-:S02]  /*25870*/  PRMT R3, RZ, 0x7610, R3 ;  /* 0x00007610ff037816 */ /* 0x000fc40000000003 */
[----:B------:R-:W-:Y:S01]  /*25880*/  PRMT R42, RZ, 0x7610, R42 ;  /* 0x00007610ff2a7816 */ /* 0x000fe2000000002a */
[----:B----4-:R-:W-:Y:S02]  /*25890*/  @P1 IMAD.MOV.U32 R31, RZ, RZ, R29 ;  /* 0x000000ffff1f1224 */ /* 0x010fe400078e001d */
        /* <DEDUP_REMOVED lines=10> */
[----:B------:R-:W-:-:S05]  /*25940*/  @P2 IMAD.MOV.U32 R31, RZ, RZ, R58 ;  /* 0x000000ffff1f2224 */ /* 0x000fca00078e003a */
[----:B------:R0:W3:Y:S02]  /*25950*/  @P2 LDG.E.U8 R3, desc[UR32][R30.64] ;  /* 0x000000201e032981 */ /* 0x0000e4000c1e1100 */
[----:B0-----:R-:W-:Y:S02]  /*25960*/  @P0 IMAD.MOV.U32 R30, RZ, RZ, R0 ;  /* 0x000000ffff1e0224 */ /* 0x001fe400078e0000 */
[----:B------:R-:W-:Y:S01]  /*25970*/  @P0 IMAD.MOV.U32 R31, RZ, RZ, R28 ;  /* 0x000000ffff1f0224 */ /* 0x000fe200078e001c */
[----:B------:R-:W3:Y:S04]  /*25980*/  LDL R0, [R1+0x2380] ;  /* 0x0023800001007983 */ /* 0x000ee80000100800 */
[----:B------:R-:W3:Y:S04]  /*25990*/  LDL R28, [R1+0x237c] ;  /* 0x00237c00011c7983 */ /* 0x000ee80000100800 */
[----:B------:R4:W3:Y:S01]  /*259a0*/  @P0 LDG.E.U8 R42, desc[UR32][R30.64] ;  /* 0x000000201e2a0981 */ /* 0x0008e2000c1e1100 */
[----:B------:R-:W-:Y:S01]  /*259b0*/  PRMT R40, RZ, 0x7610, R40 ;  /* 0x00007610ff287816 */ /* 0x000fe20000000028 */
[----:B----4-:R-:W-:-:S02]  /*259c0*/  @P0 IMAD.MOV.U32 R31, RZ, RZ, R29 ;  /* 0x000000ffff1f0224 */ /* 0x010fc400078e001d */
[----:B--2---:R-:W-:-:S05]  /*259d0*/  @P0 IMAD.MOV.U32 R30, RZ, RZ, R26 ;  /* 0x000000ffff1e0224 */ /* 0x004fca00078e001a */
[----:B------:R0:W2:Y:S04]  /*259e0*/  @P0 LDG.E.U8 R40, desc[UR32][R30.64] ;  /* 0x000000201e280981 */ /* 0x0000a8000c1e1100 */
[----:B---3--:R-:W-:Y:S04]  /*259f0*/  STL [R1+0x3000], R42 ;  /* 0x0030002a01007387 */ /* 0x008fe80000100800 */
[----:B------:R-:W3:Y:S04]  /*25a00*/  LDL R29, [R1+0x2314] ;  /* 0x00231400011d7983 */ /* 0x000ee80000100800 */
[----:B------:R-:W4:Y:S01]  /*25a10*/  LDL R26, [R1+0x2318] ;  /* 0x00231800011a7983 */ /* 0x000f220000100800 */
[----:B------:R-:W-:-:S02]  /*25a20*/  ISETP.GT.AND P1, PT, R2, 0x5f, PT ;  /* 0x0000005f0200780c */ /* 0x000fc40003f24270 */
[----:B------:R-:W-:Y:S02]  /*25a30*/  PRMT R38, RZ, 0x7610, R38 ;  /* 0x00007610ff267816 */ /* 0x000fe40000000026 */
[----:B------:R-:W-:-:S09]  /*25a40*/  ISETP.GT.AND P2, PT, R2, 0x66, PT ;  /* 0x000000660200780c */ /* 0x000fd20003f44270 */
[----:B0-----:R-:W-:Y:S02]  /*25a50*/  @P1 IMAD.MOV.U32 R30, RZ, RZ, R27 ;  /* 0x000000ffff1e1224 */ /* 0x001fe400078e001b */
[----:B------:R-:W-:-:S05]  /*25a60*/  @P1 IMAD.MOV.U32 R31, RZ, RZ, R52 ;  /* 0x000000ffff1f1224 */ /* 0x000fca00078e0034 */
[----:B------:R0:W4:Y:S01]  /*25a70*/  @P1 LDG.E.U8 R38, desc[UR32][R30.64] ;  /* 0x000000201e261981 */ /* 0x000122000c1e1100 */
[----:B------:R-:W-:Y:S02]  /*25a80*/  PRMT R36, RZ, 0x7610, R36 ;  /* 0x00007610ff247816 */ /* 0x000fe40000000024 */
[----:B------:R-:W-:Y:S01]  /*25a90*/  PRMT R34, RZ, 0x7610, R34 ;  /* 0x00007610ff227816 */ /* 0x000fe20000000022 */
[----:B0-----:R-:W-:Y:S02]  /*25aa0*/  @P1 IMAD.MOV.U32 R30, RZ, RZ, R0 ;  /* 0x000000ffff1e1224 */ /* 0x001fe400078e0000 */
[----:B------:R-:W-:-:S05]  /*25ab0*/  @P1 IMAD.MOV.U32 R31, RZ, RZ, R28 ;  /* 0x000000ffff1f1224 */ /* 0x000fca00078e001c */
[----:B------:R3:W4:Y:S04]  /*25ac0*/  @P1 LDG.E.U8 R36, desc[UR32][R30.64] ;  /* 0x000000201e241981 */ /* 0x000728000c1e1100 */
[----:B--2---:R0:W-:Y:S04]  /*25ad0*/  STL [R1+0x3004], R40 ;  /* 0x0030042801007387 */ /* 0x0041e80000100800 */
[----:B------:R-:W2:Y:S04]  /*25ae0*/  LDL R27, [R1+0x2310] ;  /* 0x00231000011b7983 */ /* 0x000ea80000100800 */
[----:B0-----:R-:W2:Y:S01]  /*25af0*/  LDL R40, [R1+0x230c] ;  /* 0x00230c0001287983 */ /* 0x001ea20000100800 */
[----:B---3--:R-:W-:-:S02]  /*25b00*/  @P2 IMAD.MOV.U32 R31, RZ, RZ, R29 ;  /* 0x000000ffff1f2224 */ /* 0x008fc400078e001d */
[----:B----4-:R-:W-:-:S05]  /*25b10*/  @P2 IMAD.MOV.U32 R30, RZ, RZ, R26 ;  /* 0x000000ffff1e2224 */ /* 0x010fca00078e001a */
[----:B------:R2:W3:Y:S04]  /*25b20*/  @P2 LDG.E.U8 R34, desc[UR32][R30.64] ;  /* 0x000000201e222981 */ /* 0x0004e8000c1e1100 */
[----:B------:R-:W-:Y:S04]  /*25b30*/  STL [R1+0x3008], R38 ;  /* 0x0030082601007387 */ /* 0x000fe80000100800 */
[----:B------:R-:W4:Y:S04]  /*25b40*/  LDL R28, [R1+0x2304] ;  /* 0x00230400011c7983 */ /* 0x000f280000100800 */
[----:B------:R-:W4:Y:S01]  /*25b50*/  LDL R0, [R1+0x2308] ;  /* 0x0023080001007983 */ /* 0x000f220000100800 */
[----:B------:R-:W-:-:S03]  /*25b60*/  PRMT R32, RZ, 0x7610, R32 ;  /* 0x00007610ff207816 */ /* 0x000fc60000000020 */
[----:B------:R0:W-:Y:S04]  /*25b70*/  STL [R1+0x300c], R36 ;  /* 0x00300c2401007387 */ /* 0x0001e80000100800 */
[----:B------:R-:W4:Y:S04]  /*25b80*/  LDL R29, [R1+0x22fc] ;  /* 0x0022fc00011d7983 */ /* 0x000f280000100800 */
[----:B------:R-:W4:Y:S01]  /*25b90*/  LDL R26, [R1+0x2300] ;  /* 0x00230000011a7983 */ /* 0x000f220000100800 */
[----:B--2---:R-:W-:Y:S02]  /*25ba0*/  @P2 IMAD.MOV.U32 R30, RZ, RZ, R27 ;  /* 0x000000ffff1e2224 */ /* 0x004fe400078e001b */
[----:B------:R-:W-:-:S05]  /*25bb0*/  @P2 IMAD.MOV.U32 R31, RZ, RZ, R40 ;  /* 0x000000ffff1f2224 */ /* 0x000fca00078e0028 */
[----:B------:R4:W2:Y:S04]  /*25bc0*/  @P2 LDG.E.U8 R32, desc[UR32][R30.64] ;  /* 0x000000201e202981 */ /* 0x0008a8000c1e1100 */
[----:B---3--:R1:W-:Y:S04]  /*25bd0*/  STL [R1+0x3010], R34 ;  /* 0x0030102201007387 */ /* 0x0083e80000100800 */
[----:B0-----:R-:W3:Y:S04]  /*25be0*/  LDL R36, [R1+0x2294] ;  /* 0x0022940001247983 */ /* 0x001ee80000100800 */
[----:B------:R-:W3:Y:S01]  /*25bf0*/  LDL R27, [R1+0x2298] ;  /* 0x00229800011b7983 */ /* 0x000ee20000100800 */
[----:B------:R-:W-:-:S02]  /*25c00*/  ISETP.GT.AND P0, PT, R2, 0x67, PT ;  /* 0x000000670200780c */ /* 0x000fc40003f04270 */
[----:B------:R-:W-:Y:S02]  /*25c10*/  PRMT R33, RZ, 0x7610, R33 ;  /* 0x00007610ff217816 */ /* 0x000fe40000000021 */
[----:B------:R-:W-:-:S09]  /*25c20*/  ISETP.GT.AND P1, PT, R2, 0x6e, PT ;  /* 0x0000006e0200780c */ /* 0x000fd20003f24270 */
[----:B----4-:R-:W-:Y:S02]  /*25c30*/  @P0 IMAD.MOV.U32 R31, RZ, RZ, R28 ;  /* 0x000000ffff1f0224 */ /* 0x010fe400078e001c */
        /* <DEDUP_REMOVED lines=9> */
[----:B-1----:R-:W2:Y:S04]  /*25cd0*/  LDL R34, [R1+0x228c] ;  /* 0x00228c0001227983 */ /* 0x002ea80000100800 */
[----:B------:R-:W2:Y:S01]  /*25ce0*/  LDL R0, [R1+0x2288] ;  /* 0x0022880001007983 */ /* 0x000ea20000100800 */
[----:B---3--:R-:W-:-:S02]  /*25cf0*/  @P1 IMAD.MOV.U32 R31, RZ, RZ, R36 ;  /* 0x000000ffff1f1224 */ /* 0x008fc400078e0024 */
[----:B------:R-:W-:-:S05]  /*25d00*/  @P1 IMAD.MOV.U32 R30, RZ, RZ, R27 ;  /* 0x000000ffff1e1224 */ /* 0x000fca00078e001b */
[----:B------:R2:W3:Y:S04]  /*25d10*/  @P1 LDG.E.U8 R37, desc[UR32][R30.64] ;  /* 0x000000201e251981 */ /* 0x0004e8000c1e1100 */
[----:B----4-:R-:W-:Y:S04]  /*25d20*/  STL [R1+0x3018], R33 ;  /* 0x0030182101007387 */ /* 0x010fe80000100800 */
[----:B------:R-:W4:Y:S04]  /*25d30*/  LDL R26, [R1+0x2284] ;  /* 0x00228400011a7983 */ /* 0x000f280000100800 */
[----:B0-----:R-:W4:Y:S04]  /*25d40*/  LDL R32, [R1+0x227c] ;  /* 0x00227c0001207983 */ /* 0x001f280000100800 */
[----:B------:R-:W4:Y:S04]  /*25d50*/  LDL R29, [R1+0x2280] ;  /* 0x00228000011d7983 */ /* 0x000f280000100800 */
[----:B------:R-:W-:Y:S04]  /*25d60*/  STL [R1+0x301c], R35 ;  /* 0x00301c2301007387 */ /* 0x000fe80000100800 */
[----:B------:R-:W4:Y:S01]  /*25d70*/  LDL R27, [R1+0x2218] ;  /* 0x00221800011b7983 */ /* 0x000f220000100800 */
[----:B------:R-:W-:Y:S01]  /*25d80*/  PRMT R39, RZ, 0x7610, R39 ;  /* 0x00007610ff277816 */ /* 0x000fe20000000027 */
[----:B--2---:R-:W-:-:S02]  /*25d90*/  @P1 IMAD.MOV.U32 R30, RZ, RZ, R28 ;  /* 0x000000ffff1e1224 */ /* 0x004fc400078e001c */
[----:B---3--:R0:W-:Y:S04]  /*25da0*/  STL [R1+0x3020], R37 ;  /* 0x0030202501007387 */ /* 0x0081e80000100800 */
[----:B------:R-:W2:Y:S01]  /*25db0*/  LDL R28, [R1+0x2214] ;  /* 0x00221400011c7983 */ /* 0x000ea20000100800 */
[----:B------:R-:W-:-:S05]  /*25dc0*/  @P1 IMAD.MOV.U32 R31, RZ, RZ, R34 ;  /* 0x000000ffff1f1224 */ /* 0x000fca00078e0022 */
[----:B------:R1:W3:Y:S01]  /*25dd0*/  @P1 LDG.E.U8 R39, desc[UR32][R30.64] ;  /* 0x000000201e271981 */ /* 0x0002e2000c1e1100 */
[C---:B------:R-:W-:Y:S02]  /*25de0*/  ISETP.GT.AND P2, PT, R2.reuse, 0x6f, PT ;  /* 0x0000006f0200780c */ /* 0x040fe40003f44270 */
[----:B------:R-:W-:Y:S02]  /*25df0*/  PRMT R41, RZ, 0x7610, R41 ;  /* 0x00007610ff297816 */ /* 0x000fe40000000029 */
[----:B------:R-:W-:-:S09]  /*25e00*/  ISETP.GT.AND P0, PT, R2, 0x76, PT ;  /* 0x000000760200780c */ /* 0x000fd20003f04270 */
[----:B-1----:R-:W-:Y:S02]  /*25e10*/  @P2 IMAD.MOV.U32 R30, RZ, RZ, R0 ;  /* 0x000000ffff1e2224 */ /* 0x002fe400078e0000 */
[----:B----4-:R-:W-:-:S05]  /*25e20*/  @P2 IMAD.MOV.U32 R31, RZ, RZ, R26 ;  /* 0x000000ffff1f2224 */ /* 0x010fca00078e001a */
[----:B------:R1:W4:Y:S01]  /*25e30*/  @P2 LDG.E.U8 R41, desc[UR32][R30.64] ;  /* 0x000000201e292981 */ /* 0x000322000c1e1100 */
[----:B------:R-:W-:Y:S01]  /*25e40*/  PRMT R43, RZ, 0x7610, R43 ;  /* 0x00007610ff2b7816 */ /* 0x000fe2000000002b */
[----:B-1----:R-:W-:Y:S02]  /*25e50*/  @P2 IMAD.MOV.U32 R30, RZ, RZ, R29 ;  /* 0x000000ffff1e2224 */ /* 0x002fe400078e001d */
[----:B------:R-:W-:-:S05]  /*25e60*/  @P2 IMAD.MOV.U32 R31, RZ, RZ, R32 ;  /* 0x000000ffff1f2224 */ /* 0x000fca00078e0020 */
[----:B------:R1:W4:Y:S01]  /*25e70*/  @P2 LDG.E.U8 R43, desc[UR32][R30.64] ;  /* 0x000000201e2b2981 */ /* 0x000322000c1e1100 */
[----:B------:R-:W-:Y:S01]  /*25e80*/  PRMT R45, RZ, 0x7610, R45 ;  /* 0x00007610ff2d7816 */ /* 0x000fe2000000002d */
[----:B-1----:R-:W-:Y:S02]  /*25e90*/  @P0 IMAD.MOV.U32 R30, RZ, RZ, R27 ;  /* 0x000000ffff1e0224 */ /* 0x002fe400078e001b */
[----:B--2---:R-:W-:-:S05]  /*25ea0*/  @P0 IMAD.MOV.U32 R31, RZ, RZ, R28 ;  /* 0x000000ffff1f0224 */ /* 0x004fca00078e001c */
[----:B------:R-:W2:Y:S04]  /*25eb0*/  @P0 LDG.E.U8 R45, desc[UR32][R30.64] ;  /* 0x000000201e2d0981 */ /* 0x000ea8000c1e1100 */
[----:B---3--:R-:W-:Y:S04]  /*25ec0*/  STL [R1+0x3024], R39 ;  /* 0x0030242701007387 */ /* 0x008fe80000100800 */
[----:B------:R-:W3:Y:S04]  /*25ed0*/  LDL R26, [R1+0x220c] ;  /* 0x00220c00011a7983 */ /* 0x000ee80000100800 */
[----:B------:R-:W3:Y:S04]  /*25ee0*/  LDL R0, [R1+0x2210] ;  /* 0x0022100001007983 */ /* 0x000ee80000100800 */
[----:B----4-:R-:W-:Y:S04]  /*25ef0*/  STL [R1+0x3028], R41 ;  /* 0x0030282901007387 */ /* 0x010fe80000100800 */
[----:B------:R-:W4:Y:S04]  /*25f00*/  LDL R38, [R1+0x2204] ;  /* 0x0022040001267983 */ /* 0x000f280000100800 */
[----:B0-----:R-:W4:Y:S04]  /*25f10*/  LDL R37, [R1+0x2208] ;  /* 0x0022080001257983 */ /* 0x001f280000100800 */
[----:B------:R-:W4:Y:S04]  /*25f20*/  LDL R36, [R1+0x21fc] ;  /* 0x0021fc0001247983 */ /* 0x000f280000100800 */
[----:B------:R-:W4:Y:S04]  /*25f30*/  LDL R35, [R1+0x2200] ;  /* 0x0022000001237983 */ /* 0x000f280000100800 */
[----:B------:R0:W-:Y:S04]  /*25f40*/  STL [R1+0x302c], R43 ;  /* 0x00302c2b01007387 */ /* 0x0001e80000100800 */
[----:B------:R-:W4:Y:S04]  /*25f50*/  LDL R34, [R1+0x2194] ;  /* 0x0021940001227983 */ /* 0x000f280000100800 */
[----:B------:R-:W4:Y:S04]  /*25f60*/  LDL R33, [R1+0x2198] ;  /* 0x0021980001217983 */ /* 0x000f280000100800 */
[----:B------:R-:W4:Y:S04]  /*25f70*/  LDL R32, [R1+0x218c] ;  /* 0x00218c0001207983 */ /* 0x000f280000100800 */
[----:B------:R-:W4:Y:S04]  /*25f80*/  LDL R29, [R1+0x2190] ;  /* 0x00219000011d7983 */ /* 0x000f280000100800 */
[----:B------:R-:W4:Y:S04]  /*25f90*/  LDL R27, [R1+0x2188] ;  /* 0x00218800011b7983 */ /* 0x000f280000100800 */
[----:B--2---:R-:W-:Y:S04]  /*25fa0*/  STL [R1+0x3030], R45 ;  /* 0x0030302d01007387 */ /* 0x004fe80000100800 */
[----:B------:R-:W2:Y:S01]  /*25fb0*/  LDL R28, [R1+0x2184] ;  /* 0x00218400011c7983 */ /* 0x000ea20000100800 */
[----:B---3--:R-:W-:-:S02]  /*25fc0*/  @P0 IMAD.MOV.U32 R30, RZ, RZ, R0 ;  /* 0x000000ffff1e0224 */ /* 0x008fc400078e0000 */
[----:B------:R-:W-:Y:S01]  /*25fd0*/  @P0 IMAD.MOV.U32 R31, RZ, RZ, R26 ;  /* 0x000000ffff1f0224 */ /* 0x000fe200078e001a */
[----:B------:R-:W3:Y:S04]  /*25fe0*/  LDL R0, [R1+0x2180] ;  /* 0x0021800001007983 */ /* 0x000ee80000100800 */
[----:B------:R-:W3:Y:S01]  /*25ff0*/  LDL R26, [R1+0x217c] ;  /* 0x00217c00011a7983 */ /* 0x000ee20000100800 */
[C---:B------:R-:W-:Y:S02]  /*26000*/  ISETP.GT.AND P1, PT, R2.reuse, 0x77, PT ;  /* 0x000000770200780c */ /* 0x040fe40003f24270 */
[----:B------:R-:W-:Y:S02]  /*26010*/  PRMT R47, RZ, 0x7610, R47 ;  /* 0x00007610ff2f7816 */ /* 0x000fe4000000002f */
[----:B------:R-:W-:-:S02]  /*26020*/  ISETP.GT.AND P2, PT, R2, 0x7e, PT ;  /* 0x0000007e0200780c */ /* 0x000fc40003f44270 */
[----:B------:R-:W-:Y:S02]  /*26030*/  PRMT R49, RZ, 0x7610, R49 ;  /* 0x00007610ff317816 */ /* 0x000fe40000000031 */
[----:B------:R4:W3:Y:S01]  /*26040*/  @P0 LDG.E.U8 R47, desc[UR32][R30.64] ;  /* 0x000000201e2f0981 */ /* 0x0008e2000c1e1100 */
[----:B------:R-:W-:-:S04]  /*26050*/  PRMT R51, RZ, 0x7610, R51 ;  /* 0x00007610ff337816 */ /* 0x000fc80000000033 */
[----:B----4-:R-:W-:Y:S02]  /*26060*/  @P1 IMAD.MOV.U32 R30, RZ, RZ, R37 ;  /* 0x000000ffff1e1224 */ /* 0x010fe400078e0025 */
[----:B------:R-:W-:-:S05]  /*26070*/  @P1 IMAD.MOV.U32 R31, RZ, RZ, R38 ;  /* 0x000000ffff1f1224 */ /* 0x000fca00078e0026 */
[----:B------:R1:W4:Y:S01]  /*26080*/  @P1 LDG.E.U8 R49, desc[UR32][R30.64] ;  /* 0x000000201e311981 */ /* 0x000322000c1e1100 */
[----:B------:R-:W-:Y:S02]  /*26090*/  ISETP.GT.AND P0, PT, R2, 0x7f, PT ;  /* 0x0000007f0200780c */ /* 0x000fe40003f04270 */
[----:B------:R-:W-:Y:S01]  /*260a0*/  PRMT R53, RZ, 0x7610, R53 ;  /* 0x00007610ff357816 */ /* 0x000fe20000000035 */
[----:B-1----:R-:W-:Y:S02]  /*260b0*/  @P1 IMAD.MOV.U32 R30, RZ, RZ, R35 ;  /* 0x000000ffff1e1224 */ /* 0x002fe400078e0023 */
[----:B------:R-:W-:-:S05]  /*260c0*/  @P1 IMAD.MOV.U32 R31, RZ, RZ, R36 ;  /* 0x000000ffff1f1224 */ /* 0x000fca00078e0024 */
[----:B------:R1:W4:Y:S01]  /*260d0*/  @P1 LDG.E.U8 R51, desc[UR32][R30.64] ;  /* 0x000000201e331981 */ /* 0x000322000c1e1100 */
[----:B------:R-:W-:Y:S01]  /*260e0*/  PRMT R55, RZ, 0x7610, R55 ;  /* 0x00007610ff377816 */ /* 0x000fe20000000037 */
[----:B-1----:R-:W-:Y:S02]  /*260f0*/  @P2 IMAD.MOV.U32 R30, RZ, RZ, R33 ;  /* 0x000000ffff1e2224 */ /* 0x002fe400078e0021 */
[----:B------:R-:W-:-:S05]  /*26100*/  @P2 IMAD.MOV.U32 R31, RZ, RZ, R34 ;  /* 0x000000ffff1f2224 */ /* 0x000fca00078e0022 */
[----:B------:R1:W4:Y:S01]  /*26110*/  @P2 LDG.E.U8 R53, desc[UR32][R30.64] ;  /* 0x000000201e352981 */ /* 0x000322000c1e1100 */
[----:B------:R-:W-:Y:S01]  /*26120*/  PRMT R56, RZ, 0x7610, R56 ;  /* 0x00007610ff387816 */ /* 0x000fe20000000038 */
[----:B-1----:R-:W-:Y:S02]  /*26130*/  @P2 IMAD.MOV.U32 R30, RZ, RZ, R29 ;  /* 0x000000ffff1e2224 */ /* 0x002fe400078e001d */
[----:B------:R-:W-:-:S05]  /*26140*/  @P2 IMAD.MOV.U32 R31, RZ, RZ, R32 ;  /* 0x000000ffff1f2224 */ /* 0x000fca00078e0020 */
[----:B------:R1:W4:Y:S02]  /*26150*/  @P2 LDG.E.U8 R55, desc[UR32][R30.64] ;  /* 0x000000201e372981 */ /* 0x000324000c1e1100 */
[----:B-1----:R-:W-:Y:S01]  /*26160*/  @P0 IMAD.MOV.U32 R30, RZ, RZ, R27 ;  /* 0x000000ffff1e0224 */ /* 0x002fe200078e001b */
[----:B------:R-:W-:Y:S01]  /*26170*/  PRMT R57, RZ, 0x7610, R57 ;  /* 0x00007610ff397816 */ /* 0x000fe20000000039 */
[----:B--2---:R-:W-:-:S05]  /*26180*/  @P0 IMAD.MOV.U32 R31, RZ, RZ, R28 ;  /* 0x000000ffff1f0224 */ /* 0x004fca00078e001c */
[----:B------:R3:W2:Y:S02]  /*26190*/  @P0 LDG.E.U8 R56, desc[UR32][R30.64] ;  /* 0x000000201e380981 */ /* 0x0006a4000c1e1100 */
[----:B---3--:R-:W-:Y:S02]  /*261a0*/  @P0 IMAD.MOV.U32 R30, RZ, RZ, R0 ;  /* 0x000000ffff1e0224 */ /* 0x008fe400078e0000 */
[----:B------:R-:W-:-:S05]  /*261b0*/  @P0 IMAD.MOV.U32 R31, RZ, RZ, R26 ;  /* 0x000000ffff1f0224 */ /* 0x000fca00078e001a */
[----:B------:R-:W3:Y:S04]  /*261c0*/  @P0 LDG.E.U8 R57, desc[UR32][R30.64] ;  /* 0x000000201e390981 */ /* 0x000ee8000c1e1100 */
[----:B------:R-:W-:Y:S01]  /*261d0*/  STL [R1+0x3034], R47 ;  /* 0x0030342f01007387 */ /* 0x000fe20000100800 */
[----:B0-----:R-:W0:Y:S01]  /*261e0*/  S2R R43, SR_TID.X ;  /* 0x00000000002b7919 */ /* 0x001e220000002100 */
[----:B------:R-:W-:Y:S06]  /*261f0*/  BAR.SYNC.DEFER_BLOCKING 0x0 ;  /* 0x0000000000007b1d */ /* 0x000fec0000010000 */
[----:B----4-:R-:W-:Y:S04]  /*26200*/  STL [R1+0x3038], R49 ;  /* 0x0030383101007387 */ /* 0x010fe80000100800 */
[----:B------:R-:W-:Y:S04]  /*26210*/  STL [R1+0x303c], R51 ;  /* 0x00303c3301007387 */ /* 0x000fe80000100800 */
[----:B------:R-:W-:Y:S04]  /*26220*/  STL [R1+0x3040], R53 ;  /* 0x0030403501007387 */ /* 0x000fe80000100800 */
[----:B------:R-:W-:Y:S04]  /*26230*/  STL [R1+0x3044], R55 ;  /* 0x0030443701007387 */ /* 0x000fe80000100800 */
[----:B--2---:R-:W-:Y:S04]  /*26240*/  STL [R1+0x3048], R56 ;  /* 0x0030483801007387 */ /* 0x004fe80000100800 */
[----:B------:R-:W2:Y:S04]  /*26250*/  LDL.LU R41, [R1+0x398] ;  /* 0x0003980001297983 */ /* 0x000ea80000300800 */
        /* <DEDUP_REMOVED lines=20> */
[----:B---3--:R1:W-:Y:S04]  /*263a0*/  STL [R1+0x304c], R57 ;  /* 0x00304c3901007387 */ /* 0x0083e80000100800 */
        /* <DEDUP_REMOVED lines=164> */
[----:B-1----:R-:W1:Y:S03]  /*26df0*/  S2R R57, SR_TID.X ;  /* 0x0000000000397919 */ /* 0x002e660000002100 */
        /* <DEDUP_REMOVED lines=9> */
[----:B------:R-:W3:Y:S03]  /*26e90*/  S2R R30, SR_TID.X ;  /* 0x00000000001e7919 */ /* 0x000ee60000002100 */
        /* <DEDUP_REMOVED lines=14> */
[----:B0-----:R-:W-:-:S03]  /*26f80*/  LOP3.LUT R45, R43, 0x1f, RZ, 0xc0, !PT ;  /* 0x0000001f2b2d7812 */ /* 0x001fc600078ec0ff */
[----:B------:R-:W-:Y:S04]  /*26f90*/  STL [R1+0x2f4c], R31 ;  /* 0x002f4c1f01007387 */ /* 0x000fe80000100800 */
[----:B------:R-:W-:Y:S04]  /*26fa0*/  STL [R1+0x2f54], R31 ;  /* 0x002f541f01007387 */ /* 0x000fe80000100800 */
[----:B------:R-:W-:Y:S04]  /*26fb0*/  STL [R1+0x2f5c], R31 ;  /* 0x002f5c1f01007387 */ /* 0x000fe80000100800 */
[----:B------:R-:W-:Y:S01]  /*26fc0*/  STL [R1+0x2f64], R31 ;  /* 0x002f641f01007387 */ /* 0x000fe20000100800 */
[----:B------:R-:W-:-:S03]  /*26fd0*/  LOP3.LUT R43, R45, 0x60, RZ, 0xfc, !PT ;  /* 0x000000602d2b7812 */ /* 0x000fc600078efcff */
[----:B------:R-:W-:Y:S04]  /*26fe0*/  STL [R1+0x2f6c], R31 ;  /* 0x002f6c1f01007387 */ /* 0x000fe80000100800 */
[----:B------:R-:W-:Y:S04]  /*26ff0*/  STL [R1+0x2f74], R31 ;  /* 0x002f741f01007387 */ /* 0x000fe80000100800 */
[----:B------:R-:W-:Y:S04]  /*27000*/  STL [R1+0x2f7c], R31 ;  /* 0x002f7c1f01007387 */ /* 0x000fe80000100800 */
[----:B------:R-:W-:Y:S01]  /*27010*/  STL [R1+0x2f84], R31 ;  /* 0x002f841f01007387 */ /* 0x000fe20000100800 */
[----:B------:R-:W-:-:S03]  /*27020*/  ISETP.GE.AND P3, PT, R43, R2, PT ;  /* 0x000000022b00720c */ /* 0x000fc60003f66270 */
[----:B------:R-:W-:Y:S01]  /*27030*/  STL [R1+0x2f8c], R31 ;  /* 0x002f8c1f01007387 */ /* 0x000fe20000100800 */
[----:B-1----:R-:W-:-:S03]  /*27040*/  LOP3.LUT R43, R57, 0x1f, RZ, 0xc0, !PT ;  /* 0x0000001f392b7812 */ /* 0x002fc600078ec0ff */
        /* <DEDUP_REMOVED lines=9> */
[----:B---3--:R-:W-:-:S03]  /*270e0*/  LOP3.LUT R30, R30, 0x1f, RZ, 0xc0, !PT ;  /* 0x0000001f1e1e7812 */ /* 0x008fc600078ec0ff */
        /* <DEDUP_REMOVED lines=9> */
[----:B------:R-:W-:-:S02]  /*27180*/  LOP3.LUT R47, R45, 0x20, RZ, 0xfc, !PT ;  /* 0x000000202d2f7812 */ /* 0x000fc400078efcff */
[----:B------:R-:W-:Y:S02]  /*27190*/  LOP3.LUT R45, R45, 0x40, RZ, 0xfc, !PT ;  /* 0x000000402d2d7812 */ /* 0x000fe400078efcff */
[-C--:B------:R-:W-:Y:S02]  /*271a0*/  ISETP.GE.AND P0, PT, R30, R2.reuse, PT ;  /* 0x000000021e00720c */ /* 0x080fe40003f06270 */
[-C--:B------:R-:W-:Y:S02]  /*271b0*/  ISETP.GE.AND P1, PT, R47, R2.reuse, PT ;  /* 0x000000022f00720c */ /* 0x080fe40003f26270 */
[----:B------:R-:W-:Y:S01]  /*271c0*/  ISETP.GE.AND P2, PT, R45, R2, PT ;  /* 0x000000022d00720c */ /* 0x000fe20003f46270 */
[----:B--2---:R-:W-:Y:S04]  /*271d0*/  STS.U8 [R43+UR4], R41 ;  /* 0x000000292b007988 */ /* 0x004fe80008000004 */
[----:B----4-:R-:W-:Y:S04]  /*271e0*/  STS.U8 [R43+UR4+0x20], R39 ;  /* 0x000020272b007988 */ /* 0x010fe80008000004 */
[----:B------:R-:W-:Y:S04]  /*271f0*/  STS.U8 [R43+UR4+0x40], R37 ;  /* 0x000040252b007988 */ /* 0x000fe80008000004 */
        /* <DEDUP_REMOVED lines=10> */
[----:B------:R0:W-:Y:S04]  /*272a0*/  STS.U8 [R43+UR4+0x600], R26 ;  /* 0x0006001a2b007988 */ /* 0x0001e80008000004 */
[----:B------:R1:W-:Y:S04]  /*272b0*/  STS.U8 [R43+UR4+0x660], R27 ;  /* 0x0006601b2b007988 */ /* 0x0003e80008000004 */
[----:B------:R2:W-:Y:S04]  /*272c0*/  STS.U8 [R43+UR4+0x640], R28 ;  /* 0x0006401c2b007988 */ /* 0x0005e80008000004 */
[----:B------:R3:W-:Y:S04]  /*272d0*/  STS.U8 [R43+UR4+0x800], R29 ;  /* 0x0008001d2b007988 */ /* 0x0007e80008000004 */
[----:B------:R4:W-:Y:S04]  /*272e0*/  STS.U8 [R43+UR4+0x820], R54 ;  /* 0x000820362b007988 */ /* 0x0009e80008000004 */
[----:B------:R4:W-:Y:S04]  /*272f0*/  STS.U8 [R43+UR4+0x840], R58 ;  /* 0x0008403a2b007988 */ /* 0x0009e80008000004 */
[----:B0-----:R-:W4:Y:S04]  /*27300*/  LDL.LU R26, [R1+0x1d4] ;  /* 0x0001d400011a7983 */ /* 0x001f280000300800 */
[----:B-1----:R-:W4:Y:S04]  /*27310*/  LDL.LU R27, [R1+0x1d0] ;  /* 0x0001d000011b7983 */ /* 0x002f280000300800 */
[----:B--2---:R-:W2:Y:S04]  /*27320*/  LDL.LU R28, [R1+0x1cc] ;  /* 0x0001cc00011c7983 */ /* 0x004ea80000300800 */
[----:B---3--:R-:W3:Y:S04]  /*27330*/  LDL.LU R29, [R1+0x198] ;  /* 0x00019800011d7983 */ /* 0x008ee80000300800 */
[----:B----4-:R-:W4:Y:S04]  /*27340*/  LDL.LU R54, [R1+0x194] ;  /* 0x0001940001367983 */ /* 0x010f280000300800 */
[----:B------:R0:W-:Y:S04]  /*27350*/  STS.U8 [R43+UR4+0x860], R59 ;  /* 0x0008603b2b007988 */ /* 0x0001e80008000004 */
[----:B------:R-:W4:Y:S04]  /*27360*/  LDL.LU R58, [R1+0x190] ;  /* 0x00019000013a7983 */ /* 0x000f280000300800 */
[----:B------:R1:W-:Y:S04]  /*27370*/  STS.U8 [R43+UR4+0xa20], R60 ;  /* 0x000a203c2b007988 */ /* 0x0003e80008000004 */
[----:B0-----:R-:W4:Y:S04]  /*27380*/  LDL.LU R59, [R1+0x18c] ;  /* 0x00018c00013b7983 */ /* 0x001f280000300800 */
[----:B-1----:R-:W4:Y:S04]  /*27390*/  LDL.LU R60, [R1+0x158] ;  /* 0x00015800013c7983 */ /* 0x002f280000300800 */
        /* <DEDUP_REMOVED lines=23> */
[----:B------:R0:W-:Y:S04]  /*27510*/  STS.U8 [R43+UR4+0xa00], R26 ;  /* 0x000a001a2b007988 */ /* 0x0001e80008000004 */
[----:B------:R1:W-:Y:S04]  /*27520*/  STS.U8 [R43+UR4+0xa60], R27 ;  /* 0x000a601b2b007988 */ /* 0x0003e80008000004 */
[----:B--2---:R2:W-:Y:S04]  /*27530*/  STS.U8 [R43+UR4+0xa40], R28 ;  /* 0x000a401c2b007988 */ /* 0x0045e80008000004 */
[----:B---3--:R3:W-:Y:S04]  /*27540*/  STS.U8 [R43+UR4+0xc00], R29 ;  /* 0x000c001d2b007988 */ /* 0x0087e80008000004 */
[----:B----4-:R4:W-:Y:S04]  /*27550*/  STS.U8 [R43+UR4+0xc20], R54 ;  /* 0x000c20362b007988 */ /* 0x0109e80008000004 */
[----:B------:R4:W-:Y:S04]  /*27560*/  STS.U8 [R43+UR4+0xc40], R58 ;  /* 0x000c403a2b007988 */ /* 0x0009e80008000004 */
[----:B0-----:R-:W4:Y:S04]  /*27570*/  LDL.LU R26, [R1+0x3098] ;  /* 0x00309800011a7983 */ /* 0x001f280000300800 */
[----:B-1----:R-:W4:Y:S04]  /*27580*/  LDL.LU R27, [R1+0x3094] ;  /* 0x00309400011b7983 */ /* 0x002f280000300800 */
[----:B--2---:R-:W2:Y:S04]  /*27590*/  LDL.LU R28, [R1+0x3090] ;  /* 0x00309000011c7983 */ /* 0x004ea80000300800 */
[----:B---3--:R-:W3:Y:S04]  /*275a0*/  LDL.LU R29, [R1+0x308c] ;  /* 0x00308c00011d7983 */ /* 0x008ee80000300800 */
[----:B----4-:R-:W4:Y:S04]  /*275b0*/  LDL.LU R54, [R1+0x3088] ;  /* 0x0030880001367983 */ /* 0x010f280000300800 */
[----:B------:R-:W2:Y:S04]  /*275c0*/  LDL.LU R58, [R1+0x3084] ;  /* 0x00308400013a7983 */ /* 0x000ea80000300800 */
[----:B------:R0:W-:Y:S04]  /*275d0*/  STS.U8 [R43+UR4+0xc60], R59 ;  /* 0x000c603b2b007988 */ /* 0x0001e80008000004 */
[----:B------:R1:W-:Y:S04]  /*275e0*/  STS.U8 [R43+UR4+0xe20], R60 ;  /* 0x000e203c2b007988 */ /* 0x0003e80008000004 */
[----:B0-----:R-:W3:Y:S04]  /*275f0*/  LDL.LU R59, [R1+0x3080] ;  /* 0x00308000013b7983 */ /* 0x001ee80000300800 */
[----:B-1----:R-:W4:Y:S04]  /*27600*/  LDL.LU R60, [R1+0x307c] ;  /* 0x00307c00013c7983 */ /* 0x002f280000300800 */
        /* <DEDUP_REMOVED lines=9> */
[----:B0-----:R-:W2:Y:S04]  /*276a0*/  LDL.LU R56, [R1+0x388] ;  /* 0x0003880001387983 */ /* 0x001ea80000300800 */
[----:B-1----:R-:W2:Y:S04]  /*276b0*/  LDL.LU R55, [R1+0x384] ;  /* 0x0003840001377983 */ /* 0x002ea80000300800 */
[----:B------:R-:W2:Y:S04]  /*276c0*/  LDL.LU R53, [R1+0x380] ;  /* 0x0003800001357983 */ /* 0x000ea80000300800 */
[----:B------:R-:W2:Y:S04]  /*276d0*/  LDL.LU R51, [R1+0x37c] ;  /* 0x00037c0001337983 */ /* 0x000ea80000300800 */
[----:B------:R-:W2:Y:S04]  /*276e0*/  LDL.LU R49, [R1+0x2c8] ;  /* 0x0002c80001317983 */ /* 0x000ea80000300800 */
[----:B------:R0:W-:Y:S04]  /*276f0*/  STS.U8 [R43+UR4+0x1260], R45 ;  /* 0x0012602d2b007988 */ /* 0x0001e80008000004 */
[----:B------:R-:W2:Y:S04]  /*27700*/  LDL.LU R47, [R1+0x2c4] ;  /* 0x0002c400012f7983 */ /* 0x000ea80000300800 */
        /* <DEDUP_REMOVED lines=25> */
[----:B0-----:R-:W2:Y:S04]  /*278a0*/  LDL.LU R52, [R1+0x200] ;  /* 0x0002000001347983 */ /* 0x001ea80000300800 */
[----:B-1----:R-:W2:Y:S01]  /*278b0*/  LDL.LU R0, [R1+0x1fc] ;  /* 0x0001fc0001007983 */ /* 0x002ea20000300800 */
[----:B------:R-:W-:-:S04]  /*278c0*/  LOP3.LUT R57, R57, 0x1f, RZ, 0xc0, !PT ;  /* 0x0000001f39397812 */ /* 0x000fc800078ec0ff */
[----:B------:R-:W-:Y:S01]  /*278d0*/  LOP3.LUT R30, R57, 0x8, RZ, 0x3c, !PT ;  /* 0x00000008391e7812 */ /* 0x000fe200078e3cff */
[----:B----4-:R-:W-:Y:S04]  /*278e0*/  STS.U8 [R43+UR4+0x1a20], R60 ;  /* 0x001a203c2b007988 */ /* 0x010fe80008000004 */
[----:B---3--:R-:W-:Y:S04]  /*278f0*/  STS.U8 [R43+UR4+0x1a00], R59 ;  /* 0x001a003b2b007988 */ /* 0x008fe80008000004 */
[----:B--2---:R-:W-:Y:S04]  /*27900*/  STS.U8 [R43+UR4+0x1a60], R58 ;  /* 0x001a603a2b007988 */ /* 0x004fe80008000004 */
        /* <DEDUP_REMOVED lines=15> */
[----:B------:R-:W-:Y:S04]  /*27a00*/  STL [R1+0x3054], R60 ;  /* 0x0030543c01007387 */ /* 0x000fe80000100800 */
[----:B------:R-:W-:Y:S04]  /*27a10*/  STL [R1+0x3058], R59 ;  /* 0x0030583b01007387 */ /* 0x000fe80000100800 */
[----:B------:R-:W-:Y:S04]  /*27a20*/  STL [R1+0x305c], R58 ;  /* 0x00305c3a01007387 */ /* 0x000fe80000100800 */
        /* <DEDUP_REMOVED lines=9> */
[----:B------:R-:W-:Y:S04]  /*27ac0*/  STL [R1+0x306c], R27 ;  /* 0x00306c1b01007387 */ /* 0x000fe80000100800 */
[----:B------:R-:W-:Y:S04]  /*27ad0*/  STS.U8 [R30+UR4+0x6a0], R32 ;  /* 0x0006a0201e007988 */ /* 0x000fe80008000004 */
[----:B------:R-:W-:Y:S04]  /*27ae0*/  STS.U8 [R30+UR4+0x680], R34 ;  /* 0x000680221e007988 */ /* 0x000fe80008000004 */
[----:B------:R-:W-:Y:S04]  /*27af0*/  STS.U8 [R30+UR4+0x6e0], R36 ;  /* 0x0006e0241e007988 */ /* 0x000fe80008000004 */
[----:B------:R-:W-:Y:S04]  /*27b00*/  STS.U8 [R30+UR4+0x6c0], R38 ;  /* 0x0006c0261e007988 */ /* 0x000fe80008000004 */
[----:B------:R0:W-:Y:S04]  /*27b10*/  STS.U8 [R30+UR4+0x880], R40 ;  /* 0x000880281e007988 */ /* 0x0001e80008000004 */
[----:B------:R-:W-:Y:S04]  /*27b20*/  STS.U8 [R30+UR4+0x8a0], R42 ;  /* 0x0008a02a1e007988 */ /* 0x000fe80008000004 */
[----:B0-----:R-:W2:Y:S04]  /*27b30*/  LDL.LU R40, [R1+0x1c8] ;  /* 0x0001c80001287983 */ /* 0x001ea80000300800 */
[----:B------:R0:W-:Y:S04]  /*27b40*/  STS.U8 [R30+UR4+0x8c0], R52 ;  /* 0x0008c0341e007988 */ /* 0x0001e80008000004 */
[----:B------:R1:W-:Y:S04]  /*27b50*/  STS.U8 [R30+UR4+0x8e0], R0 ;  /* 0x0008e0001e007988 */ /* 0x0003e80008000004 */
[----:B0-----:R-:W3:Y:S04]  /*27b60*/  LDL.LU R52, [R1+0x1c4] ;  /* 0x0001c40001347983 */ /* 0x001ee80000300800 */
        /* <DEDUP_REMOVED lines=28> */
[----:B--2---:R0:W-:Y:S04]  /*27d30*/  STS.U8 [R30+UR4+0xaa0], R40 ;  /* 0x000aa0281e007988 */ /* 0x0041e80008000004 */
[----:B0-----:R-:W2:Y:S04]  /*27d40*/  LDL.LU R40, [R1+0x10] ;  /* 0x0000100001287983 */ /* 0x001ea80000300800 */
[----:B---3--:R0:W-:Y:S04]  /*27d50*/  STS.U8 [R30+UR4+0xa80], R52 ;  /* 0x000a80341e007988 */ /* 0x0081e80008000004 */
[----:B----4-:R1:W-:Y:S04]  /*27d60*/  STS.U8 [R30+UR4+0xae0], R0 ;  /* 0x000ae0001e007988 */ /* 0x0103e80008000004 */
[----:B------:R-:W-:Y:S04]  /*27d70*/  STS.U8 [R30+UR4+0xac0], R27 ;  /* 0x000ac01b1e007988 */ /* 0x000fe80008000004 */
[----:B0-----:R-:W3:Y:S04]  /*27d80*/  LDL.LU R52, [R1+0x3078] ;  /* 0x0030780001347983 */ /* 0x001ee80000300800 */
[----:B-1----:R-:W4:Y:S04]  /*27d90*/  LDL.LU R0, [R1+0x3074] ;  /* 0x0030740001007983 */ /* 0x002f280000300800 */
        /* <DEDUP_REMOVED lines=24> */
[----:B0-----:R-:W3:Y:S04]  /*27f20*/  LDL.LU R42, [R1+0x378] ;  /* 0x00037800012a7983 */ /* 0x001ee80000300800 */
[----:B------:R-:W-:Y:S04]  /*27f30*/  STS.U8 [R30+UR4+0x1880], R36 ;  /* 0x001880241e007988 */ /* 0x000fe80008000004 */
[----:B------:R-:W-:Y:S01]  /*27f40*/  STS.U8 [R30+UR4+0x18a0], R38 ;  /* 0x0018a0261e007988 */ /* 0x000fe20008000004 */
[----:B------:R-:W-:-:S03]  /*27f50*/  LOP3.LUT R2, R43, 0x10, RZ, 0x3c, !PT ;  /* 0x000000102b027812 */ /* 0x000fc600078e3cff */
[----:B--2---:R-:W-:Y:S04]  /*27f60*/  STS.U8 [R30+UR4+0x18c0], R40 ;  /* 0x0018c0281e007988 */ /* 0x004fe80008000004 */
[----:B----4-:R0:W-:Y:S04]  /*27f70*/  STS.U8 [R30+UR4+0x18e0], R0 ;  /* 0x0018e0001e007988 */ /* 0x0101e80008000004 */
[----:B0-----:R-:W2:Y:S04]  /*27f80*/  LDL.LU R0, [R1+0x3070] ;  /* 0x0030700001007983 */ /* 0x001ea80000300800 */
[----:B------:R-:W4:Y:S04]  /*27f90*/  LDL.LU R56, [R1+0x374] ;  /* 0x0003740001387983 */ /* 0x000f280000300800 */
[----:B------:R-:W2:Y:S04]  /*27fa0*/  LDL.LU R55, [R1+0x370] ;  /* 0x0003700001377983 */ /* 0x000ea80000300800 */
[----:B------:R-:W2:Y:S04]  /*27fb0*/  LDL.LU R53, [R1+0x36c] ;  /* 0x00036c0001357983 */ /* 0x000ea80000300800 */
[----:B------:R-:W2:Y:S04]  /*27fc0*/  LDL.LU R51, [R1+0x2b8] ;  /* 0x0002b80001337983 */ /* 0x000ea80000300800 */
[----:B------:R-:W2:Y:S04]  /*27fd0*/  LDL.LU R49, [R1+0x2b4] ;  /* 0x0002b40001317983 */ /* 0x000ea80000300800 */
[----:B------:R-:W2:Y:S04]  /*27fe0*/  LDL.LU R47, [R1+0x2b0] ;  /* 0x0002b000012f7983 */ /* 0x000ea80000300800 */
[----:B------:R-:W2:Y:S04]  /*27ff0*/  LDL.LU R45, [R1+0x2ac] ;  /* 0x0002ac00012d7983 */ /* 0x000ea80000300800 */
[----:B---3--:R-:W-:Y:S04]  /*28000*/  STS.U8 [R30+UR4+0x1aa0], R52 ;  /* 0x001aa0341e007988 */ /* 0x008fe80008000004 */
[----:B------:R-:W-:Y:S04]  /*28010*/  STS.U8 [R30+UR4+0x1a80], R50 ;  /* 0x001a80321e007988 */ /* 0x000fe80008000004 */
[----:B------:R-:W-:Y:S04]  /*28020*/  STS.U8 [R30+UR4+0x1ae0], R48 ;  /* 0x001ae0301e007988 */ /* 0x000fe80008000004 */
[----:B------:R-:W3:Y:S04]  /*28030*/  LDL.LU R41, [R1+0x278] ;  /* 0x0002780001297983 */ /* 0x000ee80000300800 */
        /* <DEDUP_REMOVED lines=11> */
[----:B------:R-:W-:Y:S04]  /*280f0*/  STS.U8 [R30+UR4+0x1e80], R16 ;  /* 0x001e80101e007988 */ /* 0x000fe80008000004 */
[----:B------:R-:W3:Y:S04]  /*28100*/  LDL.LU R34, [R1+0x230] ;  /* 0x0002300001227983 */ /* 0x000ee80000300800 */
[----:B------:R-:W-:Y:S04]  /*28110*/  STS.U8 [R30+UR4+0x1ee0], R15 ;  /* 0x001ee00f1e007988 */ /* 0x000fe80008000004 */
[----:B------:R-:W3:Y:S04]  /*28120*/  LDL.LU R36, [R1+0x22c] ;  /* 0x00022c0001247983 */ /* 0x000ee80000300800 */
[----:B------:R-:W-:Y:S04]  /*28130*/  STS.U8 [R30+UR4+0x1ec0], R14 ;  /* 0x001ec00e1e007988 */ /* 0x000fe80008000004 */
[----:B------:R-:W3:Y:S04]  /*28140*/  LDL.LU R38, [R1+0x1f8] ;  /* 0x0001f80001267983 */ /* 0x000ee80000300800 */
[----:B------:R0:W-:Y:S04]  /*28150*/  STS.U8 [R2+UR4+0x100], R42 ;  /* 0x0001002a02007988 */ /* 0x0001e80008000004 */
[----:B------:R-:W3:Y:S04]  /*28160*/  LDL.LU R40, [R1+0x1f4] ;  /* 0x0001f40001287983 */ /* 0x000ee80000300800 */
[----:B0-----:R-:W3:Y:S04]  /*28170*/  LDL.LU R42, [R1+0x1f0] ;  /* 0x0001f000012a7983 */ /* 0x001ee80000300800 */
[----:B------:R-:W3:Y:S04]  /*28180*/  LDL.LU R29, [R1+0x1ec] ;  /* 0x0001ec00011d7983 */ /* 0x000ee80000300800 */
[----:B------:R-:W3:Y:S04]  /*28190*/  LDL.LU R54, [R1+0x1b8] ;  /* 0x0001b80001367983 */ /* 0x000ee80000300800 */
[----:B------:R-:W3:Y:S04]  /*281a0*/  LDL.LU R58, [R1+0x1b4] ;  /* 0x0001b400013a7983 */ /* 0x000ee80000300800 */
[----:B------:R-:W3:Y:S04]  /*281b0*/  LDL.LU R59, [R1+0x1b0] ;  /* 0x0001b000013b7983 */ /* 0x000ee80000300800 */
[----:B------:R-:W3:Y:S04]  /*281c0*/  LDL.LU R60, [R1+0x1ac] ;  /* 0x0001ac00013c7983 */ /* 0x000ee80000300800 */
[----:B------:R-:W3:Y:S04]  /*281d0*/  LDL.LU R30, [R1+0x178] ;  /* 0x00017800011e7983 */ /* 0x000ee80000300800 */
[----:B------:R-:W3:Y:S04]  /*281e0*/  LDL.LU R31, [R1+0x174] ;  /* 0x00017400011f7983 */ /* 0x000ee80000300800 */
[----:B------:R-:W3:Y:S04]  /*281f0*/  LDL.LU R57, [R1+0x170] ;  /* 0x0001700001397983 */ /* 0x000ee80000300800 */
[----:B----4-:R-:W-:Y:S04]  /*28200*/  STS.U8 [R2+UR4+0x120], R56 ;  /* 0x0001203802007988 */ /* 0x010fe80008000004 */
[----:B--2---:R-:W-:Y:S04]  /*28210*/  STS.U8 [R2+UR4+0x140], R55 ;  /* 0x0001403702007988 */ /* 0x004fe80008000004 */
[----:B------:R0:W-:Y:S04]  /*28220*/  STS.U8 [R2+UR4+0x160], R53 ;  /* 0x0001603502007988 */ /* 0x0001e80008000004 */
[----:B------:R1:W-:Y:S04]  /*28230*/  STS.U8 [R2+UR4+0x320], R51 ;  /* 0x0003203302007988 */ /* 0x0003e80008000004 */
[----:B------:R2:W-:Y:S04]  /*28240*/  STS.U8 [R2+UR4+0x300], R49 ;  /* 0x0003003102007988 */ /* 0x0005e80008000004 */
[----:B------:R4:W-:Y:S04]  /*28250*/  STS.U8 [R2+UR4+0x360], R47 ;  /* 0x0003602f02007988 */ /* 0x0009e80008000004 */
[----:B------:R4:W-:Y:S04]  /*28260*/  STS.U8 [R2+UR4+0x340], R45 ;  /* 0x0003402d02007988 */ /* 0x0009e80008000004 */
[----:B0-----:R-:W3:Y:S04]  /*28270*/  LDL.LU R53, [R1+0x16c] ;  /* 0x00016c0001357983 */ /* 0x001ee80000300800 */
[----:B-1----:R-:W3:Y:S04]  /*28280*/  LDL.LU R51, [R1+0x138] ;  /* 0x0001380001337983 */ /* 0x002ee80000300800 */
[----:B--2---:R-:W2:Y:S04]  /*28290*/  LDL.LU R49, [R1+0x134] ;  /* 0x0001340001317983 */ /* 0x004ea80000300800 */
[----:B----4-:R-:W4:Y:S04]  /*282a0*/  LDL.LU R47, [R1+0x130] ;  /* 0x00013000012f7983 */ /* 0x010f280000300800 */
[----:B------:R-:W4:Y:S04]  /*282b0*/  LDL.LU R45, [R1+0x12c] ;  /* 0x00012c00012d7983 */ /* 0x000f280000300800 */
[----:B------:R-:W4:Y:S04]  /*282c0*/  LDL.LU R56, [R1+0xf8] ;  /* 0x0000f80001387983 */ /* 0x000f280000300800 */
[----:B---3--:R0:W-:Y:S04]  /*282d0*/  STS.U8 [R2+UR4+0x500], R41 ;  /* 0x0005002902007988 */ /* 0x0081e80008000004 */
[----:B------:R-:W3:Y:S04]  /*282e0*/  LDL.LU R55, [R1+0xf4] ;  /* 0x0000f40001377983 */ /* 0x000ee80000300800 */
[----:B------:R1:W-:Y:S04]  /*282f0*/  STS.U8 [R2+UR4+0x520], R39 ;  /* 0x0005202702007988 */ /* 0x0003e80008000004 */
[----:B------:R1:W-:Y:S04]  /*28300*/  STS.U8 [R2+UR4+0x540], R37 ;  /* 0x0005402502007988 */ /* 0x0003e80008000004 */
[----:B------:R1:W-:Y:S04]  /*28310*/  STS.U8 [R2+UR4+0x560], R35 ;  /* 0x0005602302007988 */ /* 0x0003e80008000004 */
[----:B------:R1:W-:Y:S04]  /*28320*/  STS.U8 [R2+UR4+0x720], R33 ;  /* 0x0007202102007988 */ /* 0x0003e80008000004 */
[----:B------:R1:W-:Y:S04]  /*28330*/  STS.U8 [R2+UR4+0x700], R32 ;  /* 0x0007002002007988 */ /* 0x0003e80008000004 */
[----:B0-----:R-:W3:Y:S04]  /*28340*/  LDL.LU R41, [R1+0xf0] ;  /* 0x0000f00001297983 */ /* 0x001ee80000300800 */
[----:B-1----:R-:W3:Y:S04]  /*28350*/  LDL.LU R39, [R1+0xec] ;  /* 0x0000ec0001277983 */ /* 0x002ee80000300800 */
[----:B------:R-:W3:Y:S04]  /*28360*/  LDL.LU R37, [R1+0xb8] ;  /* 0x0000b80001257983 */ /* 0x000ee80000300800 */
[----:B------:R-:W3:Y:S04]  /*28370*/  LDL.LU R35, [R1+0xb4] ;  /* 0x0000b40001237983 */ /* 0x000ee80000300800 */
[----:B------:R-:W3:Y:S04]  /*28380*/  LDL.LU R33, [R1+0xb0] ;  /* 0x0000b00001217983 */ /* 0x000ee80000300800 */
[----:B------:R0:W-:Y:S04]  /*28390*/  STS.U8 [R2+UR4+0x760], R34 ;  /* 0x0007602202007988 */ /* 0x0001e80008000004 */
[----:B------:R-:W3:Y:S04]  /*283a0*/  LDL.LU R32, [R1+0xac] ;  /* 0x0000ac0001207983 */ /* 0x000ee80000300800 */
        /* <DEDUP_REMOVED lines=19> */
[----:B--2---:R2:W-:Y:S04]  /*284e0*/  STS.U8 [R2+UR4+0xf00], R49 ;  /* 0x000f003102007988 */ /* 0x0045e80008000004 */
[----:B----4-:R4:W-:Y:S04]  /*284f0*/  STS.U8 [R2+UR4+0xf60], R47 ;  /* 0x000f602f02007988 */ /* 0x0109e80008000004 */
[----:B------:R4:W-:Y:S04]  /*28500*/  STS.U8 [R2+UR4+0xf40], R45 ;  /* 0x000f402d02007988 */ /* 0x0009e80008000004 */
[----:B0-----:R-:W3:Y:S04]  /*28510*/  LDL.LU R53, [R1+0x1c] ;  /* 0x00001c0001357983 */ /* 0x001ee80000300800 */
[----:B-1----:R-:W3:Y:S04]  /*28520*/  LDL.LU R51, [R1+0x18] ;  /* 0x0000180001337983 */ /* 0x002ee80000300800 */
[----:B--2---:R-:W2:Y:S04]  /*28530*/  LDL.LU R49, [R1+0x8] ;  /* 0x0000080001317983 */ /* 0x004ea80000300800 */
[----:B----4-:R-:W4:Y:S04]  /*28540*/  LDL.LU R47, [R1+0x4] ;  /* 0x00000400012f7983 */ /* 0x010f280000300800 */
[----:B------:R-:W4:Y:S04]  /*28550*/  LDL.LU R45, [R1] ;  /* 0x00000000012d7983 */ /* 0x000f280000300800 */
[----:B------:R-:W-:Y:S04]  /*28560*/  STS.U8 [R2+UR4+0x1100], R56 ;  /* 0x0011003802007988 */ /* 0x000fe80008000004 */
[----:B---3--:R-:W-:Y:S04]  /*28570*/  STS.U8 [R2+UR4+0x1120], R55 ;  /* 0x0011203702007988 */ /* 0x008fe80008000004 */
        /* <DEDUP_REMOVED lines=8> */
[----:B---3--:R-:W3:Y:S04]  /*28600*/  LDL.LU R37, [R1+0x360] ;  /* 0x0003600001257983 */ /* 0x008ee80000300800 */
        /* <DEDUP_REMOVED lines=25> */
[----:B------:R-:W3:Y:S01]  /*287a0*/  LDL.LU R55, [R1+0x1a0] ;  /* 0x0001a00001377983 */ /* 0x000ee20000300800 */
[----:B------:R-:W-:-:S03]  /*287b0*/  LOP3.LUT R31, R43, 0x18, RZ, 0x3c, !PT ;  /* 0x000000182b1f7812 */ /* 0x000fc600078e3cff */
[----:B------:R0:W-:Y:S04]  /*287c0*/  STS.U8 [R2+UR4+0x1760], R53 ;  /* 0x0017603502007988 */ /* 0x0001e80008000004 */
[----:B------:R1:W-:Y:S04]  /*287d0*/  STS.U8 [R2+UR4+0x1740], R51 ;  /* 0x0017403302007988 */ /* 0x0003e80008000004 */
[----:B--2---:R2:W-:Y:S04]  /*287e0*/  STS.U8 [R2+UR4+0x1900], R49 ;  /* 0x0019003102007988 */ /* 0x0045e80008000004 */
[----:B----4-:R4:W-:Y:S04]  /*287f0*/  STS.U8 [R2+UR4+0x1920], R47 ;  /* 0x0019202f02007988 */ /* 0x0109e80008000004 */
[----:B------:R4:W-:Y:S04]  /*28800*/  STS.U8 [R2+UR4+0x1940], R45 ;  /* 0x0019402d02007988 */ /* 0x0009e80008000004 */
        /* <DEDUP_REMOVED lines=9> */
[----:B0-----:R-:W3:Y:S04]  /*288a0*/  LDL.LU R53, [R1+0x19c] ;  /* 0x00019c0001357983 */ /* 0x001ee80000300800 */
[----:B------:R-:W-:Y:S04]  /*288b0*/  STS.U8 [R2+UR4+0x1f20], R6 ;  /* 0x001f200602007988 */ /* 0x000fe80008000004 */
[----:B-1----:R-:W3:Y:S04]  /*288c0*/  LDL.LU R51, [R1+0x168] ;  /* 0x0001680001337983 */ /* 0x002ee80000300800 */
[----:B------:R-:W-:Y:S04]  /*288d0*/  STS.U8 [R2+UR4+0x1f00], R5 ;  /* 0x001f000502007988 */ /* 0x000fe80008000004 */
[----:B--2---:R-:W2:Y:S04]  /*288e0*/  LDL.LU R49, [R1+0x164] ;  /* 0x0001640001317983 */ /* 0x004ea80000300800 */
[----:B------:R-:W-:Y:S04]  /*288f0*/  STS.U8 [R2+UR4+0x1f60], R4 ;  /* 0x001f600402007988 */ /* 0x000fe80008000004 */
[----:B----4-:R-:W4:Y:S04]  /*28900*/  LDL.LU R47, [R1+0x160] ;  /* 0x00016000012f7983 */ /* 0x010f280000300800 */
[----:B------:R-:W-:Y:S04]  /*28910*/  STS.U8 [R2+UR4+0x1f40], R3 ;  /* 0x001f400302007988 */ /* 0x000fe80008000004 */
[----:B------:R-:W4:Y:S04]  /*28920*/  LDL.LU R45, [R1+0x15c] ;  /* 0x00015c00012d7983 */ /* 0x000f280000300800 */
[----:B------:R0:W-:Y:S04]  /*28930*/  STS.U8 [R31+UR4+0x180], R41 ;  /* 0x000180291f007988 */ /* 0x0001e80008000004 */
[----:B------:R-:W4:Y:S04]  /*28940*/  LDL.LU R43, [R1+0x128] ;  /* 0x00012800012b7983 */ /* 0x000f280000300800 */
[----:B------:R1:W-:Y:S04]  /*28950*/  STS.U8 [R31+UR4+0x1a0], R39 ;  /* 0x0001a0271f007988 */ /* 0x0003e80008000004 */
[----:B---3--:R3:W-:Y:S04]  /*28960*/  STS.U8 [R31+UR4+0x1c0], R37 ;  /* 0x0001c0251f007988 */ /* 0x0087e80008000004 */
        /* <DEDUP_REMOVED lines=23> */
[----:B------:R0:W-:Y:S04]  /*28ae0*/  STS.U8 [R31+UR4+0x7a0], R27 ;  /* 0x0007a01b1f007988 */ /* 0x0001e80008000004 */
        /* <DEDUP_REMOVED lines=22> */
[----:B------:R1:W-:Y:S04]  /*28c50*/  STS.U8 [R31+UR4+0xd80], R51 ;  /* 0x000d80331f007988 */ /* 0x0003e80008000004 */
[----:B--2---:R2:W-:Y:S04]  /*28c60*/  STS.U8 [R31+UR4+0xda0], R49 ;  /* 0x000da0311f007988 */ /* 0x0045e80008000004 */
[----:B----4-:R4:W-:Y:S04]  /*28c70*/  STS.U8 [R31+UR4+0xdc0], R47 ;  /* 0x000dc02f1f007988 */ /* 0x0109e80008000004 */
[----:B0-----:R-:W3:Y:S04]  /*28c80*/  LDL.LU R53, [R1+0x3040] ;  /* 0x0030400001357983 */ /* 0x001ee80000300800 */
[----:B-1----:R-:W3:Y:S04]  /*28c90*/  LDL.LU R51, [R1+0x303c] ;  /* 0x00303c0001337983 */ /* 0x002ee80000300800 */
[----:B------:R0:W-:Y:S04]  /*28ca0*/  STS.U8 [R31+UR4+0xde0], R45 ;  /* 0x000de02d1f007988 */ /* 0x0001e80008000004 */
[----:B--2---:R-:W2:Y:S04]  /*28cb0*/  LDL.LU R49, [R1+0x3038] ;  /* 0x0030380001317983 */ /* 0x004ea80000300800 */
[----:B----4-:R-:W4:Y:S04]  /*28cc0*/  LDL.LU R47, [R1+0x3034] ;  /* 0x00303400012f7983 */ /* 0x010f280000300800 */
[----:B------:R1:W-:Y:S04]  /*28cd0*/  STS.U8 [R31+UR4+0xfa0], R43 ;  /* 0x000fa02b1f007988 */ /* 0x0003e80008000004 */
[----:B------:R1:W-:Y:S04]  /*28ce0*/  STS.U8 [R31+UR4+0xf80], R41 ;  /* 0x000f80291f007988 */ /* 0x0003e80008000004 */
[----:B0-----:R-:W2:Y:S04]  /*28cf0*/  LDL.LU R45, [R1+0x3030] ;  /* 0x00303000012d7983 */ /* 0x001ea80000300800 */
[----:B------:R0:W-:Y:S04]  /*28d00*/  STS.U8 [R31+UR4+0xfe0], R39 ;  /* 0x000fe0271f007988 */ /* 0x0001e80008000004 */
[----:B---3--:R3:W-:Y:S04]  /*28d10*/  STS.U8 [R31+UR4+0xfc0], R37 ;  /* 0x000fc0251f007988 */ /* 0x0087e80008000004 */
[----:B-1----:R-:W4:Y:S04]  /*28d20*/  LDL.LU R43, [R1+0x302c] ;  /* 0x00302c00012b7983 */ /* 0x002f280000300800 */
[----:B------:R1:W-:Y:S04]  /*28d30*/  STS.U8 [R31+UR4+0x1180], R35 ;  /* 0x001180231f007988 */ /* 0x0003e80008000004 */
[----:B------:R-:W2:Y:S04]  /*28d40*/  LDL.LU R41, [R1+0x3028] ;  /* 0x0030280001297983 */ /* 0x000ea80000300800 */
[----:B0-----:R-:W4:Y:S04]  /*28d50*/  LDL.LU R39, [R1+0x3024] ;  /* 0x0030240001277983 */ /* 0x001f280000300800 */
[----:B---3--:R-:W3:Y:S04]  /*28d60*/  LDL.LU R37, [R1+0x3020] ;  /* 0x0030200001257983 */ /* 0x008ee80000300800 */
[----:B------:R0:W-:Y:S04]  /*28d70*/  STS.U8 [R31+UR4+0x11a0], R33 ;  /* 0x0011a0211f007988 */ /* 0x0001e80008000004 */
[----:B------:R0:W-:Y:S04]  /*28d80*/  STS.U8 [R31+UR4+0x11c0], R32 ;  /* 0x0011c0201f007988 */ /* 0x0001e80008000004 */
[----:B-1----:R-:W2:Y:S04]  /*28d90*/  LDL.LU R35, [R1+0x301c] ;  /* 0x00301c0001237983 */ /* 0x002ea80000300800 */
[----:B------:R1:W-:Y:S04]  /*28da0*/  STS.U8 [R31+UR4+0x11e0], R34 ;  /* 0x0011e0221f007988 */ /* 0x0003e80008000004 */
[----:B------:R1:W-:Y:S04]  /*28db0*/  STS.U8 [R31+UR4+0x13a0], R36 ;  /* 0x0013a0241f007988 */ /* 0x0003e80008000004 */
[----:B------:R1:W-:Y:S04]  /*28dc0*/  STS.U8 [R31+UR4+0x1380], R38 ;  /* 0x001380261f007988 */ /* 0x0003e80008000004 */
[----:B0-----:R-:W4:Y:S04]  /*28dd0*/  LDL.LU R33, [R1+0x3018] ;  /* 0x0030180001217983 */ /* 0x001f280000300800 */
[----:B------:R-:W3:Y:S04]  /*28de0*/  LDL.LU R32, [R1+0x3014] ;  /* 0x0030140001207983 */ /* 0x000ee80000300800 */
[----:B-1----:R-:W2:Y:S04]  /*28df0*/  LDL.LU R34, [R1+0x3010] ;  /* 0x0030100001227983 */ /* 0x002ea80000300800 */
[----:B------:R0:W-:Y:S04]  /*28e00*/  STS.U8 [R31+UR4+0x13e0], R40 ;  /* 0x0013e0281f007988 */ /* 0x0001e80008000004 */
[----:B------:R-:W4:Y:S04]  /*28e10*/  LDL.LU R36, [R1+0x300c] ;  /* 0x00300c0001247983 */ /* 0x000f280000300800 */
[----:B------:R-:W3:Y:S04]  /*28e20*/  LDL.LU R38, [R1+0x3008] ;  /* 0x0030080001267983 */ /* 0x000ee80000300800 */
[----:B------:R1:W-:Y:S04]  /*28e30*/  STS.U8 [R31+UR4+0x13c0], R42 ;  /* 0x0013c02a1f007988 */ /* 0x0003e80008000004 */
[----:B------:R1:W-:Y:S04]  /*28e40*/  STS.U8 [R31+UR4+0x1580], R0 ;  /* 0x001580001f007988 */ /* 0x0003e80008000004 */
[----:B0-----:R-:W2:Y:S04]  /*28e50*/  LDL.LU R40, [R1+0x3004] ;  /* 0x0030040001287983 */ /* 0x001ea80000300800 */
[----:B-1----:R-:W4:Y:S04]  /*28e60*/  LDL.LU R42, [R1+0x3000] ;  /* 0x00300000012a7983 */ /* 0x002f280000300800 */
[----:B------:R-:W3:Y:S04]  /*28e70*/  LDL.LU R0, [R1+0x2ffc] ;  /* 0x002ffc0001007983 */ /* 0x000ee80000300800 */
[----:B------:R-:W-:Y:S04]  /*28e80*/  STS.U8 [R31+UR4+0x15a0], R3 ;  /* 0x0015a0031f007988 */ /* 0x000fe80008000004 */
[----:B------:R-:W-:Y:S04]  /*28e90*/  STS.U8 [R31+UR4+0x15c0], R2 ;  /* 0x0015c0021f007988 */ /* 0x000fe80008000004 */
[----:B---3--:R0:W-:Y:S04]  /*28ea0*/  STS.U8 [R31+UR4+0x15e0], R0 ;  /* 0x0015e0001f007988 */ /* 0x0081e80008000004 */
[----:B0-----:R-:W3:Y:S04]  /*28eb0*/  LDL.LU R0, [R1+0x2ff8] ;  /* 0x002ff80001007983 */ /* 0x001ee80000300800 */
[----:B------:R-:W3:Y:S04]  /*28ec0*/  LDL R3, [R1+0x11b0] ;  /* 0x0011b00001037983 */ /* 0x000ee80000100800 */
[----:B------:R-:W3:Y:S04]  /*28ed0*/  LDL R2, [R1+0x11b4] ;  /* 0x0011b40001027983 */ /* 0x000ee80000100800 */
[----:B----4-:R-:W-:Y:S04]  /*28ee0*/  STS.U8 [R31+UR4+0x17a0], R42 ;  /* 0x0017a02a1f007988 */ /* 0x010fe80008000004 */
        /* <DEDUP_REMOVED lines=18> */
[----:B------:R0:W-:Y:S01]  /*29010*/  STS.U8 [R31+UR4+0x1fc0], R57 ;  /* 0x001fc0391f007988 */ /* 0x0001e20008000004 */
[----:B------:R-:W-:Y:S06]  /*29020*/  BAR.SYNC.DEFER_BLOCKING 0x0 ;  /* 0x0000000000007b1d */ /* 0x000fec0000010000 */
[----:B0-----:R-:W2:Y:S01]  /*29030*/  LDL.LU R31, [R1+0x2ff4] ;  /* 0x002ff400011f7983 */ /* 0x001ea20000300800 */
[----:B---3--:R-:W-:-:S06]  /*29040*/  PRMT R0, RZ, 0x7610, R0 ;  /* 0x00007610ff007816 */ /* 0x008fcc0000000000 */
[----:B------:R-:W3:Y:S04]  /*29050*/  @!P3 LDG.E.U8 R0, desc[UR32][R2.64] ;  /* 0x000000200200b981 */ /* 0x000ee8000c1e1100 */
[----:B---3--:R0:W-:Y:S04]  /*29060*/  STL [R1+0xbd4], R0 ;  /* 0x000bd40001007387 */ /* 0x0081e80000100800 */
[----:B0-----:R-:W3:Y:S04]  /*29070*/  LDL.LU R0, [R1+0x2ff0] ;  /* 0x002ff00001007983 */ /* 0x001ee80000300800 */
[----:B------:R-:W4:Y:S04]  /*29080*/  LDL R2, [R1+0x11c8] ;  /* 0x0011c80001027983 */ /* 0x000f280000100800 */
[----:B------:R-:W4:Y:S01]  /*29090*/  LDL R3, [R1+0x11cc] ;  /* 0x0011cc0001037983 */ /* 0x000f220000100800 */
[----:B--2---:R-:W-:-:S02]  /*290a0*/  PRMT R31, RZ, 0x7610, R31 ;  /* 0x00007610ff1f7816 */ /* 0x004fc4000000001f */
[----:B----4-:R-:W-:-:S04]  /*290b0*/  @!P0 LOP3.LUT R3, R3, R2, RZ, 0x3c, !PT ;  /* 0x0000000203038212 */ /* 0x010fc800078e3cff */
[----:B------:R-:W-:-:S04]  /*290c0*/  @!P0 LOP3.LUT R2, R3, R2, RZ, 0x3c, !PT ;  /* 0x0000000203028212 */ /* 0x000fc800078e3cff */
[----:B------:R-:W-:-:S05]  /*290d0*/  @!P0 LOP3.LUT R3, R3, R2, RZ, 0x3c, !PT ;  /* 0x0000000203038212 */ /* 0x000fca00078e3cff */
[----:B------:R-:W2:Y:S04]  /*290e0*/  @!P0 LDG.E.U8 R31, desc[UR32][R2.64] ;  /* 0x00000020021f8981 */ /* 0x000ea8000c1e1100 */
[----:B--2---:R0:W-:Y:S04]  /*290f0*/  STL [R1+0xbd0], R31 ;  /* 0x000bd01f01007387 */ /* 0x0041e80000100800 */
[----:B0-----:R-:W2:Y:S04]  /*29100*/  LDL.LU R31, [R1+0x2fec] ;  /* 0x002fec00011f7983 */ /* 0x001ea80000300800 */
[----:B------:R-:W4:Y:S04]  /*29110*/  LDL R2, [R1+0x11c0] ;  /* 0x0011c00001027983 */ /* 0x000f280000100800 */
[----:B------:R-:W4:Y:S01]  /*29120*/  LDL R3, [R1+0x11c4] ;  /* 0x0011c40001037983 */ /* 0x000f220000100800 */
[----:B---3--:R-:W-:-:S02]  /*29130*/  PRMT R0, RZ, 0x7610, R0 ;  /* 0x00007610ff007816 */ /* 0x008fc40000000000 */
[----:B----4-:R-:W-:-:S04]  /*29140*/  @!P1 LOP3.LUT R3, R3, R2, RZ, 0x3c, !PT ;  /* 0x0000000203039212 */ /* 0x010fc800078e3cff */
[----:B------:R-:W-:-:S04]  /*29150*/  @!P1 LOP3.LUT R2, R3, R2, RZ, 0x3c, !PT ;  /* 0x0000000203029212 */ /* 0x000fc800078e3cff */
[----:B------:R-:W-:-:S05]  /*29160*/  @!P1 LOP3.LUT R3, R3, R2, RZ, 0x3c, !PT ;  /* 0x0000000203039212 */ /* 0x000fca00078e3cff */
        /* <DEDUP_REMOVED lines=3735> */
[----:B------:R0:W2:Y:S04]  /*37ae0*/  @!P1 LDG.E.U8 R31, desc[UR32][R2.64] ;  /* 0x00000020021f9981 */ /* 0x0000a8000c1e1100 */
[----:B------:R-:W0:Y:S04]  /*37af0*/  LDL R2, [R1+0x13f0] ;  /* 0x0013f00001027983 */ /* 0x000e280000100800 */
[----:B------:R-:W0:Y:S01]  /*37b00*/  LDL R3, [R1+0x13f4] ;  /* 0x0013f40001037983 */ /* 0x000e220000100800 */
[----:B---3--:R-:W-:Y:S02]  /*37b10*/  PRMT R0, RZ, 0x7610, R0 ;  /* 0x00007610ff007816 */ /* 0x008fe40000000000 */
[----:B0-----:R-:W-:-:S04]  /*37b20*/  @!P2 LOP3.LUT R3, R3, R2, RZ, 0x3c, !PT ;  /* 0x000000020303a212 */ /* 0x001fc800078e3cff */
[----:B------:R-:W-:-:S04]  /*37b30*/  @!P2 LOP3.LUT R2, R3, R2, RZ, 0x3c, !PT ;  /* 0x000000020302a212 */ /* 0x000fc800078e3cff */
[----:B------:R-:W-:-:S05]  /*37b40*/  @!P2 LOP3.LUT R3, R3, R2, RZ, 0x3c, !PT ;  /* 0x000000020303a212 */ /* 0x000fca00078e3cff */
[----:B------:R-:W3:Y:S04]  /*37b50*/  @!P2 LDG.E.U8 R0, desc[UR32][R2.64] ;  /* 0x000000200200a981 */ /* 0x000ee8000c1e1100 */
[----:B--2---:R0:W-:Y:S04]  /*37b60*/  STL [R1+0xa8], R31 ;  /* 0x0000a81f01007387 */ /* 0x0041e80000100800 */
[----:B0-----:R-:W2:Y:S04]  /*37b70*/  LDL R31, [R1+0x13cc] ;  /* 0x0013cc00011f7983 */ /* 0x001ea80000100800 */
[----:B---3--:R0:W-:Y:S04]  /*37b80*/  STL [R1+0xa4], R0 ;  /* 0x0000a40001007387 */ /* 0x0081e80000100800 */
[----:B0-----:R-:W3:Y:S04]  /*37b90*/  LDL.LU R0, [R1+0x296c] ;  /* 0x00296c0001007983 */ /* 0x001ee80000300800 */
[----:B------:R-:W4:Y:S04]  /*37ba0*/  LDL R2, [R1+0x13e8] ;  /* 0x0013e80001027983 */ /* 0x000f280000100800 */
[----:B------:R-:W4:Y:S01]  /*37bb0*/  LDL R3, [R1+0x13ec] ;  /* 0x0013ec0001037983 */ /* 0x000f220000100800 */
[----:B------:R-:W-:-:S02]  /*37bc0*/  PRMT R30, RZ, 0x7610, R30 ;  /* 0x00007610ff1e7816 */ /* 0x000fc4000000001e */
[----:B----4-:R-:W-:-:S04]  /*37bd0*/  @!P3 LOP3.LUT R3, R3, R2, RZ, 0x3c, !PT ;  /* 0x000000020303b212 */ /* 0x010fc800078e3cff */
[----:B------:R-:W-:-:S04]  /*37be0*/  @!P3 LOP3.LUT R2, R3, R2, RZ, 0x3c, !PT ;  /* 0x000000020302b212 */ /* 0x000fc800078e3cff */
[----:B------:R-:W-:-:S05]  /*37bf0*/  @!P3 LOP3.LUT R3, R3, R2, RZ, 0x3c, !PT ;  /* 0x000000020303b212 */ /* 0x000fca00078e3cff */
[----:B------:R-:W4:Y:S04]  /*37c00*/  @!P3 LDG.E.U8 R30, desc[UR32][R2.64] ;  /* 0x00000020021eb981 */ /* 0x000f28000c1e1100 */
[----:B----4-:R0:W-:Y:S04]  /*37c10*/  STL [R1+0xa0], R30 ;  /* 0x0000a01e01007387 */ /* 0x0101e80000100800 */
[----:B0-----:R-:W4:Y:S04]  /*37c20*/  LDL.LU R30, [R1+0x2968] ;  /* 0x00296800011e7983 */ /* 0x001f280000300800 */
[----:B------:R-:W2:Y:S04]  /*37c30*/  LDL R2, [R1+0x13e0] ;  /* 0x0013e00001027983 */ /* 0x000ea80000100800 */
[----:B------:R-:W2:Y:S01]  /*37c40*/  LDL R3, [R1+0x13e4] ;  /* 0x0013e40001037983 */ /* 0x000ea20000100800 */
[----:B---3--:R-:W-:-:S02]  /*37c50*/  PRMT R0, RZ, 0x7610, R0 ;  /* 0x00007610ff007816 */ /* 0x008fc40000000000 */
[----:B--2---:R-:W-:-:S04]  /*37c60*/  @!P0 LOP3.LUT R3, R3, R2, RZ, 0x3c, !PT ;  /* 0x0000000203038212 */ /* 0x004fc800078e3cff */
[----:B------:R-:W-:-:S04]  /*37c70*/  @!P0 LOP3.LUT R2, R3, R2, RZ, 0x3c, !PT ;  /* 0x0000000203028212 */ /* 0x000fc800078e3cff */
[----:B------:R-:W-:-:S05]  /*37c80*/  @!P0 LOP3.LUT R3, R3, R2, RZ, 0x3c, !PT ;  /* 0x0000000203038212 */ /* 0x000fca00078e3cff */
[----:B------:R-:W2:Y:S04]  /*37c90*/  @!P0 LDG.E.U8 R0, desc[UR32][R2.64] ;  /* 0x0000002002008981 */ /* 0x000ea8000c1e1100 */
[----:B--2---:R0:W-:Y:S04]  /*37ca0*/  STL [R1+0x9c], R0 ;  /* 0x00009c0001007387 */ /* 0x0041e80000100800 */
[----:B0-----:R-:W2:Y:S04]  /*37cb0*/  LDL.LU R0, [R1+0x2964] ;  /* 0x0029640001007983 */ /* 0x001ea80000300800 */
[----:B------:R-:W3:Y:S04]  /*37cc0*/  LDL R2, [R1+0x13d8] ;  /* 0x0013d80001027983 */ /* 0x000ee80000100800 */
[----:B------:R-:W3:Y:S01]  /*37cd0*/  LDL R3, [R1+0x13dc] ;  /* 0x0013dc0001037983 */ /* 0x000ee20000100800 */
[----:B----4-:R-:W-:-:S02]  /*37ce0*/  PRMT R30, RZ, 0x7610, R30 ;  /* 0x00007610ff1e7816 */ /* 0x010fc4000000001e */
[----:B---3--:R-:W-:-:S04]  /*37cf0*/  @!P1 LOP3.LUT R3, R3, R2, RZ, 0x3c, !PT ;  /* 0x0000000203039212 */ /* 0x008fc800078e3cff */
        /* <DEDUP_REMOVED lines=11> */
[----:B------:R-:W2:Y:S01]  /*37db0*/  @!P2 LDG.E.U8 R0, desc[UR32][R2.64] ;  /* 0x000000200200a981 */ /* 0x000ea2000c1e1100 */
[----:B---3--:R-:W-:-:S03]  /*37dc0*/  PRMT R30, RZ, 0x7610, R30 ;  /* 0x00007610ff1e7816 */ /* 0x008fc6000000001e */
[----:B--2---:R0:W-:Y:S04]  /*37dd0*/  STL [R1+0x94], R0 ;  /* 0x0000940001007387 */ /* 0x0041e80000100800 */
[----:B0-----:R-:W2:Y:S04]  /*37de0*/  LDL.LU R0, [R1+0x295c] ;  /* 0x00295c0001007983 */ /* 0x001ea80000300800 */
[----:B------:R-:W3:Y:S01]  /*37df0*/  LDL R3, [R1+0x13c8] ;  /* 0x0013c80001037983 */ /* 0x000ee20000100800 */
[----:B------:R-:W-:-:S03]  /*37e00*/  @!P3 IMAD.MOV.U32 R2, RZ, RZ, R31 ;  /* 0x000000ffff02b224 */ /* 0x000fc600078e001f */
[----:B------:R-:W4:Y:S04]  /*37e10*/  LDL R31, [R1+0x13a4] ;  /* 0x0013a400011f7983 */ /* 0x000f280000100800 */
[----:B---3--:R-:W3:Y:S04]  /*37e20*/  @!P3 LDG.E.U8 R30, desc[UR32][R2.64] ;  /* 0x00000020021eb981 */ /* 0x008ee8000c1e1100 */
        /* <DEDUP_REMOVED lines=13> */
[----:B------:R-:W-:-:S02]  /*37f00*/  PRMT R61, RZ, 0x7610, R61 ;  /* 0x00007610ff3d7816 */ /* 0x000fc4000000003d */
[----:B----4-:R-:W-:-:S04]  /*37f10*/  @!P1 LOP3.LUT R3, R3, R2, RZ, 0x3c, !PT ;  /* 0x0000000203039212 */ /* 0x010fc800078e3cff */
[----:B------:R-:W-:-:S04]  /*37f20*/  @!P1 LOP3.LUT R2, R3, R2, RZ, 0x3c, !PT ;  /* 0x0000000203029212 */ /* 0x000fc800078e3cff */
[----:B------:R-:W-:-:S05]  /*37f30*/  @!P1 LOP3.LUT R3, R3, R2, RZ, 0x3c, !PT ;  /* 0x0000000203039212 */ /* 0x000fca00078e3cff */
[----:B------:R0:W4:Y:S04]  /*37f40*/  @!P1 LDG.E.U8 R61, desc[UR32][R2.64] ;  /* 0x00000020023d9981 */ /* 0x000128000c1e1100 */
[----:B------:R-:W0:Y:S04]  /*37f50*/  LDL R2, [R1+0x13b0] ;  /* 0x0013b00001027983 */ /* 0x000e280000100800 */
[----:B------:R-:W0:Y:S01]  /*37f60*/  LDL R3, [R1+0x13b4] ;  /* 0x0013b40001037983 */ /* 0x000e220000100800 */
[----:B------:R-:W-:Y:S02]  /*37f70*/  PRMT R60, RZ, 0x7610, R60 ;  /* 0x00007610ff3c7816 */ /* 0x000fe4000000003c */
[----:B0-----:R-:W-:-:S04]  /*37f80*/  @!P2 LOP3.LUT R3, R3, R2, RZ, 0x3c, !PT ;  /* 0x000000020303a212 */ /* 0x001fc800078e3cff */
[----:B------:R-:W-:-:S04]  /*37f90*/  @!P2 LOP3.LUT R2, R3, R2, RZ, 0x3c, !PT ;  /* 0x000000020302a212 */ /* 0x000fc800078e3cff */
[----:B------:R-:W-:Y:S01]  /*37fa0*/  @!P2 LOP3.LUT R3, R3, R2, RZ, 0x3c, !PT ;  /* 0x000000020303a212 */ /* 0x000fe200078e3cff */
[----:B----4-:R0:W-:Y:S04]  /*37fb0*/  STL [R1+0x88], R61 ;  /* 0x0000883d01007387 */ /* 0x0101e80000100800 */
[----:B------:R1:W4:Y:S01]  /*37fc0*/  @!P2 LDG.E.U8 R60, desc[UR32][R2.64] ;  /* 0x00000020023ca981 */ /* 0x000322000c1e1100 */
[----:B---3--:R-:W-:-:S03]  /*37fd0*/  PRMT R30, RZ, 0x7610, R30 ;  /* 0x00007610ff1e7816 */ /* 0x008fc6000000001e */
[----:B0-----:R-:W3:Y:S04]  /*37fe0*/  LDL R61, [R1+0x1394] ;  /* 0x00139400013d7983 */ /* 0x001ee80000100800 */
[----:B------:R-:W1:Y:S04]  /*37ff0*/  LDL R2, [R1+0x13a8] ;  /* 0x0013a80001027983 */ /* 0x000e680000100800 */
[----:B------:R-:W1:Y:S02]  /*38000*/  LDL R3, [R1+0x13ac] ;  /* 0x0013ac0001037983 */ /* 0x000e640000100800 */
[----:B-1----:R-:W-:-:S04]  /*38010*/  @!P3 LOP3.LUT R3, R3, R2, RZ, 0x3c, !PT ;  /* 0x000000020303b212 */ /* 0x002fc800078e3cff */
[----:B------:R-:W-:-:S04]  /*38020*/  @!P3 LOP3.LUT R2, R3, R2, RZ, 0x3c, !PT ;  /* 0x000000020302b212 */ /* 0x000fc800078e3cff */
[----:B------:R-:W-:-:S05]  /*38030*/  @!P3 LOP3.LUT R3, R3, R2, RZ, 0x3c, !PT ;  /* 0x000000020303b212 */ /* 0x000fca00078e3cff */
[----:B------:R-:W2:Y:S04]  /*38040*/  @!P3 LDG.E.U8 R30, desc[UR32][R2.64] ;  /* 0x00000020021eb981 */ /* 0x000ea8000c1e1100 */
[----:B----4-:R0:W-:Y:S04]  /*38050*/  STL [R1+0x84], R60 ;  /* 0x0000843c01007387 */ /* 0x0101e80000100800 */
[----:B0-----:R-:W4:Y:S04]  /*38060*/  LDL R60, [R1+0x138c] ;  /* 0x00138c00013c7983 */ /* 0x001f280000100800 */
[----:B--2---:R0:W-:Y:S04]  /*38070*/  STL [R1+0x80], R30 ;  /* 0x0000801e01007387 */ /* 0x0041e80000100800 */
[----:B0-----:R-:W2:Y:S04]  /*38080*/  LDL.LU R30, [R1+0x2950] ;  /* 0x00295000011e7983 */ /* 0x001ea80000300800 */
[----:B------:R-:W3:Y:S01]  /*38090*/  LDL R3, [R1+0x13a0] ;  /* 0x0013a00001037983 */ /* 0x000ee20000100800 */
[----:B------:R-:W-:Y:S01]  /*380a0*/  PRMT R0, RZ, 0x7610, R0 ;  /* 0x00007610ff007816 */ /* 0x000fe20000000000 */
[----:B------:R-:W-:-:S02]  /*380b0*/  @!P0 IMAD.MOV.U32 R2, RZ, RZ, R31 ;  /* 0x000000ffff028224 */ /* 0x000fc400078e001f */
        /* <DEDUP_REMOVED lines=11> */
[----:B------:R-:W4:Y:S01]  /*38170*/  LDL R3, [R1+0x1390] ;  /* 0x0013900001037983 */ /* 0x000f220000100800 */
[----:B------:R-:W-:Y:S01]  /*38180*/  PRMT R29, RZ, 0x7610, R29 ;  /* 0x00007610ff1d7816 */ /* 0x000fe2000000001d */
[----:B0-----:R-:W-:Y:S02]  /*38190*/  @!P2 IMAD.MOV.U32 R2, RZ, RZ, R61 ;  /* 0x000000ffff02a224 */ /* 0x001fe400078e003d */
[----:B--2---:R0:W-:Y:S01]  /*381a0*/  STL [R1+0x78], R30 ;  /* 0x0000781e01007387 */ /* 0x0041e20000100800 */
[----:B------:R-:W-:-:S03]  /*381b0*/  PRMT R28, RZ, 0x7610, R28 ;  /* 0x00007610ff1c7816 */ /* 0x000fc6000000001c */
[----:B------:R-:W2:Y:S04]  /*381c0*/  LDL R61, [R1+0x1370] ;  /* 0x00137000013d7983 */ /* 0x000ea80000100800 */
[----:B----4-:R1:W4:Y:S04]  /*381d0*/  @!P2 LDG.E.U8 R29, desc[UR32][R2.64] ;  /* 0x00000020021da981 */ /* 0x010328000c1e1100 */
[----:B0-----:R-:W3:Y:S04]  /*381e0*/  LDL R30, [R1+0x137c] ;  /* 0x00137c00011e7983 */ /* 0x001ee80000100800 */
[----:B------:R-:W2:Y:S01]  /*381f0*/  LDL R3, [R1+0x1388] ;  /* 0x0013880001037983 */ /* 0x000ea20000100800 */
[----:B-1----:R-:W-:-:S03]  /*38200*/  @!P3 IMAD.MOV.U32 R2, RZ, RZ, R60 ;  /* 0x000000ffff02b224 */ /* 0x002fc600078e003c */
[----:B----4-:R0:W-:Y:S01]  /*38210*/  STL [R1+0x74], R29 ;  /* 0x0000741d01007387 */ /* 0x0101e20000100800 */
[----:B------:R-:W-:-:S03]  /*38220*/  PRMT R9, RZ, 0x7610, R9 ;  /* 0x00007610ff097816 */ /* 0x000fc60000000009 */
[----:B------:R-:W4:Y:S04]  /*38230*/  LDL R60, [R1+0x1368] ;  /* 0x00136800013c7983 */ /* 0x000f280000100800 */
[----:B--2---:R1:W2:Y:S04]  /*38240*/  @!P3 LDG.E.U8 R28, desc[UR32][R2.64] ;  /* 0x00000020021cb981 */ /* 0x0042a8000c1e1100 */
[----:B0-----:R-:W4:Y:S04]  /*38250*/  LDL R29, [R1+0x1374] ;  /* 0x00137400011d7983 */ /* 0x001f280000100800 */
[----:B------:R-:W3:Y:S01]  /*38260*/  LDL R3, [R1+0x1380] ;  /* 0x0013800001037983 */ /* 0x000ee20000100800 */
[----:B-1----:R-:W-:-:S03]  /*38270*/  @!P0 IMAD.MOV.U32 R2, RZ, RZ, R31 ;  /* 0x000000ffff028224 */ /* 0x002fc600078e001f */
[----:B--2---:R0:W-:Y:S01]  /*38280*/  STL [R1+0x70], R28 ;  /* 0x0000701c01007387 */ /* 0x0041e20000100800 */
[----:B------:R-:W-:Y:S02]  /*38290*/  PRMT R5, RZ, 0x7610, R5 ;  /* 0x00007610ff057816 */ /* 0x000fe40000000005 */
[----:B------:R-:W-:Y:S02]  /*382a0*/  PRMT R7, RZ, 0x7610, R7 ;  /* 0x00007610ff077816 */ /* 0x000fe40000000007 */
[----:B------:R-:W-:Y:S01]  /*382b0*/  PRMT R11, RZ, 0x7610, R11 ;  /* 0x00007610ff0b7816 */ /* 0x000fe2000000000b */
[----:B------:R-:W2:Y:S04]  /*382c0*/  LDL R31, [R1+0x1360] ;  /* 0x00136000011f7983 */ /* 0x000ea80000100800 */
[----:B---3--:R1:W3:Y:S04]  /*382d0*/  @!P0 LDG.E.U8 R9, desc[UR32][R2.64] ;  /* 0x0000002002098981 */ /* 0x0082e8000c1e1100 */
[----:B0-----:R-:W2:Y:S04]  /*382e0*/  LDL R28, [R1+0x136c] ;  /* 0x00136c00011c7983 */ /* 0x001ea80000100800 */
[----:B------:R-:W4:Y:S01]  /*382f0*/  LDL R3, [R1+0x1378] ;  /* 0x0013780001037983 */ /* 0x000f220000100800 */
[----:B-1----:R-:W-:-:S05]  /*38300*/  @!P1 IMAD.MOV.U32 R2, RZ, RZ, R30 ;  /* 0x000000ffff029224 */ /* 0x002fca00078e001e */
[----:B----4-:R0:W4:Y:S02]  /*38310*/  @!P1 LDG.E.U8 R5, desc[UR32][R2.64] ;  /* 0x0000002002059981 */ /* 0x010124000c1e1100 */
[----:B0-----:R-:W-:Y:S02]  /*38320*/  @!P2 IMAD.MOV.U32 R2, RZ, RZ, R29 ;  /* 0x000000ffff02a224 */ /* 0x001fe400078e001d */
[----:B------:R-:W-:Y:S01]  /*38330*/  @!P2 IMAD.MOV.U32 R3, RZ, RZ, R61 ;  /* 0x000000ffff03a224 */ /* 0x000fe200078e003d */
[----:B---3--:R0:W-:Y:S04]  /*38340*/  STL [R1+0x6c], R9 ;  /* 0x00006c0901007387 */ /* 0x0081e80000100800 */
[----:B------:R-:W3:Y:S01]  /*38350*/  LDL R30, [R1+0x1358] ;  /* 0x00135800011e7983 */ /* 0x000ee20000100800 */
[----:B------:R-:W-:-:S02]  /*38360*/  PRMT R8, RZ, 0x7610, R8 ;  /* 0x00007610ff087816 */ /* 0x000fc40000000008 */
[----:B------:R-:W-:Y:S01]  /*38370*/  PRMT R4, RZ, 0x7610, R4 ;  /* 0x00007610ff047816 */ /* 0x000fe20000000004 */
[----:B------:R2:W3:Y:S01]  /*38380*/  @!P2 LDG.E.U8 R7, desc[UR32][R2.64] ;  /* 0x000000200207a981 */ /* 0x0004e2000c1e1100 */
[----:B------:R-:W-:Y:S02]  /*38390*/  PRMT R6, RZ, 0x7610, R6 ;  /* 0x00007610ff067816 */ /* 0x000fe40000000006 */
[----:B------:R-:W-:Y:S02]  /*383a0*/  PRMT R14, RZ, 0x7610, R14 ;  /* 0x00007610ff0e7816 */ /* 0x000fe4000000000e */
[----:B------:R-:W-:Y:S02]  /*383b0*/  PRMT R27, RZ, 0x7610, R27 ;  /* 0x00007610ff1b7816 */ /* 0x000fe4000000001b */
[----:B------:R-:W-:Y:S02]  /*383c0*/  PRMT R26, RZ, 0x7610, R26 ;  /* 0x00007610ff1a7816 */ /* 0x000fe4000000001a */
[----:B------:R-:W-:Y:S01]  /*383d0*/  PRMT R25, RZ, 0x7610, R25 ;  /* 0x00007610ff197816 */ /* 0x000fe20000000019 */
[----:B0-----:R-:W3:Y:S01]  /*383e0*/  LDL R9, [R1+0x1364] ;  /* 0x0013640001097983 */ /* 0x001ee20000100800 */
[----:B------:R-:W-:-:S02]  /*383f0*/  PRMT R24, RZ, 0x7610, R24 ;  /* 0x00007610ff187816 */ /* 0x000fc40000000018 */
[----:B------:R-:W-:Y:S02]  /*38400*/  PRMT R23, RZ, 0x7610, R23 ;  /* 0x00007610ff177816 */ /* 0x000fe40000000017 */
[----:B------:R-:W-:Y:S01]  /*38410*/  PRMT R22, RZ, 0x7610, R22 ;  /* 0x00007610ff167816 */ /* 0x000fe20000000016 */
[----:B--2---:R-:W-:Y:S02]  /*38420*/  @!P3 IMAD.MOV.U32 R2, RZ, RZ, R28 ;  /* 0x000000ffff02b224 */ /* 0x004fe400078e001c */
[----:B------:R-:W-:Y:S01]  /*38430*/  @!P3 IMAD.MOV.U32 R3, RZ, RZ, R60 ;  /* 0x000000ffff03b224 */ /* 0x000fe200078e003c */
[----:B------:R-:W-:Y:S02]  /*38440*/  PRMT R21, RZ, 0x7610, R21 ;  /* 0x00007610ff157816 */ /* 0x000fe40000000015 */
[----:B------:R-:W-:Y:S02]  /*38450*/  PRMT R20, RZ, 0x7610, R20 ;  /* 0x00007610ff147816 */ /* 0x000fe40000000014 */
[----:B------:R-:W-:-:S02]  /*38460*/  PRMT R19, RZ, 0x7610, R19 ;  /* 0x00007610ff137816 */ /* 0x000fc40000000013 */
[----:B------:R-:W-:Y:S01]  /*38470*/  PRMT R18, RZ, 0x7610, R18 ;  /* 0x00007610ff127816 */ /* 0x000fe20000000012 */
[----:B------:R-:W2:Y:S01]  /*38480*/  @!P3 LDG.E.U8 R11, desc[UR32][R2.64] ;  /* 0x00000020020bb981 */ /* 0x000ea2000c1e1100 */
[----:B------:R-:W-:Y:S02]  /*38490*/  PRMT R17, RZ, 0x7610, R17 ;  /* 0x00007610ff117816 */ /* 0x000fe40000000011 */
[----:B------:R-:W-:Y:S02]  /*384a0*/  PRMT R16, RZ, 0x7610, R16 ;  /* 0x00007610ff107816 */ /* 0x000fe40000000010 */
[----:B------:R-:W-:Y:S02]  /*384b0*/  PRMT R13, RZ, 0x7610, R13 ;  /* 0x00007610ff0d7816 */ /* 0x000fe4000000000d */
[----:B------:R-:W-:Y:S02]  /*384c0*/  PRMT R12, RZ, 0x7610, R12 ;  /* 0x00007610ff0c7816 */ /* 0x000fe4000000000c */
[----:B------:R-:W-:-:S02]  /*384d0*/  PRMT R15, RZ, 0x7610, R15 ;  /* 0x00007610ff0f7816 */ /* 0x000fc4000000000f */
[----:B------:R-:W-:Y:S02]  /*384e0*/  PRMT R10, RZ, 0x7610, R10 ;  /* 0x00007610ff0a7816 */ /* 0x000fe4000000000a */
        /* <DEDUP_REMOVED lines=27> */
[----:B------:R-:W-:Y:S01]  /*386a0*/  PRMT R57, RZ, 0x7610, R57 ;  /* 0x00007610ff397816 */ /* 0x000fe20000000039 */
[----:B------:R-:W-:Y:S04]  /*386b0*/  LDS.U8 R61, [R0+UR4+0x48] ;  /* 0x00004804003d7984 */ /* 0x000fe80008000000 */
[----:B----4-:R0:W-:Y:S04]  /*386c0*/  STL [R1+0x68], R5 ;  /* 0x0000680501007387 */ /* 0x0101e80000100800 */
[----:B------:R-:W4:Y:S04]  /*386d0*/  LDL R29, [R1+0x1350] ;  /* 0x00135000011d7983 */ /* 0x000f280000100800 */
[----:B------:R-:W-:Y:S04]  /*386e0*/  LDS.U8 R60, [R0+UR4+0x8] ;  /* 0x00000804003c7984 */ /* 0x000fe80008000000 */
[----:B0-----:R-:W4:Y:S04]  /*386f0*/  LDL R5, [R1+0x135c] ;  /* 0x00135c0001057983 */ /* 0x001f280000100800 */
[----:B---3--:R0:W-:Y:S04]  /*38700*/  STL [R1+0x64], R7 ;  /* 0x0000640701007387 */ /* 0x0081e80000100800 */
[----:B------:R-:W3:Y:S04]  /*38710*/  LDL R28, [R1+0x1348] ;  /* 0x00134800011c7983 */ /* 0x000ee80000100800 */
[----:B0-----:R-:W3:Y:S04]  /*38720*/  LDL R7, [R1+0x1354] ;  /* 0x0013540001077983 */ /* 0x001ee80000100800 */
[----:B--2---:R0:W-:Y:S01]  /*38730*/  STL [R1+0x60], R11 ;  /* 0x0000600b01007387 */ /* 0x0041e20000100800 */
[----:B------:R-:W-:-:S02]  /*38740*/  @!P0 IMAD.MOV.U32 R2, RZ, RZ, R9 ;  /* 0x000000ffff028224 */ /* 0x000fc400078e0009 */
[----:B------:R-:W-:Y:S01]  /*38750*/  @!P0 IMAD.MOV.U32 R3, RZ, RZ, R31 ;  /* 0x000000ffff038224 */ /* 0x000fe200078e001f */
[----:B------:R-:W2:Y:S04]  /*38760*/  LDL R9, [R1+0x1340] ;  /* 0x0013400001097983 */ /* 0x000ea80000100800 */
[----:B------:R1:W2:Y:S04]  /*38770*/  @!P0 LDG.E.U8 R8, desc[UR32][R2.64] ;  /* 0x0000002002088981 */ /* 0x0002a8000c1e1100 */
[----:B0-----:R-:W2:Y:S01]  /*38780*/  LDL R11, [R1+0x134c] ;  /* 0x00134c00010b7983 */ /* 0x001ea20000100800 */
[----:B-1----:R-:W-:-:S02]  /*38790*/  @!P1 IMAD.MOV.U32 R3, RZ, RZ, R30 ;  /* 0x000000ffff039224 */ /* 0x002fc400078e001e */
[----:B----4-:R-:W-:-:S05]  /*387a0*/  @!P1 IMAD.MOV.U32 R2, RZ, RZ, R5 ;  /* 0x000000ffff029224 */ /* 0x010fca00078e0005 */
[----:B------:R0:W4:Y:S02]  /*387b0*/  @!P1 LDG.E.U8 R4, desc[UR32][R2.64] ;  /* 0x0000002002049981 */ /* 0x000124000c1e1100 */
[----:B0-----:R-:W-:Y:S02]  /*387c0*/  @!P2 IMAD.MOV.U32 R3, RZ, RZ, R29 ;  /* 0x000000ffff03a224 */ /* 0x001fe400078e001d */
[----:B---3--:R-:W-:-:S05]  /*387d0*/  @!P2 IMAD.MOV.U32 R2, RZ, RZ, R7 ;  /* 0x000000ffff02a224 */ /* 0x008fca00078e0007 */
[----:B------:R2:W3:Y:S02]  /*387e0*/  @!P2 LDG.E.U8 R6, desc[UR32][R2.64] ;  /* 0x000000200206a981 */ /* 0x0004e4000c1e1100 */
[----:B--2---:R-:W-:Y:S02]  /*387f0*/  @!P3 IMAD.MOV.U32 R2, RZ, RZ, R11 ;  /* 0x000000ffff02b224 */ /* 0x004fe400078e000b */
[----:B------:R-:W-:-:S05]  /*38800*/  @!P3 IMAD.MOV.U32 R3, RZ, RZ, R28 ;  /* 0x000000ffff03b224 */ /* 0x000fca00078e001c */
[----:B------:R-:W2:Y:S04]  /*38810*/  @!P3 LDG.E.U8 R14, desc[UR32][R2.64] ;  /* 0x00000020020eb981 */ /* 0x000ea8000c1e1100 */
[----:B------:R0:W-:Y:S04]  /*38820*/  STL [R1+0x5c], R8 ;  /* 0x00005c0801007387 */ /* 0x0001e80000100800 */
[----:B------:R-:W2:Y:S04]  /*38830*/  LDL R5, [R1+0x1338] ;  /* 0x0013380001057983 */ /* 0x000ea80000100800 */
[----:B0-----:R-:W2:Y:S04]  /*38840*/  LDL R8, [R1+0x1344] ;  /* 0x0013440001087983 */ /* 0x001ea80000100800 */
[----:B----4-:R0:W-:Y:S04]  /*38850*/  STL [R1+0x58], R4 ;  /* 0x0000580401007387 */ /* 0x0101e80000100800 */
[----:B------:R-:W4:Y:S04]  /*38860*/  LDL R7, [R1+0x1330] ;  /* 0x0013300001077983 */ /* 0x000f280000100800 */
[----:B0-----:R-:W4:Y:S04]  /*38870*/  LDL R4, [R1+0x133c] ;  /* 0x00133c0001047983 */ /* 0x001f280000100800 */
[----:B---3--:R0:W-:Y:S04]  /*38880*/  STL [R1+0x54], R6 ;  /* 0x0000540601007387 */ /* 0x0081e80000100800 */
[----:B------:R-:W3:Y:S04]  /*38890*/  LDL R11, [R1+0x132c] ;  /* 0x00132c00010b7983 */ /* 0x000ee80000100800 */
[----:B0-----:R-:W3:Y:S04]  /*388a0*/  LDL R6, [R1+0x1334] ;  /* 0x0013340001067983 */ /* 0x001ee80000100800 */
[----:B--2---:R0:W-:Y:S01]  /*388b0*/  STL [R1+0x50], R14 ;  /* 0x0000500e01007387 */ /* 0x0041e20000100800 */
[----:B------:R-:W-:-:S03]  /*388c0*/  @!P0 IMAD.MOV.U32 R3, RZ, RZ, R9 ;  /* 0x000000ffff038224 */ /* 0x000fc600078e0009 */
[----:B------:R-:W2:Y:S04]  /*388d0*/  LDL R9, [R1+0x1320] ;  /* 0x0013200001097983 */ /* 0x000ea80000100800 */
[----:B0-----:R-:W2:Y:S01]  /*388e0*/  LDL R14, [R1+0x1328] ;  /* 0x00132800010e7983 */ /* 0x001ea20000100800 */
[----:B------:R-:W-:-:S03]  /*388f0*/  @!P0 IMAD.MOV.U32 R2, RZ, RZ, R8 ;  /* 0x000000ffff028224 */ /* 0x000fc600078e0008 */
[----:B------:R-:W2:Y:S04]  /*38900*/  LDL R8, [R1+0x1324] ;  /* 0x0013240001087983 */ /* 0x000ea80000100800 */
[----:B------:R0:W2:Y:S02]  /*38910*/  @!P0 LDG.E.U8 R27, desc[UR32][R2.64] ;  /* 0x00000020021b8981 */ /* 0x0000a4000c1e1100 */
[----:B0-----:R-:W-:Y:S02]  /*38920*/  @!P1 IMAD.MOV.U32 R3, RZ, RZ, R5 ;  /* 0x000000ffff039224 */ /* 0x001fe400078e0005 */
[----:B------:R-:W2:Y:S01]  /*38930*/  LDL R5, [R1+0x1318] ;  /* 0x0013180001057983 */ /* 0x000ea20000100800 */
[----:B----4-:R-:W-:-:S03]  /*38940*/  @!P1 IMAD.MOV.U32 R2, RZ, RZ, R4 ;  /* 0x000000ffff029224 */ /* 0x010fc600078e0004 */
[----:B------:R-:W4:Y:S04]  /*38950*/  LDL R4, [R1+0x131c] ;  /* 0x00131c0001047983 */ /* 0x000f280000100800 */
[----:B------:R0:W4:Y:S02]  /*38960*/  @!P1 LDG.E.U8 R26, desc[UR32][R2.64] ;  /* 0x00000020021a9981 */ /* 0x000124000c1e1100 */
[----:B0-----:R-:W-:Y:S02]  /*38970*/  @!P2 IMAD.MOV.U32 R3, RZ, RZ, R7 ;  /* 0x000000ffff03a224 */ /* 0x001fe400078e0007 */
[----:B------:R-:W4:Y:S01]  /*38980*/  LDL R7, [R1+0x1310] ;  /* 0x0013100001077983 */ /* 0x000f220000100800 */
[----:B---3--:R-:W-:-:S03]  /*38990*/  @!P2 IMAD.MOV.U32 R2, RZ, RZ, R6 ;  /* 0x000000ffff02a224 */ /* 0x008fc600078e0006 */
[----:B------:R-:W3:Y:S04]  /*389a0*/  LDL R6, [R1+0x1314] ;  /* 0x0013140001067983 */ /* 0x000ee80000100800 */
[----:B------:R0:W3:Y:S02]  /*389b0*/  @!P2 LDG.E.U8 R25, desc[UR32][R2.64] ;  /* 0x000000200219a981 */ /* 0x0000e4000c1e1100 */
[----:B0-----:R-:W-:Y:S02]  /*389c0*/  @!P3 IMAD.MOV.U32 R2, RZ, RZ, R11 ;  /* 0x000000ffff02b224 */ /* 0x001fe400078e000b */
[----:B--2---:R-:W-:Y:S01]  /*389d0*/  @!P3 IMAD.MOV.U32 R3, RZ, RZ, R14 ;  /* 0x000000ffff03b224 */ /* 0x004fe200078e000e */
[----:B------:R-:W2:Y:S04]  /*389e0*/  LDL R11, [R1+0x130c] ;  /* 0x00130c00010b7983 */ /* 0x000ea80000100800 */
[----:B------:R-:W2:Y:S04]  /*389f0*/  LDL R14, [R1+0x1308] ;  /* 0x00130800010e7983 */ /* 0x000ea80000100800 */
[----:B------:R0:W2:Y:S02]  /*38a00*/  @!P3 LDG.E.U8 R24, desc[UR32][R2.64] ;  /* 0x000000200218b981 */ /* 0x0000a4000c1e1100 */
[----:B0-----:R-:W-:-:S02]  /*38a10*/  @!P0 IMAD.MOV.U32 R2, RZ, RZ, R8 ;  /* 0x000000ffff028224 */ /* 0x001fc400078e0008 */
[----:B------:R-:W-:Y:S01]  /*38a20*/  @!P0 IMAD.MOV.U32 R3, RZ, RZ, R9 ;  /* 0x000000ffff038224 */ /* 0x000fe200078e0009 */
[----:B------:R-:W2:Y:S04]  /*38a30*/  LDL R8, [R1+0x1304] ;  /* 0x0013040001087983 */ /* 0x000ea80000100800 */
[----:B------:R-:W2:Y:S04]  /*38a40*/  LDL R9, [R1+0x1300] ;  /* 0x0013000001097983 */ /* 0x000ea80000100800 */
[----:B------:R0:W2:Y:S02]  /*38a50*/  @!P0 LDG.E.U8 R23, desc[UR32][R2.64] ;  /* 0x0000002002178981 */ /* 0x0000a4000c1e1100 */
[----:B0-----:R-:W-:-:S02]  /*38a60*/  @!P1 IMAD.MOV.U32 R3, RZ, RZ, R5 ;  /* 0x000000ffff039224 */ /* 0x001fc400078e0005 */
[----:B------:R-:W2:Y:S01]  /*38a70*/  LDL R5, [R1+0x12f8] ;  /* 0x0012f80001057983 */ /* 0x000ea20000100800 */
[----:B----4-:R-:W-:-:S03]  /*38a80*/  @!P1 IMAD.MOV.U32 R2, RZ, RZ, R4 ;  /* 0x000000ffff029224 */ /* 0x010fc600078e0004 */
[----:B------:R-:W4:Y:S04]  /*38a90*/  LDL R4, [R1+0x12fc] ;  /* 0x0012fc0001047983 */ /* 0x000f280000100800 */
[----:B------:R0:W4:Y:S02]  /*38aa0*/  @!P1 LDG.E.U8 R22, desc[UR32][R2.64] ;  /* 0x0000002002169981 */ /* 0x000124000c1e1100 */
[----:B0-----:R-:W-:Y:S02]  /*38ab0*/  @!P2 IMAD.MOV.U32 R3, RZ, RZ, R7 ;  /* 0x000000ffff03a224 */ /* 0x001fe400078e0007 */
[----:B---3--:R-:W-:Y:S01]  /*38ac0*/  @!P2 IMAD.MOV.U32 R2, RZ, RZ, R6 ;  /* 0x000000ffff02a224 */ /* 0x008fe200078e0006 */
[----:B------:R-:W3:Y:S04]  /*38ad0*/  LDL R7, [R1+0x12f0] ;  /* 0x0012f00001077983 */ /* 0x000ee80000100800 */
[----:B------:R-:W3:Y:S04]  /*38ae0*/  LDL R6, [R1+0x12f4] ;  /* 0x0012f40001067983 */ /* 0x000ee80000100800 */
[----:B------:R2:W3:Y:S04]  /*38af0*/  @!P2 LDG.E.U8 R21, desc[UR32][R2.64] ;  /* 0x000000200215a981 */ /* 0x0004e8000c1e1100 */
[----:B------:R-:W-:Y:S01]  /*38b00*/  STL [R1+0x4c], R27 ;  /* 0x00004c1b01007387 */ /* 0x000fe20000100800 */
[----:B--2---:R-:W-:-:S02]  /*38b10*/  @!P3 IMAD.MOV.U32 R2, RZ, RZ, R11 ;  /* 0x000000ffff02b224 */ /* 0x004fc400078e000b */
[----:B------:R-:W-:Y:S01]  /*38b20*/  @!P3 IMAD.MOV.U32 R3, RZ, RZ, R14 ;  /* 0x000000ffff03b224 */ /* 0x000fe200078e000e */
[----:B------:R-:W2:Y:S04]  /*38b30*/  LDL R11, [R1+0x12ec] ;  /* 0x0012ec00010b7983 */ /* 0x000ea80000100800 */
[----:B------:R-:W2:Y:S04]  /*38b40*/  LDL R14, [R1+0x12e8] ;  /* 0x0012e800010e7983 */ /* 0x000ea80000100800 */
[----:B------:R0:W2:Y:S04]  /*38b50*/  @!P3 LDG.E.U8 R20, desc[UR32][R2.64] ;  /* 0x000000200214b981 */ /* 0x0000a8000c1e1100 */
[----:B------:R-:W-:Y:S01]  /*38b60*/  STL [R1+0x48], R26 ;  /* 0x0000481a01007387 */ /* 0x000fe20000100800 */
[----:B0-----:R-:W-:-:S02]  /*38b70*/  @!P0 IMAD.MOV.U32 R2, RZ, RZ, R8 ;  /* 0x000000ffff028224 */ /* 0x001fc400078e0008 */
[----:B------:R-:W-:Y:S01]  /*38b80*/  @!P0 IMAD.MOV.U32 R3, RZ, RZ, R9 ;  /* 0x000000ffff038224 */ /* 0x000fe200078e0009 */
[----:B------:R-:W2:Y:S04]  /*38b90*/  LDL R8, [R1+0x12e4] ;  /* 0x0012e40001087983 */ /* 0x000ea80000100800 */
[----:B------:R-:W2:Y:S04]  /*38ba0*/  LDL R9, [R1+0x12e0] ;  /* 0x0012e00001097983 */ /* 0x000ea80000100800 */
[----:B------:R0:W2:Y:S04]  /*38bb0*/  @!P0 LDG.E.U8 R19, desc[UR32][R2.64] ;  /* 0x0000002002138981 */ /* 0x0000a8000c1e1100 */
[----:B------:R-:W-:Y:S01]  /*38bc0*/  STL [R1+0x44], R25 ;  /* 0x0000441901007387 */ /* 0x000fe20000100800 */
[----:B0-----:R-:W-:-:S03]  /*38bd0*/  @!P1 IMAD.MOV.U32 R3, RZ, RZ, R5 ;  /* 0x000000ffff039224 */ /* 0x001fc600078e0005 */
[----:B------:R-:W2:Y:S01]  /*38be0*/  LDL R5, [R1+0x12d8] ;  /* 0x0012d80001057983 */ /* 0x000ea20000100800 */
[----:B----4-:R-:W-:-:S03]  /*38bf0*/  @!P1 IMAD.MOV.U32 R2, RZ, RZ, R4 ;  /* 0x000000ffff029224 */ /* 0x010fc600078e0004 */
[----:B------:R-:W4:Y:S04]  /*38c00*/  LDL R4, [R1+0x12dc] ;  /* 0x0012dc0001047983 */ /* 0x000f280000100800 */
[----:B------:R3:W4:Y:S02]  /*38c10*/  @!P1 LDG.E.U8 R18, desc[UR32][R2.64] ;  /* 0x0000002002129981 */ /* 0x000724000c1e1100 */
[----:B---3--:R-:W-:Y:S02]  /*38c20*/  @!P2 IMAD.MOV.U32 R3, RZ, RZ, R7 ;  /* 0x000000ffff03a224 */ /* 0x008fe400078e0007 */
[----:B------:R-:W-:-:S05]  /*38c30*/  @!P2 IMAD.MOV.U32 R2, RZ, RZ, R6 ;  /* 0x000000ffff02a224 */ /* 0x000fca00078e0006 */
[----:B------:R2:W3:Y:S02]  /*38c40*/  @!P2 LDG.E.U8 R17, desc[UR32][R2.64] ;  /* 0x000000200211a981 */ /* 0x0004e4000c1e1100 */
[----:B--2---:R-:W-:Y:S02]  /*38c50*/  @!P3 IMAD.MOV.U32 R2, RZ, RZ, R11 ;  /* 0x000000ffff02b224 */ /* 0x004fe400078e000b */
[----:B------:R-:W-:-:S05]  /*38c60*/  @!P3 IMAD.MOV.U32 R3, RZ, RZ, R14 ;  /* 0x000000ffff03b224 */ /* 0x000fca00078e000e */
[----:B------:R0:W2:Y:S02]  /*38c70*/  @!P3 LDG.E.U8 R16, desc[UR32][R2.64] ;  /* 0x000000200210b981 */ /* 0x0000a4000c1e1100 */
[----:B0-----:R-:W-:Y:S02]  /*38c80*/  @!P0 IMAD.MOV.U32 R2, RZ, RZ, R8 ;  /* 0x000000ffff028224 */ /* 0x001fe400078e0008 */
[----:B------:R-:W-:-:S05]  /*38c90*/  @!P0 IMAD.MOV.U32 R3, RZ, RZ, R9 ;  /* 0x000000ffff038224 */ /* 0x000fca00078e0009 */
[----:B------:R0:W3:Y:S04]  /*38ca0*/  @!P0 LDG.E.U8 R13, desc[UR32][R2.64] ;  /* 0x00000020020d8981 */ /* 0x0000e8000c1e1100 */
[----:B------:R-:W-:Y:S04]  /*38cb0*/  STL [R1+0x40], R24 ;  /* 0x0000401801007387 */ /* 0x000fe80000100800 */
[----:B------:R-:W2:Y:S04]  /*38cc0*/  LDL R7, [R1+0x12d0] ;  /* 0x0012d00001077983 */ /* 0x000ea80000100800 */
[----:B------:R-:W2:Y:S01]  /*38cd0*/  LDL R6, [R1+0x12d4] ;  /* 0x0012d40001067983 */ /* 0x000ea20000100800 */
[----:B0-----:R-:W-:-:S03]  /*38ce0*/  @!P1 IMAD.MOV.U32 R3, RZ, RZ, R5 ;  /* 0x000000ffff039224 */ /* 0x001fc600078e0005 */
[----:B------:R-:W-:Y:S04]  /*38cf0*/  STL [R1+0x3c], R23 ;  /* 0x00003c1701007387 */ /* 0x000fe80000100800 */
[----:B------:R-:W2:Y:S04]  /*38d00*/  LDL R14, [R1+0x12c8] ;  /* 0x0012c800010e7983 */ /* 0x000ea80000100800 */
[----:B------:R-:W2:Y:S04]  /*38d10*/  LDL R11, [R1+0x12cc] ;  /* 0x0012cc00010b7983 */ /* 0x000ea80000100800 */
[----:B------:R-:W-:Y:S04]  /*38d20*/  STL [R1+0x38], R22 ;  /* 0x0000381601007387 */ /* 0x000fe80000100800 */
[----:B------:R-:W2:Y:S04]  /*38d30*/  LDL R9, [R1+0x12c0] ;  /* 0x0012c00001097983 */ /* 0x000ea80000100800 */
[----:B------:R-:W2:Y:S01]  /*38d40*/  LDL R8, [R1+0x12c4] ;  /* 0x0012c40001087983 */ /* 0x000ea20000100800 */
[----:B----4-:R-:W-:-:S05]  /*38d50*/  @!P1 IMAD.MOV.U32 R2, RZ, RZ, R4 ;  /* 0x000000ffff029224 */ /* 0x010fca00078e0004 */
[----:B------:R2:W4:Y:S04]  /*38d60*/  @!P1 LDG.E.U8 R12, desc[UR32][R2.64] ;  /* 0x00000020020c9981 */ /* 0x000528000c1e1100 */
[----:B------:R-:W-:Y:S04]  /*38d70*/  STL [R1+0x30], R21 ;  /* 0x0000301501007387 */ /* 0x000fe80000100800 */
[----:B------:R-:W4:Y:S04]  /*38d80*/  LDL R5, [R1+0x12b8] ;  /* 0x0012b80001057983 */ /* 0x000f280000100800 */
[----:B------:R-:W4:Y:S04]  /*38d90*/  LDL R4, [R1+0x12bc] ;  /* 0x0012bc0001047983 */ /* 0x000f280000100800 */
[----:B------:R-:W-:Y:S04]  /*38da0*/  STL [R1+0x20], R20 ;  /* 0x0000201401007387 */ /* 0x000fe80000100800 */
[----:B---3--:R0:W-:Y:S01]  /*38db0*/  STL [R1+0xc], R13 ;  /* 0x00000c0d01007387 */ /* 0x0081e20000100800 */
[----:B--2---:R-:W-:-:S02]  /*38dc0*/  @!P2 IMAD.MOV.U32 R3, RZ, RZ, R7 ;  /* 0x000000ffff03a224 */ /* 0x004fc400078e0007 */
[----:B------:R-:W-:-:S05]  /*38dd0*/  @!P2 IMAD.MOV.U32 R2, RZ, RZ, R6 ;  /* 0x000000ffff02a224 */ /* 0x000fca00078e0006 */
[----:B------:R1:W2:Y:S04]  /*38de0*/  @!P2 LDG.E.U8 R15, desc[UR32][R2.64] ;  /* 0x00000020020fa981 */ /* 0x0002a8000c1e1100 */
[----:B0-----:R-:W3:Y:S01]  /*38df0*/  LDL R13, [R1+0x12b0] ;  /* 0x0012b000010d7983 */ /* 0x001ee20000100800 */
[----:B-1----:R-:W-:Y:S02]  /*38e00*/  @!P3 IMAD.MOV.U32 R2, RZ, RZ, R11 ;  /* 0x000000ffff02b224 */ /* 0x002fe400078e000b */
[----:B------:R-:W-:-:S05]  /*38e10*/  @!P3 IMAD.MOV.U32 R3, RZ, RZ, R14 ;  /* 0x000000ffff03b224 */ /* 0x000fca00078e000e */
[----:B------:R0:W2:Y:S02]  /*38e20*/  @!P3 LDG.E.U8 R10, desc[UR32][R2.64] ;  /* 0x00000020020ab981 */ /* 0x0000a4000c1e1100 */
[----:B0-----:R-:W-:Y:S02]  /*38e30*/  @!P0 IMAD.MOV.U32 R2, RZ, RZ, R8 ;  /* 0x000000ffff028224 */ /* 0x001fe400078e0008 */
[----:B------:R-:W-:-:S05]  /*38e40*/  @!P0 IMAD.MOV.U32 R3, RZ, RZ, R9 ;  /* 0x000000ffff038224 */ /* 0x000fca00078e0009 */
[----:B------:R0:W2:Y:S04]  /*38e50*/  @!P0 LDG.E.U8 R59, desc[UR32][R2.64] ;  /* 0x00000020023b8981 */ /* 0x0000a8000c1e1100 */
[----:B----4-:R1:W-:Y:S04]  /*38e60*/  STL [R1+0x8], R12 ;  /* 0x0000080c01007387 */ /* 0x0103e80000100800 */
[----:B-1----:R-:W4:Y:S04]  /*38e70*/  LDL R12, [R1+0x12b4] ;  /* 0x0012b400010c7983 */ /* 0x002f280000100800 */
[----:B------:R-:W-:Y:S04]  /*38e80*/  STL [R1+0x1c], R19 ;  /* 0x00001c1301007387 */ /* 0x000fe80000100800 */
[----:B------:R-:W4:Y:S04]  /*38e90*/  LDL R7, [R1+0x12a8] ;  /* 0x0012a80001077983 */ /* 0x000f280000100800 */
[----:B------:R-:W4:Y:S01]  /*38ea0*/  LDL R6, [R1+0x12ac] ;  /* 0x0012ac0001067983 */ /* 0x000f220000100800 */
[----:B0-----:R-:W-:-:S02]  /*38eb0*/  @!P1 IMAD.MOV.U32 R2, RZ, RZ, R4 ;  /* 0x000000ffff029224 */ /* 0x001fc400078e0004 */
[----:B------:R-:W-:-:S05]  /*38ec0*/  @!P1 IMAD.MOV.U32 R3, RZ, RZ, R5 ;  /* 0x000000ffff039224 */ /* 0x000fca00078e0005 */
[----:B------:R3:W4:Y:S04]  /*38ed0*/  @!P1 LDG.E.U8 R58, desc[UR32][R2.64] ;  /* 0x00000020023a9981 */ /* 0x000728000c1e1100 */
[----:B------:R-:W-:Y:S01]  /*38ee0*/  STL [R1+0x18], R18 ;  /* 0x0000181201007387 */ /* 0x000fe20000100800 */
[----:B---3--:R-:W-:-:S03]  /*38ef0*/  @!P2 IMAD.MOV.U32 R3, RZ, RZ, R13 ;  /* 0x000000ffff03a224 */ /* 0x008fc600078e000d */
[----:B--2---:R0:W-:Y:S04]  /*38f00*/  STL [R1+0x4], R15 ;  /* 0x0000040f01007387 */ /* 0x0041e80000100800 */
[----:B------:R-:W2:Y:S04]  /*38f10*/  LDL R14, [R1+0x12a4] ;  /* 0x0012a400010e7983 */ /* 0x000ea80000100800 */
[----:B0-----:R-:W3:Y:S04]  /*38f20*/  LDL R15, [R1+0x12a0] ;  /* 0x0012a000010f7983 */ /* 0x001ee80000100800 */
[----:B------:R-:W-:Y:S04]  /*38f30*/  STL [R1+0x14], R17 ;  /* 0x0000141101007387 */ /* 0x000fe80000100800 */
[----:B------:R-:W3:Y:S04]  /*38f40*/  LDL R9, [R1+0x1298] ;  /* 0x0012980001097983 */ /* 0x000ee80000100800 */
[----:B------:R-:W3:Y:S04]  /*38f50*/  LDL R8, [R1+0x129c] ;  /* 0x00129c0001087983 */ /* 0x000ee80000100800 */
[----:B------:R0:W-:Y:S04]  /*38f60*/  STL [R1], R10 ;  /* 0x0000000a01007387 */ /* 0x0001e80000100800 */
[----:B0-----:R-:W3:Y:S04]  /*38f70*/  LDL R10, [R1+0x1294] ;  /* 0x00129400010a7983 */ /* 0x001ee80000100800 */
[----:B------:R0:W-:Y:S04]  /*38f80*/  STL [R1+0x10], R16 ;  /* 0x0000101001007387 */ /* 0x0001e80000100800 */
[----:B------:R-:W-:Y:S04]  /*38f90*/  STL [R1+0x28d0], R59 ;  /* 0x0028d03b01007387 */ /* 0x000fe80000100800 */
[----:B------:R-:W3:Y:S04]  /*38fa0*/  LDL R11, [R1+0x1290] ;  /* 0x00129000010b7983 */ /* 0x000ee80000100800 */
[----:B------:R-:W3:Y:S04]  /*38fb0*/  LDL R5, [R1+0x1288] ;  /* 0x0012880001057983 */ /* 0x000ee80000100800 */
[----:B------:R-:W3:Y:S01]  /*38fc0*/  LDL R4, [R1+0x128c] ;  /* 0x00128c0001047983 */ /* 0x000ee20000100800 */
[----:B----4-:R-:W-:-:S05]  /*38fd0*/  @!P2 IMAD.MOV.U32 R2, RZ, RZ, R12 ;  /* 0x000000ffff02a224 */ /* 0x010fca00078e000c */
[----:B------:R1:W4:Y:S02]  /*38fe0*/  @!P2 LDG.E.U8 R54, desc[UR32][R2.64] ;  /* 0x000000200236a981 */ /* 0x000324000c1e1100 */
[----:B-1----:R-:W-:Y:S02]  /*38ff0*/  @!P3 IMAD.MOV.U32 R2, RZ, RZ, R6 ;  /* 0x000000ffff02b224 */ /* 0x002fe400078e0006 */
[----:B------:R-:W-:-:S05]  /*39000*/  @!P3 IMAD.MOV.U32 R3, RZ, RZ, R7 ;  /* 0x000000ffff03b224 */ /* 0x000fca00078e0007 */
[----:B------:R2:W4:Y:S04]  /*39010*/  @!P3 LDG.E.U8 R52, desc[UR32][R2.64] ;  /* 0x000000200234b981 */ /* 0x000528000c1e1100 */
[----:B------:R-:W-:Y:S04]  /*39020*/  STL [R1+0x28d4], R58 ;  /* 0x0028d43a01007387 */ /* 0x000fe80000100800 */
[----:B------:R-:W4:Y:S04]  /*39030*/  LDL R13, [R1+0x1280] ;  /* 0x00128000010d7983 */ /* 0x000f280000100800 */
[----:B------:R-:W4:Y:S01]  /*39040*/  LDL R12, [R1+0x1284] ;  /* 0x00128400010c7983 */ /* 0x000f220000100800 */
[----:B--2---:R-:W-:-:S02]  /*39050*/  @!P0 IMAD.MOV.U32 R2, RZ, RZ, R14 ;  /* 0x000000ffff028224 */ /* 0x004fc400078e000e */
[----:B---3--:R-:W-:-:S05]  /*39060*/  @!P0 IMAD.MOV.U32 R3, RZ, RZ, R15 ;  /* 0x000000ffff038224 */ /* 0x008fca00078e000f */
[----:B------:R1:W2:Y:S02]  /*39070*/  @!P0 LDG.E.U8 R50, desc[UR32][R2.64] ;  /* 0x0000002002328981 */ /* 0x0002a4000c1e1100 */
[----:B-1----:R-:W-:Y:S02]  /*39080*/  @!P1 IMAD.MOV.U32 R2, RZ, RZ, R8 ;  /* 0x000000ffff029224 */ /* 0x002fe400078e0008 */
[----:B------:R-:W-:-:S05]  /*39090*/  @!P1 IMAD.MOV.U32 R3, RZ, RZ, R9 ;  /* 0x000000ffff039224 */ /* 0x000fca00078e0009 */
[----:B------:R1:W3:Y:S02]  /*390a0*/  @!P1 LDG.E.U8 R48, desc[UR32][R2.64] ;  /* 0x0000002002309981 */ /* 0x0002e4000c1e1100 */
[----:B-1----:R-:W-:Y:S02]  /*390b0*/  @!P2 IMAD.MOV.U32 R2, RZ, RZ, R10 ;  /* 0x000000ffff02a224 */ /* 0x002fe400078e000a */
[----:B------:R-:W-:-:S05]  /*390c0*/  @!P2 IMAD.MOV.U32 R3, RZ, RZ, R11 ;  /* 0x000000ffff03a224 */ /* 0x000fca00078e000b */
[----:B------:R1:W3:Y:S02]  /*390d0*/  @!P2 LDG.E.U8 R46, desc[UR32][R2.64] ;  /* 0x00000020022ea981 */ /* 0x0002e4000c1e1100 */
[----:B-1----:R-:W-:Y:S02]  /*390e0*/  @!P3 IMAD.MOV.U32 R2, RZ, RZ, R4 ;  /* 0x000000ffff02b224 */ /* 0x002fe400078e0004 */
[----:B------:R-:W-:-:S05]  /*390f0*/  @!P3 IMAD.MOV.U32 R3, RZ, RZ, R5 ;  /* 0x000000ffff03b224 */ /* 0x000fca00078e0005 */
[----:B------:R1:W3:Y:S04]  /*39100*/  @!P3 LDG.E.U8 R44, desc[UR32][R2.64] ;  /* 0x00000020022cb981 */ /* 0x0002e8000c1e1100 */
[----:B----4-:R-:W-:Y:S04]  /*39110*/  STL [R1+0x28d8], R54 ;  /* 0x0028d83601007387 */ /* 0x010fe80000100800 */
[----:B------:R-:W4:Y:S04]  /*39120*/  LDL R7, [R1+0x1278] ;  /* 0x0012780001077983 */ /* 0x000f280000100800 */
[----:B------:R-:W4:Y:S04]  /*39130*/  LDL R6, [R1+0x127c] ;  /* 0x00127c0001067983 */ /* 0x000f280000100800 */
[----:B------:R-:W-:Y:S04]  /*39140*/  STL [R1+0x28dc], R52 ;  /* 0x0028dc3401007387 */ /* 0x000fe80000100800 */
[----:B------:R-:W4:Y:S04]  /*39150*/  LDL R15, [R1+0x1270] ;  /* 0x00127000010f7983 */ /* 0x000f280000100800 */
[----:B------:R-:W4:Y:S01]  /*39160*/  LDL R14, [R1+0x1274] ;  /* 0x00127400010e7983 */ /* 0x000f220000100800 */
[----:B-1----:R-:W-:-:S02]  /*39170*/  @!P0 IMAD.MOV.U32 R2, RZ, RZ, R12 ;  /* 0x000000ffff028224 */ /* 0x002fc400078e000c */
[----:B------:R-:W-:-:S05]  /*39180*/  @!P0 IMAD.MOV.U32 R3, RZ, RZ, R13 ;  /* 0x000000ffff038224 */ /* 0x000fca00078e000d */
[----:B------:R4:W4:Y:S04]  /*39190*/  @!P0 LDG.E.U8 R42, desc[UR32][R2.64] ;  /* 0x00000020022a8981 */ /* 0x000928000c1e1100 */
[----:B--2---:R-:W-:Y:S04]  /*391a0*/  STL [R1+0x28e0], R50 ;  /* 0x0028e03201007387 */ /* 0x004fe80000100800 */
[----:B------:R-:W2:Y:S04]  /*391b0*/  LDL R9, [R1+0x126c] ;  /* 0x00126c0001097983 */ /* 0x000ea80000100800 */
[----:B------:R-:W2:Y:S04]  /*391c0*/  LDL R8, [R1+0x20ac] ;  /* 0x0020ac0001087983 */ /* 0x000ea80000100800 */
[----:B---3--:R-:W-:Y:S04]  /*391d0*/  STL [R1+0x28e4], R48 ;  /* 0x0028e43001007387 */ /* 0x008fe80000100800 */
[----:B------:R-:W3:Y:S04]  /*391e0*/  LDL R11, [R1+0x1268] ;  /* 0x00126800010b7983 */ /* 0x000ee80000100800 */
[----:B------:R-:W3:Y:S04]  /*391f0*/  LDL R10, [R1+0x20a8] ;  /* 0x0020a800010a7983 */ /* 0x000ee80000100800 */
[----:B------:R-:W-:Y:S04]  /*39200*/  STL [R1+0x28e8], R46 ;  /* 0x0028e82e01007387 */ /* 0x000fe80000100800 */
[----:B------:R-:W3:Y:S04]  /*39210*/  LDL R5, [R1+0x1264] ;  /* 0x0012640001057983 */ /* 0x000ee80000100800 */
[----:B------:R-:W3:Y:S04]  /*39220*/  LDL R4, [R1+0x20a4] ;  /* 0x0020a40001047983 */ /* 0x000ee80000100800 */
[----:B------:R-:W-:Y:S04]  /*39230*/  STL [R1+0x28ec], R44 ;  /* 0x0028ec2c01007387 */ /* 0x000fe80000100800 */
[----:B------:R-:W3:Y:S04]  /*39240*/  LDL R13, [R1+0x1260] ;  /* 0x00126000010d7983 */ /* 0x000ee80000100800 */
[----:B------:R-:W3:Y:S01]  /*39250*/  LDL R12, [R1+0x20a0] ;  /* 0x0020a000010c7983 */ /* 0x000ee20000100800 */
[----:B----4-:R-:W-:-:S02]  /*39260*/  @!P1 IMAD.MOV.U32 R3, RZ, RZ, R7 ;  /* 0x000000ffff039224 */ /* 0x010fc400078e0007 */
[----:B------:R-:W-:-:S05]  /*39270*/  @!P1 IMAD.MOV.U32 R2, RZ, RZ, R6 ;  /* 0x000000ffff029224 */ /* 0x000fca00078e0006 */
        /* <DEDUP_REMOVED lines=8> */
[----:B------:R-:W-:-:S05]  /*39300*/  @!P3 IMAD.MOV.U32 R2, RZ, RZ, R8 ;  /* 0x000000ffff02b224 */ /* 0x000fca00078e0008 */
[----:B------:R3:W2:Y:S02]  /*39310*/  @!P3 LDG.E.U8 R36, desc[UR32][R2.64] ;  /* 0x000000200224b981 */ /* 0x0006a4000c1e1100 */
[----:B---3--:R-:W-:Y:S02]  /*39320*/  @!P0 IMAD.MOV.U32 R3, RZ, RZ, R11 ;  /* 0x000000ffff038224 */ /* 0x008fe400078e000b */
[----:B------:R-:W-:-:S05]  /*39330*/  @!P0 IMAD.MOV.U32 R2, RZ, RZ, R10 ;  /* 0x000000ffff028224 */ /* 0x000fca00078e000a */
[----:B------:R1:W3:Y:S04]  /*39340*/  @!P0 LDG.E.U8 R34, desc[UR32][R2.64] ;  /* 0x0000002002228981 */ /* 0x0002e8000c1e1100 */
[----:B------:R0:W3:Y:S01]  /*39350*/  @!P1 LDG.E.U8 R32, desc[UR32][R4.64] ;  /* 0x0000002004209981 */ /* 0x0000e2000c1e1100 */
[----:B-1----:R-:W-:Y:S01]  /*39360*/  PRMT R2, RZ, 0x7610, R2 ;  /* 0x00007610ff027816 */ /* 0x002fe20000000002 */
[----:B0-----:R-:W-:Y:S02]  /*39370*/  @!P2 IMAD.MOV.U32 R5, RZ, RZ, R13 ;  /* 0x000000ffff05a224 */ /* 0x001fe400078e000d */
        /* <DEDUP_REMOVED lines=8> */
[----:B------:R-:W-:-:S02]  /*39400*/  PRMT R3, RZ, 0x7610, R3 ;  /* 0x00007610ff037816 */ /* 0x000fc40000000003 */
[----:B0-----:R-:W-:-:S04]  /*39410*/  PRMT R4, RZ, 0x7610, R4 ;  /* 0x00007610ff047816 */ /* 0x001fc80000000004 */
[----:B------:R4:W4:Y:S01]  /*39420*/  @!P3 LDG.E.U8 R3, desc[UR32][R6.64] ;  /* 0x000000200603b981 */ /* 0x000922000c1e1100 */
[----:B------:R-:W-:-:S03]  /*39430*/  PRMT R5, RZ, 0x7610, R5 ;  /* 0x00007610ff057816 */ /* 0x000fc60000000005 */
        /* <DEDUP_REMOVED lines=9> */
[----:B------:R0:W-:Y:S04]  /*394d0*/  STL [R1+0x2908], R2 ;  /* 0x0029080201007387 */ /* 0x0001e80000100800 */
[----:B------:R-:W3:Y:S04]  /*394e0*/  LDL R13, [R1+0x20b8] ;  /* 0x0020b800010d7983 */ /* 0x000ee80000100800 */
[----:B------:R-:W3:Y:S01]  /*394f0*/  LDL R12, [R1+0x20dc] ;  /* 0x0020dc00010c7983 */ /* 0x000ee20000100800 */
[----:B----4-:R-:W-:-:S02]  /*39500*/  @!P0 IMAD.MOV.U32 R7, RZ, RZ, R19 ;  /* 0x000000ffff078224 */ /* 0x010fc400078e0013 */
[----:B------:R-:W-:-:S05]  /*39510*/  @!P0 IMAD.MOV.U32 R6, RZ, RZ, R14 ;  /* 0x000000ffff068224 */ /* 0x000fca00078e000e */
[----:B------:R1:W4:Y:S04]  /*39520*/  @!P0 LDG.E.U8 R4, desc[UR32][R6.64] ;  /* 0x0000002006048981 */ /* 0x000328000c1e1100 */
[----:B------:R2:W4:Y:S04]  /*39530*/  @!P1 LDG.E.U8 R5, desc[UR32][R8.64] ;  /* 0x0000002008059981 */ /* 0x000528000c1e1100 */
[----:B------:R4:W-:Y:S04]  /*39540*/  STL [R1+0x290c], R3 ;  /* 0x00290c0301007387 */ /* 0x0009e80000100800 */
[----:B------:R-:W4:Y:S04]  /*39550*/  LDL R14, [R1+0x20b4] ;  /* 0x0020b400010e7983 */ /* 0x000f280000100800 */
[----:B0-----:R-:W4:Y:S01]  /*39560*/  LDL R2, [R1+0x20d8] ;  /* 0x0020d80001027983 */ /* 0x001f220000100800 */
[----:B-1----:R-:W-:-:S02]  /*39570*/  PRMT R6, RZ, 0x7610, R6 ;  /* 0x00007610ff067816 */ /* 0x002fc40000000006 */
[----:B------:R-:W-:Y:S01]  /*39580*/  PRMT R7, RZ, 0x7610, R7 ;  /* 0x00007610ff077816 */ /* 0x000fe20000000007 */
[----:B--2---:R-:W-:Y:S02]  /*39590*/  @!P2 IMAD.MOV.U32 R9, RZ, RZ, R17 ;  /* 0x000000ffff09a224 */ /* 0x004fe400078e0011 */
[----:B------:R-:W-:-:S05]  /*395a0*/  @!P2 IMAD.MOV.U32 R8, RZ, RZ, R16 ;  /* 0x000000ffff08a224 */ /* 0x000fca00078e0010 */
[----:B------:R0:W2:Y:S02]  /*395b0*/  @!P2 LDG.E.U8 R6, desc[UR32][R8.64] ;  /* 0x000000200806a981 */ /* 0x0000a4000c1e1100 */
[----:B0-----:R-:W-:Y:S02]  /*395c0*/  PRMT R8, RZ, 0x7610, R8 ;  /* 0x00007610ff087816 */ /* 0x001fe40000000008 */
[----:B---3--:R0:W3:Y:S01]  /*395d0*/  @!P3 LDG.E.U8 R7, desc[UR32][R10.64] ;  /* 0x000000200a07b981 */ /* 0x0080e2000c1e1100 */
[----:B------:R-:W-:Y:S01]  /*395e0*/  PRMT R9, RZ, 0x7610, R9 ;  /* 0x00007610ff097816 */ /* 0x000fe20000000009 */
[----:B0-----:R-:W-:Y:S02]  /*395f0*/  @!P0 IMAD.MOV.U32 R11, RZ, RZ, R18 ;  /* 0x000000ffff0b8224 */ /* 0x001fe400078e0012 */
[----:B------:R-:W-:-:S05]  /*39600*/  @!P0 IMAD.MOV.U32 R10, RZ, RZ, R15 ;  /* 0x000000ffff0a8224 */ /* 0x000fca00078e000f */
[----:B------:R0:W3:Y:S04]  /*39610*/  @!P0 LDG.E.U8 R8, desc[UR32][R10.64] ;  /* 0x000000200a088981 */ /* 0x0000e8000c1e1100 */
[----:B------:R1:W3:Y:S04]  /*39620*/  @!P1 LDG.E.U8 R9, desc[UR32][R12.64] ;  /* 0x000000200c099981 */ /* 0x0002e8000c1e1100 */
[----:B----4-:R4:W-:Y:S04]  /*39630*/  STL [R1+0x2910], R4 ;  /* 0x0029100401007387 */ /* 0x0109e80000100800 */
[----:B------:R-:W3:Y:S04]  /*39640*/  LDL R3, [R1+0x2100] ;  /* 0x0021000001037983 */ /* 0x000ee80000100800 */
[----:B----4-:R-:W4:Y:S04]  /*39650*/  LDL R4, [R1+0x20b0] ;  /* 0x0020b00001047983 */ /* 0x010f280000100800 */
[----:B------:R3:W-:Y:S04]  /*39660*/  STL [R1+0x2914], R5 ;  /* 0x0029140501007387 */ /* 0x0007e80000100800 */
[----:B------:R-:W4:Y:S04]  /*39670*/  LDL R20, [R1+0x1250] ;  /* 0x0012500001147983 */ /* 0x000f280000100800 */
[----:B------:R-:W4:Y:S01]  /*39680*/  LDL R19, [R1+0x20fc] ;  /* 0x0020fc0001137983 */ /* 0x000f220000100800 */
[----:B0-----:R-:W-:-:S02]  /*39690*/  PRMT R10, RZ, 0x7610, R10 ;  /* 0x00007610ff0a7816 */ /* 0x001fc4000000000a */
[----:B------:R-:W-:Y:S01]  /*396a0*/  PRMT R11, RZ, 0x7610, R11 ;  /* 0x00007610ff0b7816 */ /* 0x000fe2000000000b */
[----:B-1----:R-:W-:Y:S02]  /*396b0*/  @!P2 IMAD.MOV.U32 R13, RZ, RZ, R14 ;  /* 0x000000ffff0da224 */ /* 0x002fe400078e000e */
[----:B------:R-:W-:-:S05]  /*396c0*/  @!P2 IMAD.MOV.U32 R12, RZ, RZ, R2 ;  /* 0x000000ffff0ca224 */ /* 0x000fca00078e0002 */
[----:B------:R0:W4:Y:S02]  /*396d0*/  @!P2 LDG.E.U8 R10, desc[UR32][R12.64] ;  /* 0x000000200c0aa981 */ /* 0x000124000c1e1100 */
[----:B0-----:R-:W-:Y:S02]  /*396e0*/  PRMT R12, RZ, 0x7610, R12 ;  /* 0x00007610ff0c7816 */ /* 0x001fe4000000000c */
[----:B--2---:R-:W-:Y:S04]  /*396f0*/  STL [R1+0x2918], R6 ;  /* 0x0029180601007387 */ /* 0x004fe80000100800 */
[----:B------:R-:W2:Y:S04]  /*39700*/  LDL R17, [R1+0x20d4] ;  /* 0x0020d40001117983 */ /* 0x000ea80000100800 */
[----:B------:R-:W2:Y:S04]  /*39710*/  LDL R16, [R1+0x20f8] ;  /* 0x0020f80001107983 */ /* 0x000ea80000100800 */
[----:B---3--:R0:W-:Y:S04]  /*39720*/  STL [R1+0x291c], R7 ;  /* 0x00291c0701007387 */ /* 0x0081e80000100800 */
[----:B------:R-:W3:Y:S04]  /*39730*/  LDL R5, [R1+0x20f4] ;  /* 0x0020f40001057983 */ /* 0x000ee80000100800 */
[----:B0-----:R-:W3:Y:S04]  /*39740*/  LDL R7, [R1+0x20d0] ;  /* 0x0020d00001077983 */ /* 0x001ee80000100800 */
[----:B------:R-:W-:Y:S04]  /*39750*/  STL [R1+0x2920], R8 ;  /* 0x0029200801007387 */ /* 0x000fe80000100800 */
[----:B------:R-:W3:Y:S04]  /*39760*/  LDL R18, [R1+0x20cc] ;  /* 0x0020cc0001127983 */ /* 0x000ee80000100800 */
[----:B------:R-:W3:Y:S04]  /*39770*/  LDL R6, [R1+0x211c] ;  /* 0x00211c0001067983 */ /* 0x000ee80000100800 */
[----:B------:R0:W-:Y:S04]  /*39780*/  STL [R1+0x2924], R9 ;  /* 0x0029240901007387 */ /* 0x0001e80000100800 */
[----:B------:R-:W3:Y:S04]  /*39790*/  LDL R2, [R1+0x2118] ;  /* 0x0021180001027983 */ /* 0x000ee80000100800 */
[----:B0-----:R-:W3:Y:S01]  /*397a0*/  LDL R9, [R1+0x124c] ;  /* 0x00124c0001097983 */ /* 0x001ee20000100800 */
[----:B------:R-:W-:-:S02]  /*397b0*/  @!P3 IMAD.MOV.U32 R14, RZ, RZ, R3 ;  /* 0x000000ffff0eb224 */ /* 0x000fc400078e0003 */
[----:B----4-:R-:W-:-:S05]  /*397c0*/  @!P3 IMAD.MOV.U32 R15, RZ, RZ, R4 ;  /* 0x000000ffff0fb224 */ /* 0x010fca00078e0004 */
[----:B------:R0:W4:Y:S02]  /*397d0*/  @!P3 LDG.E.U8 R11, desc[UR32][R14.64] ;  /* 0x000000200e0bb981 */ /* 0x000124000c1e1100 */
[----:B0-----:R-:W-:Y:S02]  /*397e0*/  @!P0 IMAD.MOV.U32 R14, RZ, RZ, R19 ;  /* 0x000000ffff0e8224 */ /* 0x001fe400078e0013 */
[----:B------:R-:W-:-:S05]  /*397f0*/  @!P0 IMAD.MOV.U32 R15, RZ, RZ, R20 ;  /* 0x000000ffff0f8224 */ /* 0x000fca00078e0014 */
[----:B------:R0:W4:Y:S04]  /*39800*/  @!P0 LDG.E.U8 R12, desc[UR32][R14.64] ;  /* 0x000000200e0c8981 */ /* 0x000128000c1e1100 */
[----:B------:R-:W-:Y:S04]  /*39810*/  STL [R1+0x2928], R10 ;  /* 0x0029280a01007387 */ /* 0x000fe80000100800 */
[----:B------:R-:W4:Y:S04]  /*39820*/  LDL R4, [R1+0x20f0] ;  /* 0x0020f00001047983 */ /* 0x000f280000100800 */
[----:B------:R-:W4:Y:S01]  /*39830*/  LDL R3, [R1+0x2114] ;  /* 0x0021140001037983 */ /* 0x000f220000100800 */
[----:B------:R-:W-:-:S02]  /*39840*/  PRMT R13, RZ, 0x7610, R13 ;  /* 0x00007610ff0d7816 */ /* 0x000fc4000000000d */
[----:B0-----:R-:W-:Y:S02]  /*39850*/  PRMT R14, RZ, 0x7610, R14 ;  /* 0x00007610ff0e7816 */ /* 0x001fe4000000000e */
[----:B------:R-:W-:Y:S02]  /*39860*/  PRMT R15, RZ, 0x7610, R15 ;  /* 0x00007610ff0f7816 */ /* 0x000fe4000000000f */
[----:B--2---:R3:W2:Y:S02]  /*39870*/  @!P1 LDG.E.U8 R13, desc[UR32][R16.64] ;  /* 0x00000020100d9981 */ /* 0x0046a4000c1e1100 */
[----:B---3--:R-:W-:Y:S02]  /*39880*/  @!P2 IMAD.MOV.U32 R16, RZ, RZ, R5 ;  /* 0x000000ffff10a224 */ /* 0x008fe400078e0005 */
[----:B------:R-:W-:-:S05]  /*39890*/  @!P2 IMAD.MOV.U32 R17, RZ, RZ, R7 ;  /* 0x000000ffff11a224 */ /* 0x000fca00078e0007 */
[----:B------:R0:W3:Y:S01]  /*398a0*/  @!P2 LDG.E.U8 R14, desc[UR32][R16.64] ;  /* 0x00000020100ea981 */ /* 0x0000e2000c1e1100 */
[----:B------:R-:W-:Y:S02]  /*398b0*/  @!P3 IMAD.MOV.U32 R19, RZ, RZ, R18 ;  /* 0x000000ffff13b224 */ /* 0x000fe400078e0012 */
[----:B------:R-:W-:-:S05]  /*398c0*/  @!P3 IMAD.MOV.U32 R18, RZ, RZ, R6 ;  /* 0x000000ffff12b224 */ /* 0x000fca00078e0006 */
[----:B------:R1:W3:Y:S01]  /*398d0*/  @!P3 LDG.E.U8 R15, desc[UR32][R18.64] ;  /* 0x00000020120fb981 */ /* 0x0002e2000c1e1100 */
[----:B0-----:R-:W-:Y:S01]  /*398e0*/  PRMT R16, RZ, 0x7610, R16 ;  /* 0x00007610ff107816 */ /* 0x001fe20000000010 */
[----:B-1----:R-:W-:Y:S02]  /*398f0*/  @!P0 IMAD.MOV.U32 R18, RZ, RZ, R2 ;  /* 0x000000ffff128224 */ /* 0x002fe400078e0002 */
[----:B------:R-:W-:-:S05]  /*39900*/  @!P0 IMAD.MOV.U32 R19, RZ, RZ, R9 ;  /* 0x000000ffff138224 */ /* 0x000fca00078e0009 */
[----:B------:R0:W3:Y:S04]  /*39910*/  @!P0 LDG.E.U8 R16, desc[UR32][R18.64] ;  /* 0x0000002012108981 */ /* 0x0000e8000c1e1100 */
[----:B----4-:R1:W-:Y:S04]  /*39920*/  STL [R1+0x292c], R11 ;  /* 0x00292c0b01007387 */ /* 0x0103e80000100800 */
[----:B------:R-:W-:Y:S04]  /*39930*/  STL [R1+0x2930], R12 ;  /* 0x0029300c01007387 */ /* 0x000fe80000100800 */
[----:B-1----:R-:W4:Y:S04]  /*39940*/  LDL R11, [R1+0x20ec] ;  /* 0x0020ec00010b7983 */ /* 0x002f280000100800 */
[----:B------:R-:W4:Y:S01]  /*39950*/  LDL R10, [R1+0x2110] ;  /* 0x00211000010a7983 */ /* 0x000f220000100800 */
[----:B------:R-:W-:Y:S01]  /*39960*/  PRMT R17, RZ, 0x7610, R17 ;  /* 0x00007610ff117816 */ /* 0x000fe20000000011 */
[----:B------:R-:W-:-:S02]  /*39970*/  @!P1 IMAD.MOV.U32 R20, RZ, RZ, R3 ;  /* 0x000000ffff149224 */ /* 0x000fc400078e0003 */
[----:B------:R-:W-:-:S05]  /*39980*/  @!P1 IMAD.MOV.U32 R21, RZ, RZ, R4 ;  /* 0x000000ffff159224 */ /* 0x000fca00078e0004 */
[----:B------:R4:W4:Y:S01]  /*39990*/  @!P1 LDG.E.U8 R17, desc[UR32][R20.64] ;  /* 0x0000002014119981 */ /* 0x000922000c1e1100 */
[----:B0-----:R-:W-:-:S03]  /*399a0*/  PRMT R18, RZ, 0x7610, R18 ;  /* 0x00007610ff127816 */ /* 0x001fc60000000012 */
[----:B--2---:R0:W-:Y:S04]  /*399b0*/  STL [R1+0x2934], R13 ;  /* 0x0029340d01007387 */ /* 0x0041e80000100800 */
[----:B------:R-:W2:Y:S04]  /*399c0*/  LDL R22, [R1+0x20e8] ;  /* 0x0020e80001167983 */ /* 0x000ea80000100800 */
[----:B------:R-:W2:Y:S04]  /*399d0*/  LDL R7, [R1+0x2138] ;  /* 0x0021380001077983 */ /* 0x000ea80000100800 */
[----:B------:R-:W2:Y:S04]  /*399e0*/  LDL R8, [R1+0x1248] ;  /* 0x0012480001087983 */ /* 0x000ea80000100800 */
[----:B------:R-:W2:Y:S04]  /*399f0*/  LDL R5, [R1+0x2134] ;  /* 0x0021340001057983 */ /* 0x000ea80000100800 */
[----:B---3--:R1:W-:Y:S04]  /*39a00*/  STL [R1+0x2938], R14 ;  /* 0x0029380e01007387 */ /* 0x0083e80000100800 */
[----:B0-----:R-:W3:Y:S04]  /*39a10*/  LDL R13, [R1+0x210c] ;  /* 0x00210c00010d7983 */ /* 0x001ee80000100800 */
[----:B------:R-:W3:Y:S04]  /*39a20*/  LDL R6, [R1+0x2130] ;  /* 0x0021300001067983 */ /* 0x000ee80000100800 */
[----:B------:R-:W-:Y:S04]  /*39a30*/  STL [R1+0x293c], R15 ;  /* 0x00293c0f01007387 */ /* 0x000fe80000100800 */
[----:B------:R-:W3:Y:S04]  /*39a40*/  LDL R12, [R1+0x2108] ;  /* 0x00210800010c7983 */ /* 0x000ee80000100800 */
[----:B------:R-:W3:Y:S04]  /*39a50*/  LDL R2, [R1+0x212c] ;  /* 0x00212c0001027983 */ /* 0x000ee80000100800 */
[----:B------:R-:W-:Y:S04]  /*39a60*/  STL [R1+0x2940], R16 ;  /* 0x0029401001007387 */ /* 0x000fe80000100800 */
[----:B------:R-:W3:Y:S04]  /*39a70*/  LDL R4, [R1+0x2104] ;  /* 0x0021040001047983 */ /* 0x000ee80000100800 */
[----:B------:R-:W3:Y:S04]  /*39a80*/  LDL R3, [R1+0x2154] ;  /* 0x0021540001037983 */ /* 0x000ee80000100800 */
[----:B------:R-:W3:Y:S01]  /*39a90*/  LDL R9, [R1+0x2150] ;  /* 0x0021500001097983 */ /* 0x000ee20000100800 */
[----:B----4-:R-:W-:-:S02]  /*39aa0*/  @!P2 IMAD.MOV.U32 R21, RZ, RZ, R11 ;  /* 0x000000ffff15a224 */ /* 0x010fc400078e000b */
[----:B------:R-:W-:-:S05]  /*39ab0*/  @!P2 IMAD.MOV.U32 R20, RZ, RZ, R10 ;  /* 0x000000ffff14a224 */ /* 0x000fca00078e000a */
[----:B------:R0:W4:Y:S04]  /*39ac0*/  @!P2 LDG.E.U8 R18, desc[UR32][R20.64] ;  /* 0x000000201412a981 */ /* 0x000128000c1e1100 */
[----:B------:R-:W-:Y:S04]  /*39ad0*/  STL [R1+0x2944], R17 ;  /* 0x0029441101007387 */ /* 0x000fe80000100800 */
[----:B------:R-:W4:Y:S01]  /*39ae0*/  LDL R11, [R1+0x1244] ;  /* 0x00124400010b7983 */ /* 0x000f220000100800 */
[----:B------:R-:W-:-:S03]  /*39af0*/  PRMT R19, RZ, 0x7610, R19 ;  /* 0x00007610ff137816 */ /* 0x000fc60000000013 */
[----:B-1----:R-:W4:Y:S04]  /*39b00*/  LDL R14, [R1+0x2128] ;  /* 0x00212800010e7983 */ /* 0x002f280000100800 */
[----:B------:R-:W4:Y:S01]  /*39b10*/  LDL R10, [R1+0x214c] ;  /* 0x00214c00010a7983 */ /* 0x000f220000100800 */
[----:B0-----:R-:W-:Y:S01]  /*39b20*/  PRMT R21, RZ, 0x7610, R21 ;  /* 0x00007610ff157816 */ /* 0x001fe20000000015 */
[----:B--2---:R-:W-:Y:S02]  /*39b30*/  @!P3 IMAD.MOV.U32 R23, RZ, RZ, R22 ;  /* 0x000000ffff17b224 */ /* 0x004fe400078e0016 */
[----:B------:R-:W-:-:S05]  /*39b40*/  @!P3 IMAD.MOV.U32 R22, RZ, RZ, R7 ;  /* 0x000000ffff16b224 */ /* 0x000fca00078e0007 */
[----:B------:R0:W2:Y:S02]  /*39b50*/  @!P3 LDG.E.U8 R19, desc[UR32][R22.64] ;  /* 0x000000201613b981 */ /* 0x0000a4000c1e1100 */
[----:B0-----:R-:W-:Y:S02]  /*39b60*/  @!P0 IMAD.MOV.U32 R23, RZ, RZ, R8 ;  /* 0x000000ffff178224 */ /* 0x001fe400078e0008 */
[----:B------:R-:W-:Y:S02]  /*39b70*/  @!P0 IMAD.MOV.U32 R22, RZ, RZ, R5 ;  /* 0x000000ffff168224 */ /* 0x000fe400078e0005 */
[----:B---3--:R-:W-:Y:S02]  /*39b80*/  @!P1 IMAD.MOV.U32 R25, RZ, RZ, R13 ;  /* 0x000000ffff199224 */ /* 0x008fe400078e000d */
[----:B------:R-:W-:-:S05]  /*39b90*/  @!P1 IMAD.MOV.U32 R24, RZ, RZ, R6 ;  /* 0x000000ffff189224 */ /* 0x000fca00078e0006 */
[----:B------:R0:W3:Y:S02]  /*39ba0*/  @!P1 LDG.E.U8 R21, desc[UR32][R24.64] ;  /* 0x0000002018159981 */ /* 0x0000e4000c1e1100 */
[----:B0-----:R-:W-:Y:S02]  /*39bb0*/  @!P2 IMAD.MOV.U32 R25, RZ, RZ, R12 ;  /* 0x000000ffff19a224 */ /* 0x001fe400078e000c */
[----:B------:R-:W-:Y:S02]  /*39bc0*/  @!P2 IMAD.MOV.U32 R24, RZ, RZ, R2 ;  /* 0x000000ffff18a224 */ /* 0x000fe400078e0002 */
[----:B------:R-:W-:Y:S02]  /*39bd0*/  @!P3 IMAD.MOV.U32 R27, RZ, RZ, R4 ;  /* 0x000000ffff1bb224 */ /* 0x000fe400078e0004 */
[----:B------:R-:W-:Y:S01]  /*39be0*/  @!P3 IMAD.MOV.U32 R26, RZ, RZ, R3 ;  /* 0x000000ffff1ab224 */ /* 0x000fe200078e0003 */
[----:B----4-:R0:W-:Y:S04]  /*39bf0*/  STL [R1+0x2948], R18 ;  /* 0x0029481201007387 */ /* 0x0101e80000100800 */
[----:B------:R-:W4:Y:S04]  /*39c00*/  LDL R7, [R1+0x2148] ;  /* 0x0021480001077983 */ /* 0x000f280000100800 */
[----:B------:R-:W2:Y:S04]  /*39c10*/  LDL R8, [R1+0x2124] ;  /* 0x0021240001087983 */ /* 0x000ea80000100800 */
[----:B------:R-:W3:Y:S04]  /*39c20*/  LDL R5, [R1+0x2158] ;  /* 0x0021580001057983 */ /* 0x000ee80000100800 */
[----:B------:R-:W3:Y:S04]  /*39c30*/  LDL R6, [R1+0x2120] ;  /* 0x0021200001067983 */ /* 0x000ee80000100800 */
[----:B------:R-:W3:Y:S04]  /*39c40*/  LDL R13, [R1+0x1240] ;  /* 0x00124000010d7983 */ /* 0x000ee80000100800 */
[----:B------:R-:W3:Y:S04]  /*39c50*/  LDL R12, [R1+0x2144] ;  /* 0x00214400010c7983 */ /* 0x000ee80000100800 */
[----:B------:R-:W3:Y:S04]  /*39c60*/  LDL R2, [R1+0x2140] ;  /* 0x0021400001027983 */ /* 0x000ee80000100800 */
[----:B------:R-:W3:Y:S04]  /*39c70*/  LDL R4, [R1+0x213c] ;  /* 0x00213c0001047983 */ /* 0x000ee80000100800 */
[----:B------:R-:W3:Y:S01]  /*39c80*/  LDL R3, [R1+0x123c] ;  /* 0x00123c0001037983 */ /* 0x000ee20000100800 */
[----:B------:R-:W-:Y:S01]  /*39c90*/  PRMT R20, RZ, 0x7610, R20 ;  /* 0x00007610ff147816 */ /* 0x000fe20000000014 */
[----:B------:R-:W-:-:S02]  /*39ca0*/  @!P1 IMAD.MOV.U32 R28, RZ, RZ, R10 ;  /* 0x000000ffff1c9224 */ /* 0x000fc400078e000a */
[----:B------:R-:W-:Y:S01]  /*39cb0*/  @!P1 IMAD.MOV.U32 R29, RZ, RZ, R14 ;  /* 0x000000ffff1d9224 */ /* 0x000fe200078e000e */
[----:B------:R-:W3:Y:S04]  /*39cc0*/  LDL R10, [R1+0x1230] ;  /* 0x00123000010a7983 */ /* 0x000ee80000100800 */
[----:B------:R1:W3:Y:S04]  /*39cd0*/  @!P0 LDG.E.U8 R20, desc[UR32][R22.64] ;  /* 0x0000002016148981 */ /* 0x0002e8000c1e1100 */
[----:B0-----:R-:W3:Y:S04]  /*39ce0*/  LDL R18, [R1+0x1210] ;  /* 0x0012100001127983 */ /* 0x001ee80000100800 */
[----:B------:R-:W3:Y:S04]  /*39cf0*/  LDL R17, [R1+0x1208] ;  /* 0x0012080001117983 */ /* 0x000ee80000100800 */
[----:B------:R-:W3:Y:S04]  /*39d00*/  LDL R16, [R1+0x120c] ;  /* 0x00120c0001107983 */ /* 0x000ee80000100800 */
[----:B------:R-:W3:Y:S04]  /*39d10*/  LDL R14, [R1+0x1204] ;  /* 0x00120400010e7983 */ /* 0x000ee80000100800 */
[----:B------:R-:W3:Y:S01]  /*39d20*/  LDL R15, [R1+0x1200] ;  /* 0x00120000010f7983 */ /* 0x000ee20000100800 */
[----:B-1----:R-:W-:-:S02]  /*39d30*/  PRMT R23, RZ, 0x7610, R23 ;  /* 0x00007610ff177816 */ /* 0x002fc40000000017 */
[----:B------:R-:W-:-:S04]  /*39d40*/  PRMT R22, RZ, 0x7610, R22 ;  /* 0x00007610ff167816 */ /* 0x000fc80000000016 */
[----:B------:R0:W3:Y:S04]  /*39d50*/  @!P3 LDG.E.U8 R23, desc[UR32][R26.64] ;  /* 0x000000201a17b981 */ /* 0x0000e8000c1e1100 */
[----:B------:R1:W3:Y:S01]  /*39d60*/  @!P2 LDG.E.U8 R22, desc[UR32][R24.64] ;  /* 0x000000201816a981 */ /* 0x0002e2000c1e1100 */
[----:B0-----:R-:W-:-:S03]  /*39d70*/  @!P0 IMAD.MOV.U32 R27, RZ, RZ, R11 ;  /* 0x000000ffff1b8224 */ /* 0x001fc600078e000b */
[----:B------:R-:W3:Y:S01]  /*39d80*/  LDL R11, [R1+0x1238] ;  /* 0x00123800010b7983 */ /* 0x000ee20000100800 */
[----:B-1----:R-:W-:Y:S02]  /*39d90*/  PRMT R24, RZ, 0x7610, R24 ;  /* 0x00007610ff187816 */ /* 0x002fe40000000018 */
[----:B------:R-:W-:Y:S01]  /*39da0*/  PRMT R25, RZ, 0x7610, R25 ;  /* 0x00007610ff197816 */ /* 0x000fe20000000019 */
[----:B------:R-:W-:Y:S02]  /*39db0*/  @!P0 IMAD.MOV.U32 R26, RZ, RZ, R9 ;  /* 0x000000ffff1a8224 */ /* 0x000fe400078e0009 */
[----:B------:R-:W3:Y:S04]  /*39dc0*/  LDL R9, [R1+0x1234] ;  /* 0x0012340001097983 */ /* 0x000ee80000100800 */
[----:B------:R0:W3:Y:S04]  /*39dd0*/  @!P0 LDG.E.U8 R24, desc[UR32][R26.64] ;  /* 0x000000201a188981 */ /* 0x0000e8000c1e1100 */
[----:B------:R4:W3:Y:S01]  /*39de0*/  @!P1 LDG.E.U8 R25, desc[UR32][R28.64] ;  /* 0x000000201c199981 */ /* 0x0008e2000c1e1100 */
[----:B0-----:R-:W-:-:S02]  /*39df0*/  PRMT R26, RZ, 0x7610, R26 ;  /* 0x00007610ff1a7816 */ /* 0x001fc4000000001a */
[----:B------:R-:W-:Y:S01]  /*39e00*/  PRMT R27, RZ, 0x7610, R27 ;  /* 0x00007610ff1b7816 */ /* 0x000fe2000000001b */
[----:B----4-:R-:W-:Y:S02]  /*39e10*/  @!P2 IMAD.MOV.U32 R28, RZ, RZ, R7 ;  /* 0x000000ffff1ca224 */ /* 0x010fe400078e0007 */
[----:B--2---:R-:W-:Y:S02]  /*39e20*/  @!P2 IMAD.MOV.U32 R29, RZ, RZ, R8 ;  /* 0x000000ffff1da224 */ /* 0x004fe400078e0008 */
[----:B---3--:R-:W-:Y:S02]  /*39e30*/  @!P3 IMAD.MOV.U32 R30, RZ, RZ, R5 ;  /* 0x000000ffff1eb224 */ /* 0x008fe400078e0005 */
[----:B------:R-:W-:Y:S01]  /*39e40*/  @!P3 IMAD.MOV.U32 R31, RZ, RZ, R6 ;  /* 0x000000ffff1fb224 */ /* 0x000fe200078e0006 */
[----:B------:R-:W2:Y:S04]  /*39e50*/  LDL R8, [R1+0x1228] ;  /* 0x0012280001087983 */ /* 0x000ea80000100800 */
[----:B------:R-:W3:Y:S04]  /*39e60*/  LDL R7, [R1+0x122c] ;  /* 0x00122c0001077983 */ /* 0x000ee80000100800 */
[----:B------:R0:W4:Y:S04]  /*39e70*/  @!P2 LDG.E.U8 R26, desc[UR32][R28.64] ;  /* 0x000000201c1aa981 */ /* 0x000128000c1e1100 */
[----:B------:R1:W4:Y:S04]  /*39e80*/  @!P3 LDG.E.U8 R27, desc[UR32][R30.64] ;  /* 0x000000201e1bb981 */ /* 0x000328000c1e1100 */
[----:B------:R-:W4:Y:S04]  /*39e90*/  LDL R6, [R1+0x1220] ;  /* 0x0012200001067983 */ /* 0x000f280000100800 */
[----:B------:R-:W4:Y:S01]  /*39ea0*/  LDL R5, [R1+0x1224] ;  /* 0x0012240001057983 */ /* 0x000f220000100800 */
[----:B0-----:R-:W-:Y:S01]  /*39eb0*/  PRMT R28, RZ, 0x7610, R28 ;  /* 0x00007610ff1c7816 */ /* 0x001fe2000000001c */
[----:B-1----:R-:W-:-:S02]  /*39ec0*/  @!P0 IMAD.MOV.U32 R30, RZ, RZ, R12 ;  /* 0x000000ffff1e8224 */ /* 0x002fc400078e000c */
[----:B------:R-:W-:Y:S01]  /*39ed0*/  @!P0 IMAD.MOV.U32 R31, RZ, RZ, R13 ;  /* 0x000000ffff1f8224 */ /* 0x000fe200078e000d */
[----:B------:R-:W-:Y:S01]  /*39ee0*/  PRMT R29, RZ, 0x7610, R29 ;  /* 0x00007610ff1d7816 */ /* 0x000fe2000000001d */
[----:B------:R-:W4:Y:S04]  /*39ef0*/  LDL R13, [R1+0x11f8] ;  /* 0x0011f800010d7983 */ /* 0x000f280000100800 */
[----:B------:R0:W4:Y:S04]  /*39f00*/  @!P0 LDG.E.U8 R28, desc[UR32][R30.64] ;  /* 0x000000201e1c8981 */ /* 0x000128000c1e1100 */
[----:B------:R-:W4:Y:S01]  /*39f10*/  LDL R12, [R1+0x11fc] ;  /* 0x0011fc00010c7983 */ /* 0x000f220000100800 */
[----:B0-----:R-:W-:-:S02]  /*39f20*/  @!P1 IMAD.MOV.U32 R30, RZ, RZ, R2 ;  /* 0x000000ffff1e9224 */ /* 0x001fc400078e0002 */
[----:B------:R-:W-:Y:S01]  /*39f30*/  @!P1 IMAD.MOV.U32 R31, RZ, RZ, R4 ;  /* 0x000000ffff1f9224 */ /* 0x000fe200078e0004 */
[----:B------:R-:W4:Y:S04]  /*39f40*/  LDL R2, [R1+0x121c] ;  /* 0x00121c0001027983 */ /* 0x000f280000100800 */
[----:B------:R-:W4:Y:S04]  /*39f50*/  LDL R4, [R1+0x1218] ;  /* 0x0012180001047983 */ /* 0x000f280000100800 */
[----:B------:R0:W4:Y:S02]  /*39f60*/  @!P1 LDG.E.U8 R29, desc[UR32][R30.64] ;  /* 0x000000201e1d9981 */ /* 0x000124000c1e1100 */
[----:B0-----:R-:W-:-:S02]  /*39f70*/  @!P2 IMAD.MOV.U32 R30, RZ, RZ, R3 ;  /* 0x000000ffff1ea224 */ /* 0x001fc400078e0003 */
[----:B------:R-:W4:Y:S01]  /*39f80*/  LDL R3, [R1+0x1214] ;  /* 0x0012140001037983 */ /* 0x000f220000100800 */
[----:B------:R-:W-:-:S03]  /*39f90*/  @!P2 IMAD.MOV.U32 R31, RZ, RZ, R11 ;  /* 0x000000ffff1fa224 */ /* 0x000fc600078e000b */
[----:B------:R-:W4:Y:S04]  /*39fa0*/  LDL R11, [R1+0x11f0] ;  /* 0x0011f000010b7983 */ /* 0x000f280000100800 */
[----:B------:R0:W4:Y:S02]  /*39fb0*/  @!P2 LDG.E.U8 R33, desc[UR32][R30.64] ;  /* 0x000000201e21a981 */ /* 0x000124000c1e1100 */
[----:B0-----:R-:W-:Y:S02]  /*39fc0*/  @!P3 IMAD.MOV.U32 R30, RZ, RZ, R9 ;  /* 0x000000ffff1eb224 */ /* 0x001fe400078e0009 */
[----:B------:R-:W-:Y:S01]  /*39fd0*/  @!P3 IMAD.MOV.U32 R31, RZ, RZ, R10 ;  /* 0x000000ffff1fb224 */ /* 0x000fe200078e000a */
[----:B------:R-:W4:Y:S04]  /*39fe0*/  LDL R9, [R1+0x11e8] ;  /* 0x0011e80001097983 */ /* 0x000f280000100800 */
[----:B------:R-:W4:Y:S04]  /*39ff0*/  LDL R10, [R1+0x11f4] ;  /* 0x0011f400010a7983 */ /* 0x000f280000100800 */
[----:B------:R2:W4:Y:S02]  /*3a000*/  @!P3 LDG.E.U8 R35, desc[UR32][R30.64] ;  /* 0x000000201e23b981 */ /* 0x000524000c1e1100 */
[----:B--2---:R-:W-:-:S02]  /*3a010*/  @!P0 IMAD.MOV.U32 R31, RZ, RZ, R8 ;  /* 0x000000ffff1f8224 */ /* 0x004fc400078e0008 */
[----:B---3--:R-:W-:Y:S01]  /*3a020*/  @!P0 IMAD.MOV.U32 R30, RZ, RZ, R7 ;  /* 0x000000ffff1e8224 */ /* 0x008fe200078e0007 */
[----:B------:R-:W2:Y:S04]  /*3a030*/  LDL R8, [R1+0x11ec] ;  /* 0x0011ec0001087983 */ /* 0x000ea80000100800 */
[----:B------:R-:W3:Y:S04]  /*3a040*/  LDL R7, [R1+0x11e0] ;  /* 0x0011e00001077983 */ /* 0x000ee80000100800 */
[----:B------:R4:W3:Y:S02]  /*3a050*/  @!P0 LDG.E.U8 R37, desc[UR32][R30.64] ;  /* 0x000000201e258981 */ /* 0x0008e4000c1e1100 */
[----:B----4-:R-:W-:-:S02]  /*3a060*/  @!P1 IMAD.MOV.U32 R30, RZ, RZ, R5 ;  /* 0x000000ffff1e9224 */ /* 0x010fc400078e0005 */
[----:B------:R-:W-:Y:S01]  /*3a070*/  @!P1 IMAD.MOV.U32 R31, RZ, RZ, R6 ;  /* 0x000000ffff1f9224 */ /* 0x000fe200078e0006 */
[----:B------:R-:W4:Y:S04]  /*3a080*/  LDL R5, [R1+0x11d8] ;  /* 0x0011d80001057983 */ /* 0x000f280000100800 */
[----:B------:R-:W3:Y:S04]  /*3a090*/  LDL R6, [R1+0x11e4] ;  /* 0x0011e40001067983 */ /* 0x000ee80000100800 */
[----:B------:R0:W4:Y:S02]  /*3a0a0*/  @!P1 LDG.E.U8 R39, desc[UR32][R30.64] ;  /* 0x000000201e279981 */ /* 0x000124000c1e1100 */
[----:B0-----:R-:W-:-:S02]  /*3a0b0*/  @!P2 IMAD.MOV.U32 R30, RZ, RZ, R2 ;  /* 0x000000ffff1ea224 */ /* 0x001fc400078e0002 */
[----:B------:R-:W-:Y:S01]  /*3a0c0*/  @!P2 IMAD.MOV.U32 R31, RZ, RZ, R4 ;  /* 0x000000ffff1fa224 */ /* 0x000fe200078e0004 */
[----:B------:R-:W4:Y:S04]  /*3a0d0*/  LDL R2, [R1+0x11d4] ;  /* 0x0011d40001027983 */ /* 0x000f280000100800 */
[----:B------:R-:W4:Y:S04]  /*3a0e0*/  LDL R4, [R1+0x11dc] ;  /* 0x0011dc0001047983 */ /* 0x000f280000100800 */
[----:B------:R0:W4:Y:S02]  /*3a0f0*/  @!P2 LDG.E.U8 R41, desc[UR32][R30.64] ;  /* 0x000000201e29a981 */ /* 0x000124000c1e1100 */
[----:B0-----:R-:W-:-:S02]  /*3a100*/  @!P3 IMAD.MOV.U32 R30, RZ, RZ, R3 ;  /* 0x000000ffff1eb224 */ /* 0x001fc400078e0003 */
[----:B------:R-:W4:Y:S01]  /*3a110*/  LDL R3, [R1+0x11d0] ;  /* 0x0011d00001037983 */ /* 0x000f220000100800 */
[----:B------:R-:W-:-:S05]  /*3a120*/  @!P3 IMAD.MOV.U32 R31, RZ, RZ, R18 ;  /* 0x000000ffff1fb224 */ /* 0x000fca00078e0012 */
[----:B------:R0:W4:Y:S02]  /*3a130*/  @!P3 LDG.E.U8 R43, desc[UR32][R30.64] ;  /* 0x000000201e2bb981 */ /* 0x000124000c1e1100 */
[----:B0-----:R-:W-:Y:S02]  /*3a140*/  @!P0 IMAD.MOV.U32 R30, RZ, RZ, R16 ;  /* 0x000000ffff1e8224 */ /* 0x001fe400078e0010 */
        /* <DEDUP_REMOVED lines=12> */
[----:B--2---:R-:W-:-:S05]  /*3a210*/  @!P0 IMAD.MOV.U32 R30, RZ, RZ, R8 ;  /* 0x000000ffff1e8224 */ /* 0x004fca00078e0008 */
[----:B------:R3:W2:Y:S02]  /*3a220*/  @!P0 LDG.E.U8 R53, desc[UR32][R30.64] ;  /* 0x000000201e358981 */ /* 0x0006a4000c1e1100 */
[----:B---3--:R-:W-:Y:S02]  /*3a230*/  @!P1 IMAD.MOV.U32 R30, RZ, RZ, R6 ;  /* 0x000000ffff1e9224 */ /* 0x008fe400078e0006 */
[----:B------:R-:W-:-:S05]  /*3a240*/  @!P1 IMAD.MOV.U32 R31, RZ, RZ, R7 ;  /* 0x000000ffff1f9224 */ /* 0x000fca00078e0007 */
[----:B------:R4:W3:Y:S02]  /*3a250*/  @!P1 LDG.E.U8 R55, desc[UR32][R30.64] ;  /* 0x000000201e379981 */ /* 0x0008e4000c1e1100 */
[----:B----4-:R-:W-:Y:S02]  /*3a260*/  @!P2 IMAD.MOV.U32 R30, RZ, RZ, R4 ;  /* 0x000000ffff1ea224 */ /* 0x010fe400078e0004 */
[----:B------:R-:W-:Y:S01]  /*3a270*/  @!P2 IMAD.MOV.U32 R31, RZ, RZ, R5 ;  /* 0x000000ffff1fa224 */ /* 0x000fe200078e0005 */
[----:B------:R-:W-:Y:S04]  /*3a280*/  LDS.U8 R4, [R0+UR4+0x80] ;  /* 0x0000800400047984 */ /* 0x000fe80008000000 */
[----:B------:R0:W4:Y:S02]  /*3a290*/  @!P2 LDG.E.U8 R56, desc[UR32][R30.64] ;  /* 0x000000201e38a981 */ /* 0x000124000c1e1100 */
[----:B0-----:R-:W-:-:S02]  /*3a2a0*/  @!P3 IMAD.MOV.U32 R31, RZ, RZ, R3 ;  /* 0x000000ffff1fb224 */ /* 0x001fc400078e0003 */
[----:B------:R-:W0:Y:S01]  /*3a2b0*/  LDS.U8 R3, [R0+UR4+0x88] ;  /* 0x0000880400037984 */ /* 0x000e220008000000 */
[----:B------:R-:W-:-:S03]  /*3a2c0*/  @!P3 IMAD.MOV.U32 R30, RZ, RZ, R2 ;  /* 0x000000ffff1eb224 */ /* 0x000fc600078e0002 */
[----:B------:R-:W1:Y:S04]  /*3a2d0*/  LDS.U8 R2, [R0+UR4+0xc8] ;  /* 0x0000c80400027984 */ /* 0x000e680008000000 */
[----:B------:R0:W4:Y:S04]  /*3a2e0*/  @!P3 LDG.E.U8 R57, desc[UR32][R30.64] ;  /* 0x000000201e39b981 */ /* 0x000128000c1e1100 */
[----:B0-----:R-:W-:Y:S04]  /*3a2f0*/  LDS.U8 R30, [R0+UR4] ;  /* 0x00000004001e7984 */ /* 0x001fe80008000000 */
[----:B------:R-:W-:Y:S04]  /*3a300*/  LDS.U8 R31, [R0+UR4+0x40] ;  /* 0x00004004001f7984 */ /* 0x000fe80008000000 */
[----:B------:R-:W-:Y:S04]  /*3a310*/  STL [R1+0xb28], R3 ;  /* 0x000b280301007387 */ /* 0x000fe80000100800 */
[----:B------:R-:W0:Y:S04]  /*3a320*/  LDS.U8 R3, [R0+UR4+0xc0] ;  /* 0x0000c00400037984 */ /* 0x000e280008000000 */
[----:B-1----:R-:W-:Y:S04]  /*3a330*/  STL [R1+0xb20], R2 ;  /* 0x000b200201007387 */ /* 0x002fe80000100800 */
[----:B------:R-:W1:Y:S04]  /*3a340*/  LDS.U8 R2, [R0+UR4+0x400] ;  /* 0x0004000400027984 */ /* 0x000e680008000000 */
[----:B------:R-:W-:Y:S04]  /*3a350*/  STL [R1+0xb34], R4 ;  /* 0x000b340401007387 */ /* 0x000fe80000100800 */
[----:B------:R-:W1:Y:S04]  /*3a360*/  LDS.U8 R4, [R0+UR4+0x440] ;  /* 0x0004400400047984 */ /* 0x000e680008000000 */
[----:B0-----:R-:W-:Y:S04]  /*3a370*/  STL [R1+0xb30], R3 ;  /* 0x000b300301007387 */ /* 0x001fe80000100800 */
        /* <DEDUP_REMOVED lines=16> */
[----:B------:R-:W2:Y:S04]  /*3a480*/  LDS.U8 R4, [R0+UR4+0x888] ;  /* 0x0008880400047984 */ /* 0x000ea80008000000 */
[----:B0-----:R-:W-:Y:S04]  /*3a490*/  STL [R1+0xc4c], R3 ;  /* 0x000c4c0301007387 */ /* 0x001fe80000100800 */
[----:B------:R-:W0:Y:S04]  /*3a4a0*/  LDS.U8 R3, [R0+UR4+0x8c8] ;  /* 0x0008c80400037984 */ /* 0x000e280008000000 */
[----:B-1----:R-:W-:Y:S04]  /*3a4b0*/  STL [R1+0xc48], R2 ;  /* 0x000c480201007387 */ /* 0x002fe80000100800 */
[----:B------:R-:W1:Y:S04]  /*3a4c0*/  LDS.U8 R2, [R0+UR4+0x808] ;  /* 0x0008080400027984 */ /* 0x000e680008000000 */
[----:B--2---:R-:W-:Y:S04]  /*3a4d0*/  STL [R1+0xccc], R4 ;  /* 0x000ccc0401007387 */ /* 0x004fe80000100800 */
        /* <DEDUP_REMOVED lines=81> */
[----:B-1----:R1:W-:Y:S04]  /*3a9f0*/  STL [R1+0x26cc], R2 ;  /* 0x0026cc0201007387 */ /* 0x0023e80000100800 */
[----:B--2---:R-:W-:Y:S04]  /*3aa00*/  STL [R1+0x2658], R4 ;  /* 0x0026580401007387 */ /* 0x004fe80000100800 */
[----:B------:R-:W2:Y:S01]  /*3aa10*/  LDS.U8 R4, [R0+UR4+0x1c80] ;  /* 0x001c800400047984 */ /* 0x000ea20008000000 */
[----:B-1----:R-:W-:-:S03]  /*3aa20*/  LOP3.LUT R2, R0, 0x10, RZ, 0x3c, !PT ;  /* 0x0000001000027812 */ /* 0x002fc600078e3cff */
[----:B0-----:R-:W-:Y:S04]  /*3aa30*/  STL [R1+0x2654], R3 ;  /* 0x0026540301007387 */ /* 0x001fe80000100800 */
[----:B------:R-:W0:Y:S04]  /*3aa40*/  LDS.U8 R3, [R0+UR4+0x1cc0] ;  /* 0x001cc00400037984 */ /* 0x000e280008000000 */
[----:B------:R-:W-:Y:S04]  /*3aa50*/  STL [R1+0x2760], R0 ;  /* 0x0027600001007387 */ /* 0x000fe80000100800 */
[----:B------:R-:W1:Y:S04]  /*3aa60*/  LDS.U8 R0, [R2+UR4] ;  /* 0x0000000402007984 */ /* 0x000e680008000000 */
        /* <DEDUP_REMOVED lines=115> */
[----:B------:R-:W2:Y:S01]  /*3b1a0*/  LDS.U8 R4, [R2+UR4+0x1c88] ;  /* 0x001c880402047984 */ /* 0x000ea20008000000 */
[----:B------:R-:W3:Y:S03]  /*3b1b0*/  S2R R59, SR_TID.X ;  /* 0x00000000003b7919 */ /* 0x000ee60000002100 */
[----:B0-----:R-:W-:Y:S04]  /*3b1c0*/  STL [R1+0x2670], R3 ;  /* 0x0026700301007387 */ /* 0x001fe80000100800 */
[----:B-1----:R-:W-:Y:S04]  /*3b1d0*/  STL [R1+0x266c], R0 ;  /* 0x00266c0001007387 */ /* 0x002fe80000100800 */
[----:B------:R-:W0:Y:S04]  /*3b1e0*/  LDS.U8 R3, [R2+UR4+0x1cc8] ;  /* 0x001cc80402037984 */ /* 0x000e280008000000 */
[----:B------:R-:W1:Y:S04]  /*3b1f0*/  LDS.U8 R0, [R2+UR4+0x1c08] ;  /* 0x001c080402007984 */ /* 0x000e680008000000 */
[----:B--2---:R3:W-:Y:S02]  /*3b200*/  STL [R1+0x26f0], R4 ;  /* 0x0026f00401007387 */ /* 0x0047e40000100800 */
[----:B---3--:R-:W-:-:S02]  /*3b210*/  SHF.R.U32.HI R4, RZ, 0x2, R59 ;  /* 0x00000002ff047819 */ /* 0x008fc4000001163b */
[----:B0-----:R0:W-:Y:S04]  /*3b220*/  STL [R1+0x26ec], R3 ;  /* 0x0026ec0301007387 */ /* 0x0011e80000100800 */
[----:B-1----:R-:W-:Y:S04]  /*3b230*/  STL [R1+0x2678], R0 ;  /* 0x0026780001007387 */ /* 0x002fe80000100800 */
[----:B------:R-:W1:Y:S01]  /*3b240*/  LDS.U8 R0, [R2+UR4+0x1c48] ;  /* 0x001c480402007984 */ /* 0x000e620008000000 */
[----:B------:R-:W-:Y:S02]  /*3b250*/  SGXT.U32 R4, R4, 0x3 ;  /* 0x000000030404781a */ /* 0x000fe40000000000 */
[----:B0-----:R-:W-:-:S05]  /*3b260*/  LOP3.LUT R3, R59, 0x3, RZ, 0xc0, !PT ;  /* 0x000000033b037812 */ /* 0x001fca00078ec0ff */
[----:B------:R-:W-:-:S05]  /*3b270*/  IMAD R3, R3, 0x110, RZ ;  /* 0x0000011003037824 */ /* 0x000fca00078e02ff */
[----:B------:R-:W-:Y:S02]  /*3b280*/  LOP3.LUT R3, R3, R4, RZ, 0xfc, !PT ;  /* 0x0000000403037212 */ /* 0x000fe400078efcff */
[----:B------:R-:W0:Y:S04]  /*3b290*/  LDS.U8 R4, [R2+UR4+0x1c80] ;  /* 0x001c800402047984 */ /* 0x000e280008000000 */
[----:B------:R-:W2:Y:S01]  /*3b2a0*/  LDS.U8 R2, [R2+UR4+0x1cc0] ;  /* 0x001cc00402027984 */ /* 0x000ea20008000000 */
[----:B------:R-:W-:-:S03]  /*3b2b0*/  LOP3.LUT R3, R3, 0x20, RZ, 0x3c, !PT ;  /* 0x0000002003037812 */ /* 0x000fc600078e3cff */
[----:B-1----:R-:W-:Y:S04]  /*3b2c0*/  STL [R1+0x2674], R0 ;  /* 0x0026740001007387 */ /* 0x002fe80000100800 */
[----:B------:R-:W1:Y:S04]  /*3b2d0*/  LDS.U8 R0, [R3+UR4] ;  /* 0x0000000403007984 */ /* 0x000e680008000000 */
[----:B0-----:R-:W-:Y:S04]  /*3b2e0*/  STL [R1+0x26f8], R4 ;  /* 0x0026f80401007387 */ /* 0x001fe80000100800 */
[----:B------:R-:W0:Y:S04]  /*3b2f0*/  LDS.U8 R4, [R3+UR4+0x40] ;  /* 0x0000400403047984 */ /* 0x000e280008000000 */
[----:B--2---:R-:W-:Y:S04]  /*3b300*/  STL [R1+0x26f4], R2 ;  /* 0x0026f40201007387 */ /* 0x004fe80000100800 */
[----:B------:R-:W2:Y:S04]  /*3b310*/  LDS.U8 R2, [R3+UR4+0x88] ;  /* 0x0000880403027984 */ /* 0x000ea80008000000 */
[----:B-1----:R-:W-:Y:S04]  /*3b320*/  STL [R1+0x85c], R0 ;  /* 0x00085c0001007387 */ /* 0x002fe80000100800 */
[----:B------:R-:W1:Y:S04]  /*3b330*/  LDS.U8 R0, [R3+UR4+0xc8] ;  /* 0x0000c80403007984 */ /* 0x000e680008000000 */
        /* <DEDUP_REMOVED lines=107> */
[----:B------:R-:W1:Y:S01]  /*3b9f0*/  LDS.U8 R0, [R3+UR4+0x1c40] ;  /* 0x001c400403007984 */ /* 0x000e620008000000 */
[----:B------:R-:W3:Y:S03]  /*3ba00*/  S2R R52, SR_TID.X ;  /* 0x0000000000347919 */ /* 0x000ee60000002100 */
[----:B0-----:R-:W-:Y:S04]  /*3ba10*/  STL [R1+0x2704], R4 ;  /* 0x0027040401007387 */ /* 0x001fe80000100800 */
[----:B--2---:R-:W-:Y:S04]  /*3ba20*/  STL [R1+0x2690], R2 ;  /* 0x0026900201007387 */ /* 0x004fe80000100800 */
[----:B------:R-:W0:Y:S04]  /*3ba30*/  LDS.U8 R2, [R3+UR4+0x1c88] ;  /* 0x001c880403027984 */ /* 0x000e280008000000 */
[----:B------:R-:W2:Y:S04]  /*3ba40*/  LDS.U8 R4, [R3+UR4+0x1cc8] ;  /* 0x001cc80403047984 */ /* 0x000ea80008000000 */
[----:B-1----:R-:W-:Y:S04]  /*3ba50*/  STL [R1+0x268c], R0 ;  /* 0x00268c0001007387 */ /* 0x002fe80000100800 */
[----:B------:R-:W1:Y:S04]  /*3ba60*/  LDS.U8 R0, [R3+UR4+0x1c08] ;  /* 0x001c080403007984 */ /* 0x000e680008000000 */
[----:B0-----:R3:W-:Y:S04]  /*3ba70*/  STL [R1+0x2710], R2 ;  /* 0x0027100201007387 */ /* 0x0017e80000100800 */
[----:B--2---:R-:W-:Y:S04]  /*3ba80*/  STL [R1+0x270c], R4 ;  /* 0x00270c0401007387 */ /* 0x004fe80000100800 */
[----:B------:R-:W-:Y:S01]  /*3ba90*/  LDS.U8 R4, [R3+UR4+0x1c80] ;  /* 0x001c800403047984 */ /* 0x000fe20008000000 */
[----:B---3--:R-:W-:-:S04]  /*3baa0*/  SHF.R.U32.HI R2, RZ, 0x2, R52 ;  /* 0x00000002ff027819 */ /* 0x008fc80000011634 */
[----:B------:R-:W-:Y:S01]  /*3bab0*/  SGXT.U32 R2, R2, 0x3 ;  /* 0x000000030202781a */ /* 0x000fe20000000000 */
[----:B-1----:R0:W-:Y:S02]  /*3bac0*/  STL [R1+0x2698], R0 ;  /* 0x0026980001007387 */ /* 0x0021e40000100800 */
[----:B0-----:R-:W-:-:S05]  /*3bad0*/  LOP3.LUT R0, R52, 0x3, RZ, 0xc0, !PT ;  /* 0x0000000334007812 */ /* 0x001fca00078ec0ff */
[----:B------:R-:W-:-:S05]  /*3bae0*/  IMAD R0, R0, 0x110, RZ ;  /* 0x0000011000007824 */ /* 0x000fca00078e02ff */
[----:B------:R-:W-:Y:S02]  /*3baf0*/  LOP3.LUT R0, R0, R2, RZ, 0xfc, !PT ;  /* 0x0000000200007212 */ /* 0x000fe400078efcff */
[----:B------:R-:W0:Y:S04]  /*3bb00*/  LDS.U8 R2, [R3+UR4+0x1c48] ;  /* 0x001c480403027984 */ /* 0x000e280008000000 */
[----:B------:R-:W1:Y:S01]  /*3bb10*/  LDS.U8 R3, [R3+UR4+0x1cc0] ;  /* 0x001cc00403037984 */ /* 0x000e620008000000 */
[----:B------:R-:W-:-:S03]  /*3bb20*/  LOP3.LUT R0, R0, 0x30, RZ, 0x3c, !PT ;  /* 0x0000003000007812 */ /* 0x000fc600078e3cff */
[----:B0-----:R-:W-:Y:S04]  /*3bb30*/  STL [R1+0x2694], R2 ;  /* 0x0026940201007387 */ /* 0x001fe80000100800 */
[----:B------:R-:W0:Y:S04]  /*3bb40*/  LDS.U8 R2, [R0+UR4] ;  /* 0x0000000400027984 */ /* 0x000e280008000000 */
[----:B------:R-:W-:Y:S04]  /*3bb50*/  STL [R1+0x2718], R4 ;  /* 0x0027180401007387 */ /* 0x000fe80000100800 */
        /* <DEDUP_REMOVED lines=90> */
[----:B------:R-:W2:Y:S04]  /*3c100*/  LDL.LU R36, [R1+0xbc4] ;  /* 0x000bc40001247983 */ /* 0x000ea80000300800 */
[----:B-1----:R-:W-:Y:S04]  /*3c110*/  STL [R1+0xdc8], R3 ;  /* 0x000dc80301007387 */ /* 0x002fe80000100800 */
[----:B------:R-:W3:Y:S04]  /*3c120*/  LDL.LU R38, [R1+0xbc0] ;  /* 0x000bc00001267983 */ /* 0x000ee80000300800 */
[----:B------:R-:W1:Y:S04]  /*3c130*/  LDS.U8 R3, [R0+UR4+0x1480] ;  /* 0x0014800400037984 */ /* 0x000e680008000000 */
[----:B------:R-:W4:Y:S04]  /*3c140*/  LDS.U8 R4, [R0+UR4+0x14c0] ;  /* 0x0014c00400047984 */ /* 0x000f280008000000 */
[----:B0-----:R-:W-:Y:S04]  /*3c150*/  STL [R1+0xdc4], R2 ;  /* 0x000dc40201007387 */ /* 0x001fe80000100800 */
[----:B------:R-:W3:Y:S04]  /*3c160*/  LDL.LU R40, [R1+0xbbc] ;  /* 0x000bbc0001287983 */ /* 0x000ee80000300800 */
[----:B------:R-:W3:Y:S04]  /*3c170*/  LDL.LU R42, [R1+0xbb8] ;  /* 0x000bb800012a7983 */ /* 0x000ee80000300800 */
[----:B------:R-:W3:Y:S04]  /*3c180*/  LDL.LU R44, [R1+0xba4] ;  /* 0x000ba400012c7983 */ /* 0x000ee80000300800 */
[----:B------:R-:W3:Y:S04]  /*3c190*/  LDL.LU R46, [R1+0xba0] ;  /* 0x000ba000012e7983 */ /* 0x000ee80000300800 */
[----:B------:R-:W3:Y:S04]  /*3c1a0*/  LDL.LU R48, [R1+0xb9c] ;  /* 0x000b9c0001307983 */ /* 0x000ee80000300800 */
[----:B------:R-:W3:Y:S04]  /*3c1b0*/  LDL.LU R50, [R1+0xb98] ;  /* 0x000b980001327983 */ /* 0x000ee80000300800 */
[----:B------:R-:W0:Y:S04]  /*3c1c0*/  LDS.U8 R2, [R0+UR4+0x1800] ;  /* 0x0018000400027984 */ /* 0x000e280008000000 */
[----:B------:R-:W3:Y:S04]  /*3c1d0*/  LDL.LU R54, [R1+0xb84] ;  /* 0x000b840001367983 */ /* 0x000ee80000300800 */
[----:B------:R-:W3:Y:S04]  /*3c1e0*/  LDL.LU R58, [R1+0xb80] ;  /* 0x000b8000013a7983 */ /* 0x000ee80000300800 */
[----:B------:R-:W3:Y:S04]  /*3c1f0*/  LDL.LU R59, [R1+0xb7c] ;  /* 0x000b7c00013b7983 */ /* 0x000ee80000300800 */
[----:B-1----:R-:W-:Y:S04]  /*3c200*/  STL [R1+0x2638], R3 ;  /* 0x0026380301007387 */ /* 0x002fe80000100800 */
[----:B------:R-:W1:Y:S04]  /*3c210*/  LDS.U8 R3, [R0+UR4+0x1840] ;  /* 0x0018400400037984 */ /* 0x000e680008000000 */
[----:B----4-:R-:W-:Y:S04]  /*3c220*/  STL [R1+0x2634], R4 ;  /* 0x0026340401007387 */ /* 0x010fe80000100800 */
[----:B------:R-:W4:Y:S04]  /*3c230*/  LDS.U8 R4, [R0+UR4+0x1888] ;  /* 0x0018880400047984 */ /* 0x000f280008000000 */
[----:B0-----:R-:W-:Y:S04]  /*3c240*/  STL [R1+0x26a0], R2 ;  /* 0x0026a00201007387 */ /* 0x001fe80000100800 */
[----:B------:R-:W0:Y:S04]  /*3c250*/  LDS.U8 R2, [R0+UR4+0x18c8] ;  /* 0x0018c80400027984 */ /* 0x000e280008000000 */
        /* <DEDUP_REMOVED lines=19> */
[----:B----4-:R-:W-:Y:S04]  /*3c390*/  STL [R1+0x272c], R4 ;  /* 0x00272c0401007387 */ /* 0x010fe80000100800 */
[----:B------:R-:W1:Y:S04]  /*3c3a0*/  LDS.U8 R3, [R0+UR4+0x1c48] ;  /* 0x001c480400037984 */ /* 0x000e680008000000 */
[----:B0-----:R-:W-:Y:S04]  /*3c3b0*/  STL [R1+0x26b8], R2 ;  /* 0x0026b80201007387 */ /* 0x001fe80000100800 */
[----:B------:R-:W0:Y:S04]  /*3c3c0*/  LDS.U8 R2, [R0+UR4+0x1c80] ;  /* 0x001c800400027984 */ /* 0x000e280008000000 */
[----:B------:R-:W4:Y:S01]  /*3c3d0*/  LDS.U8 R0, [R0+UR4+0x1cc0] ;  /* 0x001cc00400007984 */ /* 0x000f220008000000 */
[----:B------:R-:W-:Y:S06]  /*3c3e0*/  BAR.SYNC.DEFER_BLOCKING 0x0 ;  /* 0x0000000000007b1d */ /* 0x000fec0000010000 */
[----:B-1----:R-:W-:Y:S01]  /*3c3f0*/  STL [R1+0x26b4], R3 ;  /* 0x0026b40301007387 */ /* 0x002fe20000100800 */
[----:B------:R-:W-:-:S03]  /*3c400*/  LOP3.LUT R52, R52, 0x1f, RZ, 0xc0, !PT ;  /* 0x0000001f34347812 */ /* 0x000fc600078ec0ff */
[----:B0-----:R-:W-:Y:S04]  /*3c410*/  STL [R1+0x2738], R2 ;  /* 0x0027380201007387 */ /* 0x001fe80000100800 */
[----:B----4-:R0:W-:Y:S04]  /*3c420*/  STL [R1+0x2734], R0 ;  /* 0x0027340001007387 */ /* 0x0101e80000100800 */
[----:B0-----:R-:W4:Y:S04]  /*3c430*/  LDL.LU R0, [R1+0xb78] ;  /* 0x000b780001007983 */ /* 0x001f280000300800 */
        /* <DEDUP_REMOVED lines=18> */
[----:B--2---:R0:W-:Y:S04]  /*3c560*/  STS.U8 [R52+UR4], R36 ;  /* 0x0000002434007988 */ /* 0x0041e80008000004 */
[----:B------:R-:W2:Y:S04]  /*3c570*/  LDL.LU R34, [R1+0xabc] ;  /* 0x000abc0001227983 */ /* 0x000ea80000300800 */
[----:B---3--:R1:W-:Y:S04]  /*3c580*/  STS.U8 [R52+UR4+0x20], R38 ;  /* 0x0000202634007988 */ /* 0x0083e80008000004 */
[----:B0-----:R-:W3:Y:S04]  /*3c590*/  LDL.LU R36, [R1+0xab8] ;  /* 0x000ab80001247983 */ /* 0x001ee80000300800 */
[----:B-1----:R-:W3:Y:S04]  /*3c5a0*/  LDL.LU R38, [R1+0xaa4] ;  /* 0x000aa40001267983 */ /* 0x002ee80000300800 */
        /* <DEDUP_REMOVED lines=15> */
[----:B0-----:R-:W3:Y:S04]  /*3c6a0*/  LDL.LU R54, [R1+0xa78] ;  /* 0x000a780001367983 */ /* 0x001ee80000300800 */
[----:B-1----:R-:W3:Y:S04]  /*3c6b0*/  LDL.LU R58, [R1+0xa64] ;  /* 0x000a6400013a7983 */ /* 0x002ee80000300800 */
[----:B------:R-:W3:Y:S04]  /*3c6c0*/  LDL.LU R59, [R1+0xa60] ;  /* 0x000a6000013b7983 */ /* 0x000ee80000300800 */
[----:B----4-:R0:W-:Y:S04]  /*3c6d0*/  STS.U8 [R52+UR4+0x220], R0 ;  /* 0x0002200034007988 */ /* 0x0101e80008000004 */
[----:B------:R1:W-:Y:S04]  /*3c6e0*/  STS.U8 [R52+UR4+0x360], R18 ;  /* 0x0003601234007988 */ /* 0x0003e80008000004 */
[----:B------:R4:W-:Y:S04]  /*3c6f0*/  STS.U8 [R52+UR4+0x340], R17 ;  /* 0x0003401134007988 */ /* 0x0009e80008000004 */
[----:B------:R4:W-:Y:S04]  /*3c700*/  STS.U8 [R52+UR4+0x320], R16 ;  /* 0x0003201034007988 */ /* 0x0009e80008000004 */
[----:B------:R4:W-:Y:S04]  /*3c710*/  STS.U8 [R52+UR4+0x300], R15 ;  /* 0x0003000f34007988 */ /* 0x0009e80008000004 */
[----:B------:R4:W-:Y:S04]  /*3c720*/  STS.U8 [R52+UR4+0x400], R14 ;  /* 0x0004000e34007988 */ /* 0x0009e80008000004 */
[----:B0-----:R-:W3:Y:S04]  /*3c730*/  LDL.LU R0, [R1+0xa5c] ;  /* 0x000a5c0001007983 */ /* 0x001ee80000300800 */
[----:B-1----:R-:W3:Y:S04]  /*3c740*/  LDL.LU R18, [R1+0xa58] ;  /* 0x000a580001127983 */ /* 0x002ee80000300800 */
[----:B----4-:R-:W4:Y:S04]  /*3c750*/  LDL.LU R17, [R1+0xa44] ;  /* 0x000a440001117983 */ /* 0x010f280000300800 */
[----:B------:R-:W4:Y:S04]  /*3c760*/  LDL.LU R16, [R1+0xa40] ;  /* 0x000a400001107983 */ /* 0x000f280000300800 */
[----:B------:R-:W4:Y:S04]  /*3c770*/  LDL.LU R15, [R1+0xa3c] ;  /* 0x000a3c00010f7983 */ /* 0x000f280000300800 */
[----:B------:R0:W-:Y:S04]  /*3c780*/  STS.U8 [R52+UR4+0x420], R13 ;  /* 0x0004200d34007988 */ /* 0x0001e80008000004 */
[----:B------:R-:W4:Y:S04]  /*3c790*/  LDL.LU R14, [R1+0xa38] ;  /* 0x000a3800010e7983 */ /* 0x000f280000300800 */
[----:B------:R1:W-:Y:S04]  /*3c7a0*/  STS.U8 [R52+UR4+0x440], R12 ;  /* 0x0004400c34007988 */ /* 0x0003e80008000004 */
[----:B------:R1:W-:Y:S04]  /*3c7b0*/  STS.U8 [R52+UR4+0x460], R11 ;  /* 0x0004600b34007988 */ /* 0x0003e80008000004 */
[----:B------:R1:W-:Y:S04]  /*3c7c0*/  STS.U8 [R52+UR4+0x520], R10 ;  /* 0x0005200a34007988 */ /* 0x0003e80008000004 */
[----:B------:R2:W-:Y:S04]  /*3c7d0*/  STS.U8 [R52+UR4+0x500], R9 ;  /* 0x0005000934007988 */ /* 0x0005e80008000004 */
[----:B------:R2:W-:Y:S04]  /*3c7e0*/  STS.U8 [R52+UR4+0x560], R8 ;  /* 0x0005600834007988 */ /* 0x0005e80008000004 */
[----:B0-----:R-:W4:Y:S04]  /*3c7f0*/  LDL.LU R13, [R1+0xa24] ;  /* 0x000a2400010d7983 */ /* 0x001f280000300800 */
[----:B-1----:R-:W4:Y:S04]  /*3c800*/  LDL.LU R12, [R1+0xa20] ;  /* 0x000a2000010c7983 */ /* 0x002f280000300800 */
[----:B------:R-:W4:Y:S04]  /*3c810*/  LDL.LU R11, [R1+0xa1c] ;  /* 0x000a1c00010b7983 */ /* 0x000f280000300800 */
[----:B------:R-:W4:Y:S04]  /*3c820*/  LDL.LU R10, [R1+0xa18] ;  /* 0x000a1800010a7983 */ /* 0x000f280000300800 */
[----:B--2---:R-:W2:Y:S04]  /*3c830*/  LDL.LU R9, [R1+0xa04] ;  /* 0x000a040001097983 */ /* 0x004ea80000300800 */
        /* <DEDUP_REMOVED lines=15> */
[----:B---3--:R3:W-:Y:S04]  /*3c930*/  STS.U8 [R52+UR4+0x700], R36 ;  /* 0x0007002434007988 */ /* 0x0087e80008000004 */
[----:B------:R3:W-:Y:S04]  /*3c940*/  STS.U8 [R52+UR4+0x800], R38 ;  /* 0x0008002634007988 */ /* 0x0007e80008000004 */
[----:B------:R3:W-:Y:S04]  /*3c950*/  STS.U8 [R52+UR4+0x820], R40 ;  /* 0x0008202834007988 */ /* 0x0007e80008000004 */
[----:B------:R3:W-:Y:S04]  /*3c960*/  STS.U8 [R52+UR4+0x840], R42 ;  /* 0x0008402a34007988 */ /* 0x0007e80008000004 */
[----:B0-----:R-:W2:Y:S04]  /*3c970*/  LDL.LU R32, [R1+0x9a4] ;  /* 0x0009a40001207983 */ /* 0x001ea80000300800 */
[----:B-1----:R-:W2:Y:S04]  /*3c980*/  LDL.LU R34, [R1+0x9a0] ;  /* 0x0009a00001227983 */ /* 0x002ea80000300800 */
        /* <DEDUP_REMOVED lines=8> */
[----:B0-----:R-:W3:Y:S04]  /*3ca10*/  LDL.LU R44, [R1+0x97c] ;  /* 0x00097c00012c7983 */ /* 0x001ee80000300800 */
[----:B-1----:R-:W3:Y:S04]  /*3ca20*/  LDL.LU R46, [R1+0x978] ;  /* 0x00097800012e7983 */ /* 0x002ee80000300800 */
        /* <DEDUP_REMOVED lines=8> */
[----:B------:R0:W-:Y:S04]  /*3cab0*/  STS.U8 [R52+UR4+0xa00], R0 ;  /* 0x000a000034007988 */ /* 0x0001e80008000004 */
[----:B------:R1:W-:Y:S04]  /*3cac0*/  STS.U8 [R52+UR4+0xa20], R18 ;  /* 0x000a201234007988 */ /* 0x0003e80008000004 */
[----:B----4-:R4:W-:Y:S04]  /*3cad0*/  STS.U8 [R52+UR4+0xb60], R17 ;  /* 0x000b601134007988 */ /* 0x0109e80008000004 */
        /* <DEDUP_REMOVED lines=13> */
[----:B--2---:R2:W-:Y:S04]  /*3cbb0*/  STS.U8 [R52+UR4+0xd20], R9 ;  /* 0x000d200934007988 */ /* 0x0045e80008000004 */
        /* <DEDUP_REMOVED lines=231> */
[----:B------:R-:W-:Y:S04]  /*3da30*/  STS.U8 [R52+UR4+0x2960], R0 ;  /* 0x0029600034007988 */ /* 0x000fe80008000004 */
        /* <DEDUP_REMOVED lines=55> */
[----:B------:R-:W3:Y:S04]  /*3ddb0*/  LDL.LU R0, [R1+0xc] ;  /* 0x00000c0001007983 */ /* 0x000ee80000300800 */
[----:B------:R1:W-:Y:S04]  /*3ddc0*/  STS.U8 [R52+UR4+0x3060], R58 ;  /* 0x0030603a34007988 */ /* 0x0003e80008000004 */
[----:B------:R1:W-:Y:S04]  /*3ddd0*/  STS.U8 [R52+UR4+0x3120], R59 ;  /* 0x0031203b34007988 */ /* 0x0003e80008000004 */
[----:B0-----:R-:W3:Y:S04]  /*3dde0*/  LDL.LU R54, [R1+0x8] ;  /* 0x0000080001367983 */ /* 0x001ee80000300800 */
[----:B-1----:R-:W3:Y:S04]  /*3ddf0*/  LDL.LU R58, [R1+0x4] ;  /* 0x00000400013a7983 */ /* 0x002ee80000300800 */
[----:B------:R-:W3:Y:S04]  /*3de00*/  LDL.LU R59, [R1] ;  /* 0x00000000013b7983 */ /* 0x000ee80000300800 */
[----:B------:R0:W-:Y:S04]  /*3de10*/  STS.U8 [R52+UR4+0x3100], R18 ;  /* 0x0031001234007988 */ /* 0x0001e80008000004 */
[----:B------:R1:W-:Y:S04]  /*3de20*/  STS.U8 [R52+UR4+0x3160], R17 ;  /* 0x0031601134007988 */ /* 0x0003e80008000004 */
[----:B----4-:R4:W-:Y:S04]  /*3de30*/  STS.U8 [R52+UR4+0x3140], R16 ;  /* 0x0031401034007988 */ /* 0x0109e80008000004 */
        /* <DEDUP_REMOVED lines=18> */
[----:B------:R-:W4:Y:S04]  /*3df60*/  LDL.LU R8, [R1+0x2920] ;  /* 0x0029200001087983 */ /* 0x000f280000300800 */
        /* <DEDUP_REMOVED lines=10> */
[----:B------:R-:W4:Y:S04]  /*3e010*/  LDL.LU R3, [R1+0x290c] ;  /* 0x00290c0001037983 */ /* 0x000f280000300800 */
[----:B------:R-:W2:Y:S04]  /*3e020*/  LDL.LU R2, [R1+0x2908] ;  /* 0x0029080001027983 */ /* 0x000ea80000300800 */
[----:B------:R0:W-:Y:S04]  /*3e030*/  STS.U8 [R52+UR4+0x3560], R32 ;  /* 0x0035602034007988 */ /* 0x0001e80008000004 */
[----:B------:R1:W-:Y:S04]  /*3e040*/  STS.U8 [R52+UR4+0x3540], R34 ;  /* 0x0035402234007988 */ /* 0x0003e80008000004 */
[----:B---3--:R3:W-:Y:S04]  /*3e050*/  STS.U8 [R52+UR4+0x3640], R36 ;  /* 0x0036402434007988 */ /* 0x0087e80008000004 */
[----:B------:R3:W-:Y:S04]  /*3e060*/  STS.U8 [R52+UR4+0x3660], R38 ;  /* 0x0036602634007988 */ /* 0x0007e80008000004 */
[----:B------:R3:W-:Y:S04]  /*3e070*/  STS.U8 [R52+UR4+0x3600], R40 ;  /* 0x0036002834007988 */ /* 0x0007e80008000004 */
[----:B------:R3:W-:Y:S04]  /*3e080*/  STS.U8 [R52+UR4+0x3620], R42 ;  /* 0x0036202a34007988 */ /* 0x0007e80008000004 */
[----:B0-----:R-:W4:Y:S04]  /*3e090*/  LDL.LU R32, [R1+0x2904] ;  /* 0x0029040001207983 */ /* 0x001f280000300800 */
[----:B-1----:R-:W2:Y:S04]  /*3e0a0*/  LDL.LU R34, [R1+0x2900] ;  /* 0x0029000001227983 */ /* 0x002ea80000300800 */
[----:B---3--:R-:W3:Y:S04]  /*3e0b0*/  LDL.LU R36, [R1+0x28fc] ;  /* 0x0028fc0001247983 */ /* 0x008ee80000300800 */
[----:B------:R-:W3:Y:S04]  /*3e0c0*/  LDL.LU R38, [R1+0x28f8] ;  /* 0x0028f80001267983 */ /* 0x000ee80000300800 */
[----:B------:R-:W3:Y:S04]  /*3e0d0*/  LDL.LU R40, [R1+0x28f4] ;  /* 0x0028f40001287983 */ /* 0x000ee80000300800 */
[----:B------:R-:W3:Y:S04]  /*3e0e0*/  LDL.LU R42, [R1+0x28f0] ;  /* 0x0028f000012a7983 */ /* 0x000ee80000300800 */
[----:B------:R0:W-:Y:S04]  /*3e0f0*/  STS.U8 [R52+UR4+0x3760], R44 ;  /* 0x0037602c34007988 */ /* 0x0001e80008000004 */
[----:B------:R1:W-:Y:S04]  /*3e100*/  STS.U8 [R52+UR4+0x3740], R46 ;  /* 0x0037402e34007988 */ /* 0x0003e80008000004 */
[----:B------:R1:W-:Y:S04]  /*3e110*/  STS.U8 [R52+UR4+0x3720], R48 ;  /* 0x0037203034007988 */ /* 0x0003e80008000004 */
[----:B------:R1:W-:Y:S04]  /*3e120*/  STS.U8 [R52+UR4+0x3700], R50 ;  /* 0x0037003234007988 */ /* 0x0003e80008000004 */
[----:B0-----:R-:W4:Y:S04]  /*3e130*/  LDL.LU R44, [R1+0x28ec] ;  /* 0x0028ec00012c7983 */ /* 0x001f280000300800 */
[----:B-1----:R-:W2:Y:S04]  /*3e140*/  LDL.LU R46, [R1+0x28e8] ;  /* 0x0028e800012e7983 */ /* 0x002ea80000300800 */
[----:B------:R-:W3:Y:S04]  /*3e150*/  LDL.LU R48, [R1+0x28e4] ;  /* 0x0028e40001307983 */ /* 0x000ee80000300800 */
[----:B------:R-:W4:Y:S04]  /*3e160*/  LDL.LU R50, [R1+0x28e0] ;  /* 0x0028e00001327983 */ /* 0x000f280000300800 */
        /* <DEDUP_REMOVED lines=8> */
[----:B----4-:R0:W-:Y:S04]  /*3e1f0*/  STS.U8 [R52+UR4+0x3920], R50 ;  /* 0x0039203234007988 */ /* 0x0101e80008000004 */
[----:B---3--:R1:W-:Y:S04]  /*3e200*/  STS.U8 [R52+UR4+0x3900], R48 ;  /* 0x0039003034007988 */ /* 0x0083e80008000004 */
[----:B--2---:R2:W-:Y:S04]  /*3e210*/  STS.U8 [R52+UR4+0x3960], R46 ;  /* 0x0039602e34007988 */ /* 0x0045e80008000004 */
[----:B0-----:R-:W3:Y:S04]  /*3e220*/  LDL.LU R50, [R1+0xbac] ;  /* 0x000bac0001327983 */ /* 0x001ee80000300800 */
[----:B-1----:R-:W4:Y:S04]  /*3e230*/  LDL.LU R48, [R1+0xbb0] ;  /* 0x000bb00001307983 */ /* 0x002f280000300800 */
[----:B--2---:R-:W2:Y:S04]  /*3e240*/  LDL.LU R46, [R1+0xbb4] ;  /* 0x000bb400012e7983 */ /* 0x004ea80000300800 */
[----:B------:R0:W-:Y:S02]  /*3e250*/  STS.U8 [R52+UR4+0x3940], R44 ;  /* 0x0039402c34007988 */ /* 0x0001e40008000004 */
[----:B0-----:R-:W0:Y:S02]  /*3e260*/  S2R R44, SR_TID.X ;  /* 0x00000000002c7919 */ /* 0x001e240000002100 */
[----:B------:R-:W3:Y:S01]  /*3e270*/  LDL.LU R52, [R1+0x28dc] ;  /* 0x0028dc0001347983 */ /* 0x000ee20000300800 */
[----:B0-----:R-:W-:-:S05]  /*3e280*/  LOP3.LUT R44, R44, 0x1f, RZ, 0xc0, !PT ;  /* 0x0000001f2c2c7812 */ /* 0x001fca00078ec0ff */
        /* <DEDUP_REMOVED lines=43> */
[----:B------:R-:W3:Y:S04]  /*3e540*/  LDL.LU R9, [R1+0xad0] ;  /* 0x000ad00001097983 */ /* 0x000ee80000300800 */
[----:B------:R-:W3:Y:S04]  /*3e550*/  LDL.LU R8, [R1+0xacc] ;  /* 0x000acc0001087983 */ /* 0x000ee80000300800 */
[----:B------:R-:W3:Y:S04]  /*3e560*/  LDL.LU R3, [R1+0xac8] ;  /* 0x000ac80001037983 */ /* 0x000ee80000300800 */
[----:B------:R-:W3:Y:S04]  /*3e570*/  LDL.LU R2, [R1+0xab4] ;  /* 0x000ab40001027983 */ /* 0x000ee80000300800 */
[----:B------:R-:W3:Y:S04]  /*3e580*/  LDL.LU R34, [R1+0xab0] ;  /* 0x000ab00001227983 */ /* 0x000ee80000300800 */
[----:B------:R-:W3:Y:S04]  /*3e590*/  LDL.LU R44, [R1+0xaac] ;  /* 0x000aac00012c7983 */ /* 0x000ee80000300800 */
[----:B--2---:R0:W-:Y:S04]  /*3e5a0*/  STS.U8 [R32+UR4+0x80], R46 ;  /* 0x0000802e20007988 */ /* 0x0041e80008000004 */
[----:B----4-:R1:W-:Y:S04]  /*3e5b0*/  STS.U8 [R32+UR4+0xa0], R48 ;  /* 0x0000a03020007988 */ /* 0x0103e80008000004 */
[----:B---3--:R2:W-:Y:S04]  /*3e5c0*/  STS.U8 [R32+UR4+0xc0], R50 ;  /* 0x0000c03220007988 */ /* 0x0085e80008000004 */
        /* <DEDUP_REMOVED lines=10> */
[----:B0-----:R-:W4:Y:S04]  /*3e670*/  LDL.LU R59, [R1+0xa70] ;  /* 0x000a7000013b7983 */ /* 0x001f280000300800 */
        /* <DEDUP_REMOVED lines=47> */
[----:B------:R-:W2:Y:S04]  /*3e970*/  LDL.LU R44, [R1+0x990] ;  /* 0x00099000012c7983 */ /* 0x000ea80000300800 */
[----:B------:R0:W-:Y:S04]  /*3e980*/  STS.U8 [R32+UR4+0x780], R46 ;  /* 0x0007802e20007988 */ /* 0x0001e80008000004 */
[----:B------:R1:W-:Y:S04]  /*3e990*/  STS.U8 [R32+UR4+0x880], R48 ;  /* 0x0008803020007988 */ /* 0x0003e80008000004 */
[----:B------:R1:W-:Y:S04]  /*3e9a0*/  STS.U8 [R32+UR4+0x8a0], R50 ;  /* 0x0008a03220007988 */ /* 0x0003e80008000004 */
[----:B---3--:R3:W-:Y:S04]  /*3e9b0*/  STS.U8 [R32+UR4+0x8c0], R0 ;  /* 0x0008c00020007988 */ /* 0x0087e80008000004 */
[----:B----4-:R4:W-:Y:S04]  /*3e9c0*/  STS.U8 [R32+UR4+0x8e0], R54 ;  /* 0x0008e03620007988 */ /* 0x0109e80008000004 */
[----:B------:R4:W-:Y:S04]  /*3e9d0*/  STS.U8 [R32+UR4+0x9a0], R58 ;  /* 0x0009a03a20007988 */ /* 0x0009e80008000004 */
[----:B0-----:R-:W2:Y:S04]  /*3e9e0*/  LDL.LU R46, [R1+0x98c] ;  /* 0x00098c00012e7983 */ /* 0x001ea80000300800 */
[----:B-1----:R-:W2:Y:S04]  /*3e9f0*/  LDL.LU R48, [R1+0x988] ;  /* 0x0009880001307983 */ /* 0x002ea80000300800 */
[----:B------:R-:W2:Y:S04]  /*3ea00*/  LDL.LU R50, [R1+0x974] ;  /* 0x0009740001327983 */ /* 0x000ea80000300800 */
        /* <DEDUP_REMOVED lines=275> */
[----:B--2---:R-:W-:Y:S04]  /*3fb40*/  STS.U8 [R32+UR4+0x2ec0], R34 ;  /* 0x002ec02220007988 */ /* 0x004fe80008000004 */
[----:B------:R-:W-:Y:S04]  /*3fb50*/  STS.U8 [R32+UR4+0x2ee0], R44 ;  /* 0x002ee02c20007988 */ /* 0x000fe80008000004 */
[----:B------:R-:W-:Y:S04]  /*3fb60*/  STS.U8 [R32+UR4+0x2e80], R46 ;  /* 0x002e802e20007988 */ /* 0x000fe80008000004 */
[----:B------:R-:W-:Y:S04]  /*3fb70*/  STS.U8 [R32+UR4+0x2ea0], R48 ;  /* 0x002ea03020007988 */ /* 0x000fe80008000004 */
[----:B------:R-:W-:Y:S04]  /*3fb80*/  STS.U8 [R32+UR4+0x2fe0], R50 ;  /* 0x002fe03220007988 */ /* 0x000fe80008000004 */
[----:B---3--:R-:W-:Y:S04]  /*3fb90*/  STS.U8 [R32+UR4+0x2fc0], R0 ;  /* 0x002fc00020007988 */ /* 0x008fe80008000004 */
[----:B----4-:R0:W-:Y:S04]  /*3fba0*/  STS.U8 [R32+UR4+0x2fa0], R54 ;  /* 0x002fa03620007988 */ /* 0x0101e80008000004 */
[----:B------:R1:W-:Y:S04]  /*3fbb0*/  STS.U8 [R32+UR4+0x2f80], R58 ;  /* 0x002f803a20007988 */ /* 0x0003e80008000004 */
[----:B0-----:R-:W2:Y:S04]  /*3fbc0*/  LDL.LU R54, [R1+0x108] ;  /* 0x0001080001367983 */ /* 0x001ea80000300800 */
[----:B------:R0:W-:Y:S04]  /*3fbd0*/  STS.U8 [R32+UR4+0x3080], R59 ;  /* 0x0030803b20007988 */ /* 0x0001e80008000004 */
[----:B-1----:R-:W3:Y:S04]  /*3fbe0*/  LDL.LU R58, [R1+0x104] ;  /* 0x00010400013a7983 */ /* 0x002ee80000300800 */
        /* <DEDUP_REMOVED lines=30> */
[----:B---3--:R1:W-:Y:S04]  /*3fdd0*/  STS.U8 [R32+UR4+0x30c0], R58 ;  /* 0x0030c03a20007988 */ /* 0x0083e80008000004 */
[----:B0-----:R-:W2:Y:S04]  /*3fde0*/  LDL.LU R54, [R1+0x28d8] ;  /* 0x0028d80001367983 */ /* 0x001ea80000300800 */
[----:B-1----:R-:W3:Y:S04]  /*3fdf0*/  LDL.LU R58, [R1+0x28d4] ;  /* 0x0028d400013a7983 */ /* 0x002ee80000300800 */
[----:B----4-:R0:W-:Y:S04]  /*3fe00*/  STS.U8 [R32+UR4+0x30e0], R59 ;  /* 0x0030e03b20007988 */ /* 0x0101e80008000004 */
[----:B------:R-:W-:Y:S04]  /*3fe10*/  STS.U8 [R32+UR4+0x31a0], R57 ;  /* 0x0031a03920007988 */ /* 0x000fe80008000004 */
[----:B------:R-:W-:Y:S04]  /*3fe20*/  STS.U8 [R32+UR4+0x3180], R56 ;  /* 0x0031803820007988 */ /* 0x000fe80008000004 */
[----:B------:R-:W-:Y:S04]  /*3fe30*/  STS.U8 [R32+UR4+0x31e0], R55 ;  /* 0x0031e03720007988 */ /* 0x000fe80008000004 */
[----:B------:R-:W-:Y:S04]  /*3fe40*/  STS.U8 [R32+UR4+0x31c0], R53 ;  /* 0x0031c03520007988 */ /* 0x000fe80008000004 */
[----:B------:R-:W-:Y:S04]  /*3fe50*/  STS.U8 [R32+UR4+0x32c0], R43 ;  /* 0x0032c02b20007988 */ /* 0x000fe80008000004 */
        /* <DEDUP_REMOVED lines=22> */
[----:B------:R-:W-:Y:S04]  /*3ffc0*/  STS.U8 [R32+UR4+0x37a0], R50 ;  /* 0x0037a03220007988 */ /* 0x000fe80008000004 */
[----:B------:R1:W-:Y:S04]  /*3ffd0*/  STS.U8 [R32+UR4+0x3780], R0 ;  /* 0x0037800020007988 */ /* 0x0003e80008000004 */
[----:B0-----:R-:W2:Y:S04]  /*3ffe0*/  LDL.LU R48, [R1+0xbd0] ;  /* 0x000bd00001307983 */ /* 0x001ea80000300800 */
[----:B-1----:R-:W2:Y:S04]  /*3fff0*/  LDL.LU R0, [R1+0xbcc] ;  /* 0x000bcc0001007983 */ /* 0x002ea80000300800 */
[----:B------:R-:W2:Y:S04]  /*40000*/  LDL.LU R2, [R1+0xbc8] ;  /* 0x000bc80001027983 */ /* 0x000ea80000300800 */
[----:B------:R-:W2:Y:S04]  /*40010*/  LDL.LU R50, [R1+0xbd4] ;  /* 0x000bd40001327983 */ /* 0x000ea80000300800 */
[----:B------:R-:W2:Y:S04]  /*40020*/  LDL.LU R34, [R1+0x34] ;  /* 0x0000340001227983 */ /* 0x000ea80000300800 */
[----:B------:R-:W2:Y:S04]  /*40030*/  LDL.LU R44, [R1+0x2c] ;  /* 0x00002c00012c7983 */ /* 0x000ea80000300800 */
[----:B------:R-:W2:Y:S04]  /*40040*/  LDL.LU R46, [R1+0x28] ;  /* 0x00002800012e7983 */ /* 0x000ea80000300800 */
        /* <DEDUP_REMOVED lines=30> */
[----:B0-----:R-:W2:Y:S01]  /*40230*/  LDL.LU R48, [R1+0x24] ;  /* 0x0000240001307983 */ /* 0x001ea20000300800 */
[----:B-1----:R-:W0:Y:S03]  /*40240*/  S2R R0, SR_TID.X ;  /* 0x0000000000007919 */ /* 0x002e260000002100 */
[----:B------:R-:W-:Y:S04]  /*40250*/  STS.U8 [R32+UR4+0x3fa0], R2 ;  /* 0x003fa00220007988 */ /* 0x000fe80008000004 */
[----:B------:R-:W-:Y:S01]  /*40260*/  STS.U8 [R32+UR4+0x3f80], R50 ;  /* 0x003f803220007988 */ /* 0x000fe20008000004 */
[----:B------:R-:W-:Y:S01]  /*40270*/  BAR.SYNC.DEFER_BLOCKING 0x0 ;  /* 0x0000000000007b1d */ /* 0x000fe20000010000 */
[C---:B0-----:R-:W-:Y:S01]  /*40280*/  IMAD.SHL.U32 R24, R0.reuse, 0x2, RZ ;  /* 0x0000000200187824 */ /* 0x041fe200078e00ff */
[----:B------:R-:W-:-:S05]  /*40290*/  LOP3.LUT R0, R0, 0x7, RZ, 0xc0, !PT ;  /* 0x0000000700007812 */ /* 0x000fca00078ec0ff */
[----:B------:R-:W-:-:S05]  /*402a0*/  IMAD R0, R0, 0x90, RZ ;  /* 0x0000009000007824 */ /* 0x000fca00078e02ff */
[----:B------:R-:W-:-:S05]  /*402b0*/  LOP3.LUT R0, R0, 0x30, R24, 0x78, !PT ;  /* 0x0000003000007812 */ /* 0x000fca00078e7818 */
[----:B------:R-:W0:Y:S04]  /*402c0*/  LDSM.16.M88.4 R4, [R0+UR4] ;  /* 0x000000040004783b */ /* 0x000e280008000200 */
[----:B------:R-:W-:Y:S04]  /*402d0*/  LDSM.16.M88.4 R16, [R0+UR4+0x1000] ;  /* 0x001000040010783b */ /* 0x000fe80008000200 */
[----:B------:R-:W-:Y:S01]  /*402e0*/  LDSM.16.M88.4 R20, [R0+UR4+0x1c00] ;  /* 0x001c00040014783b */ /* 0x000fe20008000200 */
[----:B0-----:R-:W-:-:S03]  /*402f0*/  IMAD.MOV.U32 R51, RZ, RZ, R4 ;  /* 0x000000ffff337224 */ /* 0x001fc600078e0004 */
[----:B------:R-:W-:Y:S01]  /*40300*/  STL.64 [R1+0x5b8], R6 ;  /* 0x0005b80601007387 */ /* 0x000fe20000100a00 */
[----:B------:R-:W-:-:S03]  /*40310*/  IMAD.MOV.U32 R50, RZ, RZ, R5 ;  /* 0x000000ffff327224 */ /* 0x000fc600078e0005 */
[----:B------:R-:W0:Y:S04]  /*40320*/  LDSM.16.M88.4 R4, [R0+UR4+0x400] ;  /* 0x000400040004783b */ /* 0x000e280008000200 */
[----:B0-----:R-:W-:Y:S01]  /*40330*/  STL.64 [R1+0x5c0], R4 ;  /* 0x0005c00401007387 */ /* 0x001fe20000100a00 */
[----:B------:R-:W-:-:S03]  /*40340*/  IMAD.MOV.U32 R12, RZ, RZ, R4 ;  /* 0x000000ffff0c7224 */ /* 0x000fc600078e0004 */
        /* <DEDUP_REMOVED lines=8> */
[----:B0-----:R-:W-:Y:S04]  /*403d0*/  STL.64 [R1+0x5e0], R4 ;  /* 0x0005e00401007387 */ /* 0x001fe80000100a00 */
[----:B------:R0:W-:Y:S04]  /*403e0*/  STL.64 [R1+0x5e8], R6 ;  /* 0x0005e80601007387 */ /* 0x0001e80000100a00 */
[----:B------:R-:W-:Y:S04]  /*403f0*/  STL.64 [R1+0x600], R16 ;  /* 0x0006001001007387 */ /* 0x000fe80000100a00 */
[----:B------:R-:W-:Y:S01]  /*40400*/  STL.64 [R1+0x608], R18 ;  /* 0x0006081201007387 */ /* 0x000fe20000100a00 */
[----:B0-----:R-:W-:-:S02]  /*40410*/  IMAD.MOV.U32 R6, RZ, RZ, R16 ;  /* 0x000000ffff067224 */ /* 0x001fc400078e0010 */
[----:B------:R-:W-:Y:S02]  /*40420*/  IMAD.MOV.U32 R7, RZ, RZ, R17 ;  /* 0x000000ffff077224 */ /* 0x000fe400078e0011 */
[----:B------:R-:W0:Y:S04]  /*40430*/  LDSM.16.M88.4 R16, [R0+UR4+0x1400] ;  /* 0x001400040010783b */ /* 0x000e280008000200 */
[----:B0-----:R-:W-:Y:S01]  /*40440*/  STL.64 [R1+0x620], R16 ;  /* 0x0006201001007387 */ /* 0x001fe20000100a00 */
[----:B------:R-:W-:-:S03]  /*40450*/  IMAD.MOV.U32 R27, RZ, RZ, R16 ;  /* 0x000000ffff1b7224 */ /* 0x000fc600078e0010 */
[----:B------:R-:W-:Y:S01]  /*40460*/  STL.64 [R1+0x628], R18 ;  /* 0x0006281201007387 */ /* 0x000fe20000100a00 */
[----:B------:R-:W-:-:S03]  /*40470*/  IMAD.MOV.U32 R26, RZ, RZ, R17 ;  /* 0x000000ffff1a7224 */ /* 0x000fc600078e0011 */
[----:B------:R-:W0:Y:S04]  /*40480*/  LDSM.16.M88.4 R16, [R0+UR4+0x1800] ;  /* 0x001800040010783b */ /* 0x000e280008000200 */
[----:B0-----:R0:W-:Y:S04]  /*40490*/  STL.64 [R1+0x5f0], R16 ;  /* 0x0005f01001007387 */ /* 0x0011e80000100a00 */
[----:B------:R-:W-:Y:S04]  /*404a0*/  STL.64 [R1+0x5f8], R18 ;  /* 0x0005f81201007387 */ /* 0x000fe80000100a00 */
[----:B------:R-:W3:Y:S04]  /*404b0*/  LDL.LU.64 R36, [R1+0x3b0] ;  /* 0x0003b00001247983 */ /* 0x000ee80000300a00 */
[----:B------:R-:W3:Y:S01]  /*404c0*/  LDL.LU.64 R38, [R1+0x3b8] ;  /* 0x0003b80001267983 */ /* 0x000ee20000300a00 */
[----:B------:R-:W-:-:S02]  /*404d0*/  IMAD.MOV.U32 R25, RZ, RZ, R16 ;  /* 0x000000ffff197224 */ /* 0x000fc400078e0010 */
[----:B------:R-:W-:Y:S01]  /*404e0*/  IMAD.MOV.U32 R24, RZ, RZ, R17 ;  /* 0x000000ffff187224 */ /* 0x000fe200078e0011 */
[----:B------:R-:W-:Y:S04]  /*404f0*/  STL.64 [R1+0x610], R20 ;  /* 0x0006101401007387 */ /* 0x000fe80000100a00 */
[----:B------:R-:W-:Y:S01]  /*40500*/  STL.64 [R1+0x618], R22 ;  /* 0x0006181601007387 */ /* 0x000fe20000100a00 */
[----:B0-----:R-:W-:Y:S02]  /*40510*/  IMAD.MOV.U32 R16, RZ, RZ, R20 ;  /* 0x000000ffff107224 */ /* 0x001fe400078e0014 */
[----:B------:R-:W-:Y:S02]  /*40520*/  IMAD.MOV.U32 R17, RZ, RZ, R21 ;  /* 0x000000ffff117224 */ /* 0x000fe400078e0015 */
[----:B------:R-:W0:Y:S04]  /*40530*/  LDSM.16.M88.4 R20, [R0+UR4+0x2000] ;  /* 0x002000040014783b */ /* 0x000e280008000200 */
[----:B0-----:R-:W-:Y:S01]  /*40540*/  STL.64 [R1+0x630], R20 ;  /* 0x0006301401007387 */ /* 0x001fe20000100a00 */
[----:B------:R-:W-:-:S03]  /*40550*/  IMAD.MOV.U32 R18, RZ, RZ, R20 ;  /* 0x000000ffff127224 */ /* 0x000fc600078e0014 */
[----:B------:R-:W-:Y:S01]  /*40560*/  STL.64 [R1+0x638], R22 ;  /* 0x0006381601007387 */ /* 0x000fe20000100a00 */
[----:B------:R-:W-:-:S03]  /*40570*/  IMAD.MOV.U32 R19, RZ, RZ, R21 ;  /* 0x000000ffff137224 */ /* 0x000fc600078e0015 */
[----:B------:R-:W4:Y:S04]  /*40580*/  LDL.LU.64 R40, [R1+0x3c0] ;  /* 0x0003c00001287983 */ /* 0x000f280000300a00 */
[----:B------:R-:W0:Y:S04]  /*40590*/  LDSM.16.M88.4 R20, [R0+UR4+0x2400] ;  /* 0x002400040014783b */ /* 0x000e280008000200 */
[----:B------:R-:W4:Y:S04]  /*405a0*/  LDL.LU.64 R42, [R1+0x3c8] ;  /* 0x0003c800012a7983 */ /* 0x000f280000300a00 */
[----:B------:R-:W-:Y:S04]  /*405b0*/  STL [R1+0x27a8], R51 ;  /* 0x0027a83301007387 */ /* 0x000fe80000100800 */
[----:B0-----:R0:W-:Y:S01]  /*405c0*/  STL.64 [R1+0x640], R20 ;  /* 0x0006401401007387 */ /* 0x0011e20000100a00 */
[----:B------:R-:W-:-:S03]  /*405d0*/  IMAD.MOV.U32 R29, RZ, RZ, R20 ;  /* 0x000000ffff1d7224 */ /* 0x000fc600078e0014 */
[----:B------:R1:W-:Y:S01]  /*405e0*/  STL.64 [R1+0x648], R22 ;  /* 0x0006481601007387 */ /* 0x0003e20000100a00 */
[----:B------:R-:W-:-:S03]  /*405f0*/  IMAD.MOV.U32 R28, RZ, RZ, R21 ;  /* 0x000000ffff1c7224 */ /* 0x000fc600078e0015 */
[----:B0-----:R-:W4:Y:S04]  /*40600*/  LDL.LU.64 R20, [R1+0x440] ;  /* 0x0004400001147983 */ /* 0x001f280000300a00 */
[----:B-1----:R-:W4:Y:S01]  /*40610*/  LDL.LU.64 R22, [R1+0x448] ;  /* 0x0004480001167983 */ /* 0x002f220000300a00 */
[----:B------:R-:W-:Y:S02]  /*40620*/  IMAD.MOV.U32 R9, RZ, RZ, R5 ;  /* 0x000000ffff097224 */ /* 0x000fe400078e0005 */
[----:B------:R-:W-:Y:S02]  /*40630*/  IMAD R5, R44, 0x100, R34 ;  /* 0x000001002c057824 */ /* 0x000fe400078e0222 */
[----:B--2---:R-:W-:Y:S02]  /*40640*/  IMAD R2, R48, 0x100, R46 ;  /* 0x0000010030027824 */ /* 0x004fe400078e022e */
[----:B------:R-:W0:Y:S01]  /*40650*/  LDSM.16.M88.4 R44, [R0+UR4+0x2800] ;  /* 0x00280004002c783b */ /* 0x000e220008000200 */
[----:B------:R-:W-:-:S02]  /*40660*/  IMAD.MOV.U32 R8, RZ, RZ, R4 ;  /* 0x000000ffff087224 */ /* 0x000fc400078e0004 */
[----:B------:R-:W-:Y:S02]  /*40670*/  IMAD R3, R31, 0x100, R30 ;  /* 0x000001001f037824 */ /* 0x000fe400078e021e */
[----:B------:R-:W-:Y:S01]  /*40680*/  IMAD R4, R61, 0x100, R60 ;  /* 0x000001003d047824 */ /* 0x000fe200078e023c */
[----:B------:R-:W-:Y:S02]  /*40690*/  F2FP.F16.E5M2.UNPACK_B R34, R5 ;  /* 0x00000005ff22723e */ /* 0x000fe400020004ff */
[----:B------:R-:W-:Y:S02]  /*406a0*/  F2FP.F16.E5M2.UNPACK_B R35, R2 ;  /* 0x00000002ff23723e */ /* 0x000fe400020004ff */
[----:B------:R-:W-:Y:S02]  /*406b0*/  F2FP.F16.E5M2.UNPACK_B R14, R51 ;  /* 0x00000033ff0e723e */ /* 0x000fe400020004ff */
[----:B------:R-:W-:Y:S02]  /*406c0*/  F2FP.F16.E5M2.UNPACK_B R32, R3 ;  /* 0x00000003ff20723e */ /* 0x000fe400020004ff */
[----:B------:R-:W-:-:S02]  /*406d0*/  F2FP.F16.E5M2.UNPACK_B R33, R4 ;  /* 0x00000004ff21723e */ /* 0x000fc400020004ff */
[----:B------:R-:W-:-:S07]  /*406e0*/  F2FP.F16.E5M2.UNPACK_B R15, R50 ;  /* 0x00000032ff0f723e */ /* 0x000fce00020004ff */
[----:B---3--:R-:W-:Y:S07]  /*406f0*/  HMMA.16816.F32 R52, R32, R14, R36 ;  /* 0x0000000e2034723c */ /* 0x008fee0000001824 */
[----:B0-----:R-:W-:Y:S02]  /*40700*/  IMAD.MOV.U32 R38, RZ, RZ, R44 ;  /* 0x000000ffff267224 */ /* 0x001fe400078e002c */
[----:B------:R-:W-:-:S14]  /*40710*/  IMAD.MOV.U32 R39, RZ, RZ, R45 ;  /* 0x000000ffff277224 */ /* 0x000fdc00078e002d */
[----:B------:R-:W-:Y:S04]  /*40720*/  STL.64 [R1+0x30], R52 ;  /* 0x0000303401007387 */ /* 0x000fe80000100a00 */
[----:B------:R-:W-:Y:S04]  /*40730*/  STL.64 [R1+0x38], R54 ;  /* 0x0000383601007387 */ /* 0x000fe80000100a00 */
[----:B------:R0:W-:Y:S04]  /*40740*/  STL.64 [R1+0x650], R44 ;  /* 0x0006502c01007387 */ /* 0x0001e80000100a00 */
[----:B------:R1:W-:Y:S01]  /*40750*/  STL.64 [R1+0x658], R46 ;  /* 0x0006582e01007387 */ /* 0x0003e20000100a00 */
[----:B------:R-:W-:-:S02]  /*40760*/  F2FP.F16.E5M2.UNPACK_B R12, R12 ;  /* 0x0000000cff0c723e */ /* 0x000fc400020004ff */
[----:B------:R-:W-:Y:S01]  /*40770*/  F2FP.F16.E5M2.UNPACK_B R13, R13 ;  /* 0x0000000dff0d723e */ /* 0x000fe200020004ff */
[----:B------:R-:W2:Y:S04]  /*40780*/  LDSM.16.M88.4 R52, [R0+UR4+0x2c00] ;  /* 0x002c00040034783b */ /* 0x000ea80008000200 */
[----:B0-----:R-:W3:Y:S04]  /*40790*/  LDL.LU.64 R44, [R1+0x460] ;  /* 0x00046000012c7983 */ /* 0x001ee80000300a00 */
[----:B-1----:R-:W3:Y:S01]  /*407a0*/  LDL.LU.64 R46, [R1+0x468] ;  /* 0x00046800012e7983 */ /* 0x002ee20000300a00 */
[----:B----4-:R-:W-:Y:S01]  /*407b0*/  HMMA.16816.F32 R40, R32, R12, R40 ;  /* 0x0000000c2028723c */ /* 0x010fe20000001828 */
[----:B------:R-:W-:-:S02]  /*407c0*/  F2FP.F16.E5M2.UNPACK_B R10, R10 ;  /* 0x0000000aff0a723e */ /* 0x000fc400020004ff */
[----:B------:R-:W-:-:S15]  /*407d0*/  F2FP.F16.E5M2.UNPACK_B R11, R11 ;  /* 0x0000000bff0b723e */ /* 0x000fde00020004ff */
[----:B------:R-:W-:-:S05]  /*407e0*/  NOP ;  /* 0x0000000000007918 */ /* 0x000fca0000000000 */
[----:B------:R-:W-:Y:S04]  /*407f0*/  STL.64 [R1+0x20], R40 ;  /* 0x0000202801007387 */ /* 0x000fe80000100a00 */
[----:B------:R-:W-:Y:S04]  /*40800*/  STL.64 [R1+0x28], R42 ;  /* 0x0000282a01007387 */ /* 0x000fe80000100a00 */
[----:B------:R-:W-:Y:S04]  /*40810*/  STL.64 [R1+0x28c8], R14 ;  /* 0x0028c80e01007387 */ /* 0x000fe80000100a00 */
[----:B------:R0:W-:Y:S04]  /*40820*/  STL.64 [R1+0x28c0], R12 ;  /* 0x0028c00c01007387 */ /* 0x0001e80000100a00 */
[----:B--2---:R-:W-:Y:S04]  /*40830*/  STL.64 [R1+0x660], R52 ;  /* 0x0006603401007387 */ /* 0x004fe80000100a00 */
[----:B------:R-:W-:Y:S01]  /*40840*/  STL.64 [R1+0x668], R54 ;  /* 0x0006683601007387 */ /* 0x000fe20000100a00 */
[----:B0-----:R-:W-:-:S15]  /*40850*/  HMMA.16816.F32 R12, R32, R10, R20 ;  /* 0x0000000a200c723c */ /* 0x001fde0000001814 */
[----:B------:R-:W-:-:S08]  /*40860*/  NOP ;  /* 0x0000000000007918 */ /* 0x000fd00000000000 */
[----:B------:R-:W-:Y:S04]  /*40870*/  STL [R1+0x14], R13 ;  /* 0x0000140d01007387 */ /* 0x000fe80000100800 */
[----:B------:R-:W-:Y:S01]  /*40880*/  STL.64 [R1+0x18], R14 ;  /* 0x0000180e01007387 */ /* 0x000fe20000100a00 */
[----:B------:R-:W-:-:S03]  /*40890*/  IMAD.MOV.U32 R51, RZ, RZ, R12 ;  /* 0x000000ffff337224 */ /* 0x000fc600078e000c */
[----:B------:R-:W2:Y:S04]  /*408a0*/  LDL.LU.64 R20, [R1+0x490] ;  /* 0x0004900001147983 */ /* 0x000ea80000300a00 */
[----:B------:R-:W0:Y:S04]  /*408b0*/  LDSM.16.M88.4 R12, [R0+UR4+0x3000] ;  /* 0x00300004000c783b */ /* 0x000e280008000200 */
[----:B------:R-:W2:Y:S01]  /*408c0*/  LDL.LU.64 R22, [R1+0x498] ;  /* 0x0004980001167983 */ /* 0x000ea20000300a00 */
[----:B------:R-:W-:Y:S02]  /*408d0*/  F2FP.F16.E5M2.UNPACK_B R8, R8 ;  /* 0x00000008ff08723e */ /* 0x000fe400020004ff */
[----:B------:R-:W-:Y:S01]  /*408e0*/  F2FP.F16.E5M2.UNPACK_B R9, R9 ;  /* 0x00000009ff09723e */ /* 0x000fe200020004ff */
[----:B------:R-:W-:-:S02]  /*408f0*/  IMAD.MOV.U32 R40, RZ, RZ, R52 ;  /* 0x000000ffff287224 */ /* 0x000fc400078e0034 */
[----:B------:R-:W-:Y:S01]  /*40900*/  IMAD.MOV.U32 R41, RZ, RZ, R53 ;  /* 0x000000ffff297224 */ /* 0x000fe200078e0035 */
[----:B0-----:R-:W-:Y:S01]  /*40910*/  STL.64 [R1+0x670], R12 ;  /* 0x0006700c01007387 */ /* 0x001fe20000100a00 */
[----:B------:R-:W-:-:S03]  /*40920*/  IMAD.MOV.U32 R42, RZ, RZ, R12 ;  /* 0x000000ffff2a7224 */ /* 0x000fc600078e000c */
[----:B------:R-:W-:Y:S01]  /*40930*/  STL.64 [R1+0x678], R14 ;  /* 0x0006780e01007387 */ /* 0x000fe20000100a00 */
[----:B------:R-:W-:-:S03]  /*40940*/  IMAD.MOV.U32 R43, RZ, RZ, R13 ;  /* 0x000000ffff2b7224 */ /* 0x000fc600078e000d */
[----:B------:R-:W0:Y:S01]  /*40950*/  LDSM.16.M88.4 R12, [R0+UR4+0x3400] ;  /* 0x00340004000c783b */ /* 0x000e220008000200 */
[----:B---3--:R-:W-:Y:S07]  /*40960*/  HMMA.16816.F32 R52, R32, R8, R44 ;  /* 0x000000082034723c */ /* 0x008fee000000182c */
[----:B0-----:R-:W-:Y:S02]  /*40970*/  IMAD.MOV.U32 R44, RZ, RZ, R12 ;  /* 0x000000ffff2c7224 */ /* 0x001fe400078e000c */
[----:B------:R-:W-:-:S14]  /*40980*/  IMAD.MOV.U32 R45, RZ, RZ, R13 ;  /* 0x000000ffff2d7224 */ /* 0x000fdc00078e000d */
[----:B------:R-:W-:Y:S04]  /*40990*/  STL.64 [R1], R52 ;  /* 0x0000003401007387 */ /* 0x000fe80000100a00 */
[----:B------:R-:W-:Y:S04]  /*409a0*/  STL.64 [R1+0x8], R54 ;  /* 0x0000083601007387 */ /* 0x000fe80000100a00 */
[----:B------:R-:W-:Y:S04]  /*409b0*/  STL.64 [R1+0x680], R12 ;  /* 0x0006800c01007387 */ /* 0x000fe80000100a00 */
[----:B------:R-:W-:Y:S04]  /*409c0*/  STL.64 [R1+0x688], R14 ;  /* 0x0006880e01007387 */ /* 0x000fe80000100a00 */
[----:B------:R-:W0:Y:S04]  /*409d0*/  LDSM.16.M88.4 R12, [R0+UR4+0x3800] ;  /* 0x00380004000c783b */ /* 0x000e280008000200 */
[----:B0-----:R0:W-:Y:S01]  /*409e0*/  STL.64 [R1+0x690], R12 ;  /* 0x0006900c01007387 */ /* 0x0011e20000100a00 */
[----:B------:R-:W-:-:S03]  /*409f0*/  IMAD.MOV.U32 R46, RZ, RZ, R12 ;  /* 0x000000ffff2e7224 */ /* 0x000fc600078e000c */
[----:B------:R1:W-:Y:S01]  /*40a00*/  STL.64 [R1+0x698], R14 ;  /* 0x0006980e01007387 */ /* 0x0003e20000100a00 */
[----:B------:R-:W-:-:S03]  /*40a10*/  IMAD.MOV.U32 R47, RZ, RZ, R13 ;  /* 0x000000ffff2f7224 */ /* 0x000fc600078e000d */
[----:B0-----:R-:W3:Y:S04]  /*40a20*/  LDL.LU.64 R12, [R1+0x800] ;  /* 0x00080000010c7983 */ /* 0x001ee80000300a00 */
[----:B-1----:R-:W3:Y:S01]  /*40a30*/  LDL.LU.64 R14, [R1+0x808] ;  /* 0x00080800010e7983 */ /* 0x002ee20000300a00 */
[----:B------:R-:W-:Y:S02]  /*40a40*/  F2FP.F16.E5M2.UNPACK_B R4, R27 ;  /* 0x0000001bff04723e */ /* 0x000fe400020004ff */
[----:B------:R-:W-:Y:S02]  /*40a50*/  F2FP.F16.E5M2.UNPACK_B R5, R26 ;  /* 0x0000001aff05723e */ /* 0x000fe400020004ff */
[----:B------:R-:W-:Y:S02]  /*40a60*/  F2FP.F16.E5M2.UNPACK_B R2, R25 ;  /* 0x00000019ff02723e */ /* 0x000fe400020004ff */
[----:B------:R-:W-:-:S02]  /*40a70*/  F2FP.F16.E5M2.UNPACK_B R3, R24 ;  /* 0x00000018ff03723e */ /* 0x000fc400020004ff */
[----:B------:R-:W0:Y:S01]  /*40a80*/  LDSM.16.M88.4 R24, [R0+UR4+0x3c00] ;  /* 0x003c00040018783b */ /* 0x000e220008000200 */
[----:B------:R-:W-:Y:S02]  /*40a90*/  F2FP.F16.E5M2.UNPACK_B R6, R6 ;  /* 0x00000006ff06723e */ /* 0x000fe400020004ff */
[----:B------:R-:W-:-:S07]  /*40aa0*/  F2FP.F16.E5M2.UNPACK_B R7, R7 ;  /* 0x00000007ff07723e */ /* 0x000fce00020004ff */
[----:B--2---:R-:W-:Y:S01]  /*40ab0*/  HMMA.16816.F32 R56, R32, R6, R20 ;  /* 0x000000062038723c */ /* 0x004fe20000001814 */
[----:B------:R-:W2:Y:S04]  /*40ac0*/  LDL.LU.64 R20, [R1+0x7f0] ;  /* 0x0007f00001147983 */ /* 0x000ea80000300a00 */
[----:B------:R-:W2:-:S15]  /*40ad0*/  LDL.LU.64 R22, [R1+0x7f8] ;  /* 0x0007f80001167983 */ /* 0x000e9e0000300a00 */
[----:B------:R-:W-:-:S03]  /*40ae0*/  NOP ;  /* 0x0000000000007918 */ /* 0x000fc60000000000 */
[----:B------:R-:W-:Y:S04]  /*40af0*/  STL [R1+0x279c], R56 ;  /* 0x00279c3801007387 */ /* 0x000fe80000100800 */
[----:B------:R-:W-:Y:S04]  /*40b00*/  STL [R1+0x2798], R57 ;  /* 0x0027983901007387 */ /* 0x000fe80000100800 */
[----:B------:R-:W-:Y:S04]  /*40b10*/  STL [R1+0x2794], R58 ;  /* 0x0027943a01007387 */ /* 0x000fe80000100800 */
[----:B------:R-:W-:Y:S04]  /*40b20*/  STL [R1+0x2790], R59 ;  /* 0x0027903b01007387 */ /* 0x000fe80000100800 */
[----:B0-----:R0:W-:Y:S01]  /*40b30*/  STL.64 [R1+0x6b0], R24 ;  /* 0x0006b01801007387 */ /* 0x0011e20000100a00 */
[----:B------:R-:W-:-:S03]  /*40b40*/  IMAD.MOV.U32 R48, RZ, RZ, R24 ;  /* 0x000000ffff307224 */ /* 0x000fc600078e0018 */
[----:B------:R1:W-:Y:S01]  /*40b50*/  STL.64 [R1+0x6b8], R26 ;  /* 0x0006b81a01007387 */ /* 0x0003e20000100a00 */
[----:B------:R-:W-:-:S03]  /*40b60*/  IMAD.MOV.U32 R0, RZ, RZ, R25 ;  /* 0x000000ffff007224 */ /* 0x000fc600078e0019 */
[----:B0-----:R-:W4:Y:S04]  /*40b70*/  LDL.LU.64 R24, [R1+0x7e0] ;  /* 0x0007e00001187983 */ /* 0x001f280000300a00 */
[----:B-1----:R-:W4:Y:S01]  /*40b80*/  LDL.LU.64 R26, [R1+0x7e8] ;  /* 0x0007e800011a7983 */ /* 0x002f220000300a00 */
[----:B---3--:R-:W-:Y:S03]  /*40b90*/  HMMA.16816.F32 R52, R32, R4, R12 ;  /* 0x000000042034723c */ /* 0x008fe6000000180c */
[----:B------:R-:W3:Y:S04]  /*40ba0*/  LDL.LU.64 R12, [R1+0x7d0] ;  /* 0x0007d000010c7983 */ /* 0x000ee80000300a00 */
[----:B------:R-:W3:Y:S01]  /*40bb0*/  LDL.LU.64 R14, [R1+0x7d8] ;  /* 0x0007d800010e7983 */ /* 0x000ee20000300a00 */
[----:B------:R-:W-:-:S02]  /*40bc0*/  F2FP.F16.E5M2.UNPACK_B R16, R16 ;  /* 0x00000010ff10723e */ /* 0x000fc400020004ff */
[----:B------:R-:W-:Y:S02]  /*40bd0*/  F2FP.F16.E5M2.UNPACK_B R17, R17 ;  /* 0x00000011ff11723e */ /* 0x000fe400020004ff */
[----:B------:R-:W-:Y:S02]  /*40be0*/  F2FP.F16.E5M2.UNPACK_B R18, R18 ;  /* 0x00000012ff12723e */ /* 0x000fe400020004ff */
[----:B------:R-:W-:Y:S01]  /*40bf0*/  F2FP.F16.E5M2.UNPACK_B R19, R19 ;  /* 0x00000013ff13723e */ /* 0x000fe200020004ff */
[----:B--2---:R-:W-:Y:S08]  /*40c00*/  HMMA.16816.F32 R20, R32, R2, R20 ;  /* 0x000000022014723c */ /* 0x004ff00000001814 */
[----:B------:R-:W-:Y:S04]  /*40c10*/  STL [R1+0x27a4], R52 ;  /* 0x0027a43401007387 */ /* 0x000fe80000100800 */
[----:B------:R-:W-:Y:S04]  /*40c20*/  STL [R1+0x27a0], R53 ;  /* 0x0027a03501007387 */ /* 0x000fe80000100800 */
[----:B------:R-:W-:Y:S04]  /*40c30*/  STL [R1+0x278c], R54 ;  /* 0x00278c3601007387 */ /* 0x000fe80000100800 */
[----:B------:R-:W-:Y:S01]  /*40c40*/  STL [R1+0x2788], R55 ;  /* 0x0027883701007387 */ /* 0x000fe20000100800 */
[----:B------:R-:W-:-:S02]  /*40c50*/  F2FP.F16.E5M2.UNPACK_B R37, R28 ;  /* 0x0000001cff25723e */ /* 0x000fc400020004ff */
[----:B------:R-:W-:Y:S01]  /*40c60*/  F2FP.F16.E5M2.UNPACK_B R36, R29 ;  /* 0x0000001dff24723e */ /* 0x000fe200020004ff */
[----:B----4-:R-:W-:Y:S01]  /*40c70*/  HMMA.16816.F32 R24, R32, R16, R24 ;  /* 0x000000102018723c */ /* 0x010fe20000001818 */
[----:B------:R0:W-:Y:S04]  /*40c80*/  STL.64 [R1+0x27b8], R22 ;  /* 0x0027b81601007387 */ /* 0x0001e80000100a00 */
[----:B------:R-:W-:-:S15]  /*40c90*/  STL.64 [R1+0x27b0], R20 ;  /* 0x0027b01401007387 */ /* 0x000fde0000100a00 */
[----:B------:R-:W-:-:S03]  /*40ca0*/  NOP ;  /* 0x0000000000007918 */ /* 0x000fc60000000000 */
[----:B------:R-:W-:Y:S04]  /*40cb0*/  STL [R1+0x2784], R27 ;  /* 0x0027841b01007387 */ /* 0x000fe80000100800 */
[----:B0-----:R-:W2:Y:S04]  /*40cc0*/  LDL.LU R23, [R1+0x1e0] ;  /* 0x0001e00001177983 */ /* 0x001ea80000300800 */
[----:B------:R-:W2:Y:S04]  /*40cd0*/  LDL.LU R28, [R1+0x1dc] ;  /* 0x0001dc00011c7983 */ /* 0x000ea80000300800 */
[----:B------:R-:W4:Y:S04]  /*40ce0*/  LDL.LU R61, [R1+0x1f0] ;  /* 0x0001f000013d7983 */ /* 0x000f280000300800 */
[----:B------:R-:W4:Y:S04]  /*40cf0*/  LDL.LU R29, [R1+0x1ec] ;  /* 0x0001ec00011d7983 */ /* 0x000f280000300800 */
[----:B------:R-:W4:Y:S04]  /*40d00*/  LDL.LU R60, [R1+0x200] ;  /* 0x00020000013c7983 */ /* 0x000f280000300800 */
[----:B------:R-:W4:Y:S04]  /*40d10*/  LDL.LU R30, [R1+0x1f8] ;  /* 0x0001f800011e7983 */ /* 0x000f280000300800 */
[----:B------:R-:W4:Y:S04]  /*40d20*/  LDL.LU R31, [R1+0x220] ;  /* 0x00022000011f7983 */ /* 0x000f280000300800 */
[----:B------:R-:W4:Y:S01]  /*40d30*/  LDL.LU R49, [R1+0x21c] ;  /* 0x00021c0001317983 */ /* 0x000f220000300800 */
[----:B---3--:R-:W-:-:S15]  /*40d40*/  HMMA.16816.F32 R12, R32, R18, R12 ;  /* 0x00000012200c723c */ /* 0x008fde000000180c */
[----:B------:R-:W-:-:S09]  /*40d50*/  NOP ;  /* 0x0000000000007918 */ /* 0x000fd20000000000 */
[----:B------:R-:W-:Y:S02]  /*40d60*/  IMAD.MOV.U32 R56, RZ, RZ, R14 ;  /* 0x000000ffff387224 */ /* 0x000fe400078e000e */
[----:B------:R-:W-:Y:S02]  /*40d70*/  IMAD.MOV.U32 R57, RZ, RZ, R15 ;  /* 0x000000ffff397224 */ /* 0x000fe400078e000f */
[----:B------:R-:W-:Y:S02]  /*40d80*/  IMAD.MOV.U32 R52, RZ, RZ, R12 ;  /* 0x000000ffff347224 */ /* 0x000fe400078e000c */
[----:B------:R-:W-:Y:S01]  /*40d90*/  IMAD.MOV.U32 R53, RZ, RZ, R13 ;  /* 0x000000ffff357224 */ /* 0x000fe200078e000d */
[----:B------:R-:W3:Y:S04]  /*40da0*/  LDL.LU.64 R14, [R1+0x28c8] ;  /* 0x0028c800010e7983 */ /* 0x000ee80000300a00 */
[----:B------:R-:W3:Y:S04]  /*40db0*/  LDL.LU.64 R12, [R1+0x28c0] ;  /* 0x0028c000010c7983 */ /* 0x000ee80000300a00 */
[----:B------:R-:W-:Y:S04]  /*40dc0*/  STL.64 [R1+0x2898], R18 ;  /* 0x0028981201007387 */ /* 0x000fe80000100a00 */
[----:B------:R0:W-:Y:S04]  /*40dd0*/  STL.64 [R1+0x2890], R16 ;  /* 0x0028901001007387 */ /* 0x0001e80000100a00 */
[----:B0-----:R-:W2:Y:S04]  /*40de0*/  LDL.LU.64 R16, [R1+0x750] ;  /* 0x0007500001107983 */ /* 0x001ea80000300a00 */
[----:B------:R-:W2:Y:S02]  /*40df0*/  LDL.LU.64 R18, [R1+0x758] ;  /* 0x0007580001127983 */ /* 0x000ea40000300a00 */
[----:B--2---:R-:W-:-:S15]  /*40e00*/  HMMA.16816.F32 R16, R32, R36, R16 ;  /* 0x000000242010723c */ /* 0x004fde0000001810 */
[----:B------:R-:W-:-:S09]  /*40e10*/  NOP ;  /* 0x0000000000007918 */ /* 0x000fd20000000000 */
[----:B------:R-:W-:Y:S02]  /*40e20*/  IMAD.MOV.U32 R54, RZ, RZ, R18 ;  /* 0x000000ffff367224 */ /* 0x000fe400078e0012 */
[----:B------:R-:W-:Y:S02]  /*40e30*/  IMAD.MOV.U32 R55, RZ, RZ, R19 ;  /* 0x000000ffff377224 */ /* 0x000fe400078e0013 */
[----:B------:R-:W-:Y:S02]  /*40e40*/  IMAD.MOV.U32 R58, RZ, RZ, R16 ;  /* 0x000000ffff3a7224 */ /* 0x000fe400078e0010 */
[----:B------:R-:W-:Y:S02]  /*40e50*/  IMAD.MOV.U32 R59, RZ, RZ, R17 ;  /* 0x000000ffff3b7224 */ /* 0x000fe400078e0011 */
[----:B------:R-:W2:Y:S04]  /*40e60*/  LDL.LU.64 R16, [R1+0x830] ;  /* 0x0008300001107983 */ /* 0x000ea80000300a00 */
[----:B------:R-:W2:Y:S04]  /*40e70*/  LDL.LU.64 R18, [R1+0x838] ;  /* 0x0008380001127983 */ /* 0x000ea80000300a00 */
[----:B------:R-:W-:Y:S04]  /*40e80*/  STL.64 [R1+0x27d8], R54 ;  /* 0x0027d83601007387 */ /* 0x000fe80000100a00 */
[----:B------:R0:W-:Y:S04]  /*40e90*/  STL.64 [R1+0x27d0], R52 ;  /* 0x0027d03401007387 */ /* 0x0001e80000100a00 */
[----:B0-----:R-:W4:Y:S04]  /*40ea0*/  LDL.LU.64 R52, [R1+0x740] ;  /* 0x0007400001347983 */ /* 0x001f280000300a00 */
[----:B------:R-:W4:Y:S01]  /*40eb0*/  LDL.LU.64 R54, [R1+0x748] ;  /* 0x0007480001367983 */ /* 0x000f220000300a00 */
[----:B------:R-:W-:-:S02]  /*40ec0*/  F2FP.F16.E5M2.UNPACK_B R38, R38 ;  /* 0x00000026ff26723e */ /* 0x000fc400020004ff */
[----:B------:R-:W-:Y:S02]  /*40ed0*/  F2FP.F16.E5M2.UNPACK_B R39, R39 ;  /* 0x00000027ff27723e */ /* 0x000fe400020004ff */
[----:B------:R-:W-:Y:S02]  /*40ee0*/  F2FP.F16.E5M2.UNPACK_B R40, R40 ;  /* 0x00000028ff28723e */ /* 0x000fe400020004ff */
[----:B------:R-:W-:Y:S01]  /*40ef0*/  F2FP.F16.E5M2.UNPACK_B R41, R41 ;  /* 0x00000029ff29723e */ /* 0x000fe200020004ff */
[----:B------:R-:W-:Y:S04]  /*40f00*/  STL.64 [R1+0x27c8], R58 ;  /* 0x0027c83a01007387 */ /* 0x000fe80000100a00 */
[----:B------:R-:W-:Y:S01]  /*40f10*/  STL.64 [R1+0x27c0], R56 ;  /* 0x0027c03801007387 */ /* 0x000fe20000100a00 */
[----:B------:R-:W-:Y:S01]  /*40f20*/  IMAD R28, R28, 0x100, R23 ;  /* 0x000001001c1c7824 */ /* 0x000fe200078e0217 */
[C---:B----4-:R-:W-:Y:S06]  /*40f30*/  HMMA.16816.F32 R52, R32.reuse, R38, R52 ;  /* 0x000000262034723c */ /* 0x050fec0000001834 */
[----:B--2---:R-:W-:-:S15]  /*40f40*/  HMMA.16816.F32 R16, R32, R40, R16 ;  /* 0x000000282010723c */ /* 0x004fde0000001810 */
[----:B------:R-:W-:-:S02]  /*40f50*/  NOP ;  /* 0x0000000000007918 */ /* 0x000fc40000000000 */
[----:B------:R-:W-:Y:S01]  /*40f60*/  STL [R1+0x64], R53 ;  /* 0x0000643501007387 */ /* 0x000fe20000100800 */
[----:B------:R-:W-:-:S03]  /*40f70*/  IMAD.MOV.U32 R27, RZ, RZ, R52 ;  /* 0x000000ffff1b7224 */ /* 0x000fc600078e0034 */
[----:B------:R-:W-:Y:S04]  /*40f80*/  STL.64 [R1+0x68], R54 ;  /* 0x0000683601007387 */ /* 0x000fe80000100a00 */
[----:B------:R-:W-:Y:S04]  /*40f90*/  STL.64 [R1+0x28a8], R38 ;  /* 0x0028a82601007387 */ /* 0x000fe80000100a00 */
[----:B------:R0:W-:Y:S04]  /*40fa0*/  STL.64 [R1+0x28a0], R36 ;  /* 0x0028a02401007387 */ /* 0x0001e80000100a00 */
[----:B------:R-:W-:Y:S04]  /*40fb0*/  STL.64 [R1+0x27e8], R26 ;  /* 0x0027e81a01007387 */ /* 0x000fe80000100a00 */
[----:B------:R1:W-:Y:S04]  /*40fc0*/  STL.64 [R1+0x27e0], R24 ;  /* 0x0027e01801007387 */ /* 0x0003e80000100a00 */
[----:B0-----:R-:W2:Y:S04]  /*40fd0*/  LDL.LU.64 R36, [R1+0x840] ;  /* 0x0008400001247983 */ /* 0x001ea80000300a00 */
[----:B------:R-:W2:Y:S04]  /*40fe0*/  LDL.LU.64 R38, [R1+0x848] ;  /* 0x0008480001267983 */ /* 0x000ea80000300a00 */
[----:B-1----:R-:W4:Y:S04]  /*40ff0*/  LDL.LU.64 R24, [R1+0x820] ;  /* 0x0008200001187983 */ /* 0x002f280000300a00 */
[----:B------:R0:W-:Y:S04]  /*41000*/  STL.64 [R1+0x70], R16 ;  /* 0x0000701001007387 */ /* 0x0001e80000100a00 */
[----:B------:R1:W-:Y:S04]  /*41010*/  STL.64 [R1+0x78], R18 ;  /* 0x0000781201007387 */ /* 0x0003e80000100a00 */
[----:B------:R-:W4:Y:S04]  /*41020*/  LDL.LU.64 R26, [R1+0x828] ;  /* 0x00082800011a7983 */ /* 0x000f280000300a00 */
[----:B------:R-:W3:Y:S04]  /*41030*/  LDL.LU.64 R20, [R1+0x780] ;  /* 0x0007800001147983 */ /* 0x000ee80000300a00 */
[----:B------:R-:W3:Y:S04]  /*41040*/  LDL.LU.64 R22, [R1+0x788] ;  /* 0x0007880001167983 */ /* 0x000ee80000300a00 */
[----:B0-----:R-:W3:Y:S04]  /*41050*/  LDL.LU.64 R16, [R1+0x730] ;  /* 0x0007300001107983 */ /* 0x001ee80000300a00 */
[----:B-1----:R-:W3:Y:S01]  /*41060*/  LDL.LU.64 R18, [R1+0x738] ;  /* 0x0007380001127983 */ /* 0x002ee20000300a00 */
[----:B------:R-:W-:-:S02]  /*41070*/  F2FP.F16.E5M2.UNPACK_B R42, R42 ;  /* 0x0000002aff2a723e */ /* 0x000fc400020004ff */
[----:B------:R-:W-:Y:S02]  /*41080*/  F2FP.F16.E5M2.UNPACK_B R43, R43 ;  /* 0x0000002bff2b723e */ /* 0x000fe400020004ff */
[----:B------:R-:W-:Y:S02]  /*41090*/  F2FP.F16.E5M2.UNPACK_B R44, R44 ;  /* 0x0000002cff2c723e */ /* 0x000fe400020004ff */
[----:B------:R-:W-:Y:S02]  /*410a0*/  F2FP.F16.E5M2.UNPACK_B R45, R45 ;  /* 0x0000002dff2d723e */ /* 0x000fe400020004ff */
[----:B------:R-:W-:Y:S02]  /*410b0*/  F2FP.F16.E5M2.UNPACK_B R46, R46 ;  /* 0x0000002eff2e723e */ /* 0x000fe400020004ff */
[----:B------:R-:W-:Y:S01]  /*410c0*/  F2FP.F16.E5M2.UNPACK_B R47, R47 ;  /* 0x0000002fff2f723e */ /* 0x000fe200020004ff */
[----:B------:R-:W-:Y:S04]  /*410d0*/  STL.64 [R1+0x28b8], R42 ;  /* 0x0028b82a01007387 */ /* 0x000fe80000100a00 */
[----:B------:R-:W-:Y:S01]  /*410e0*/  STL.64 [R1+0x28b0], R40 ;  /* 0x0028b02801007387 */ /* 0x000fe20000100a00 */
[----:B------:R-:W-:Y:S01]  /*410f0*/  IMAD R31, R49, 0x100, R31 ;  /* 0x00000100311f7824 */ /* 0x000fe200078e021f */
[----:B------:R-:W-:-:S02]  /*41100*/  F2FP.F16.E5M2.UNPACK_B R48, R48 ;  /* 0x00000030ff30723e */ /* 0x000fc400020004ff */
[----:B------:R-:W-:Y:S01]  /*41110*/  F2FP.F16.E5M2.UNPACK_B R49, R0 ;  /* 0x00000000ff31723e */ /* 0x000fe200020004ff */
[C---:B--2---:R-:W-:Y:S06]  /*41120*/  HMMA.16816.F32 R36, R32.reuse, R42, R36 ;  /* 0x0000002a2024723c */ /* 0x044fec0000001824 */
[C---:B----4-:R-:W-:Y:S06]  /*41130*/  HMMA.16816.F32 R24, R32.reuse, R44, R24 ;  /* 0x0000002c2018723c */ /* 0x050fec0000001818 */
[C---:B---3--:R-:W-:Y:S11]  /*41140*/  HMMA.16816.F32 R20, R32.reuse, R46, R20 ;  /* 0x0000002e2014723c */ /* 0x048ff60000001814 */
[----:B------:R0:W-:Y:S04]  /*41150*/  STL.64 [R1+0x80], R36 ;  /* 0x0000802401007387 */ /* 0x0001e80000100a00 */
[----:B------:R1:W-:Y:S04]  /*41160*/  STL.64 [R1+0x88], R38 ;  /* 0x0000882601007387 */ /* 0x0003e80000100a00 */
[----:B0-----:R-:W2:Y:S04]  /*41170*/  LDL.LU.64 R36, [R1+0x720] ;  /* 0x0007200001247983 */ /* 0x001ea80000300a00 */
[----:B-1----:R-:W2:Y:S04]  /*41180*/  LDL.LU.64 R38, [R1+0x728] ;  /* 0x0007280001267983 */ /* 0x002ea80000300a00 */
[----:B------:R0:W-:Y:S04]  /*41190*/  STL.64 [R1+0x90], R24 ;  /* 0x0000901801007387 */ /* 0x0001e80000100a00 */
[----:B------:R1:W-:Y:S04]  /*411a0*/  STL.64 [R1+0x98], R26 ;  /* 0x0000981a01007387 */ /* 0x0003e80000100a00 */
[----:B0-----:R-:W3:Y:S04]  /*411b0*/  LDL.LU.64 R24, [R1+0x710] ;  /* 0x0007100001187983 */ /* 0x001ee80000300a00 */
[----:B-1----:R-:W3:Y:S04]  /*411c0*/  LDL.LU.64 R26, [R1+0x718] ;  /* 0x00071800011a7983 */ /* 0x002ee80000300a00 */
[----:B------:R-:W-:Y:S04]  /*411d0*/  STL.64 [R1+0x1c0], R20 ;  /* 0x0001c01401007387 */ /* 0x000fe80000100a00 */
[----:B------:R0:W-:Y:S02]  /*411e0*/  STL.64 [R1+0x1c8], R22 ;  /* 0x0001c81601007387 */ /* 0x0001e40000100a00 */
[----:B0-----:R-:W-:Y:S02]  /*411f0*/  HMMA.16816.F32 R20, R32, R48, R16 ;  /* 0x000000302014723c */ /* 0x001fe40000001810 */
[----:B------:R-:W4:Y:S04]  /*41200*/  LDL.LU.64 R16, [R1+0x700] ;  /* 0x0007000001107983 */ /* 0x000f280000300a00 */
[----:B------:R-:W4:Y:S01]  /*41210*/  LDL.LU.64 R18, [R1+0x708] ;  /* 0x0007080001127983 */ /* 0x000f220000300a00 */
[----:B------:R-:W-:-:S02]  /*41220*/  IMAD R29, R29, 0x100, R61 ;  /* 0x000001001d1d7824 */ /* 0x000fc400078e023d */
[----:B------:R-:W-:Y:S01]  /*41230*/  IMAD R30, R30, 0x100, R60 ;  /* 0x000001001e1e7824 */ /* 0x000fe200078e023c */
[----:B------:R-:W-:Y:S02]  /*41240*/  F2FP.F16.E5M2.UNPACK_B R28, R28 ;  /* 0x0000001cff1c723e */ /* 0x000fe400020004ff */
[----:B------:R-:W-:Y:S02]  /*41250*/  F2FP.F16.E5M2.UNPACK_B R31, R31 ;  /* 0x0000001fff1f723e */ /* 0x000fe400020004ff */
[----:B------:R-:W-:Y:S02]  /*41260*/  F2FP.F16.E5M2.UNPACK_B R29, R29 ;  /* 0x0000001dff1d723e */ /* 0x000fe400020004ff */
[----:B------:R-:W-:-:S07]  /*41270*/  F2FP.F16.E5M2.UNPACK_B R30, R30 ;  /* 0x0000001eff1e723e */ /* 0x000fce00020004ff */
[----:B------:R0:W-:Y:S04]  /*41280*/  STL.64 [R1+0x190], R20 ;  /* 0x0001901401007387 */ /* 0x0001e80000100a00 */
[----:B------:R1:W-:Y:S04]  /*41290*/  STL.64 [R1+0x198], R22 ;  /* 0x0001981601007387 */ /* 0x0003e80000100a00 */
[----:B------:R-:W4:Y:S04]  /*412a0*/  LDL.LU R54, [R1+0x85c] ;  /* 0x00085c0001367983 */ /* 0x000f280000300800 */
[----:B------:R-:W4:Y:S04]  /*412b0*/  LDL.LU R55, [R1+0x858] ;  /* 0x0008580001377983 */ /* 0x000f280000300800 */
[----:B0-----:R-:W4:Y:S04]  /*412c0*/  LDL.LU R20, [R1+0x86c] ;  /* 0x00086c0001147983 */ /* 0x001f280000300800 */
[----:B------:R-:W4:Y:S04]  /*412d0*/  LDL.LU R21, [R1+0x864] ;  /* 0x0008640001157983 */ /* 0x000f280000300800 */
[----:B-1----:R-:W4:Y:S04]  /*412e0*/  LDL.LU R22, [R1+0x888] ;  /* 0x0008880001167983 */ /* 0x002f280000300800 */
[----:B------:R-:W4:Y:S04]  /*412f0*/  LDL.LU R23, [R1+0x884] ;  /* 0x0008840001177983 */ /* 0x000f280000300800 */
[----:B------:R-:W4:Y:S04]  /*41300*/  LDL.LU R61, [R1+0x898] ;  /* 0x00089800013d7983 */ /* 0x000f280000300800 */
[----:B------:R-:W4:Y:S04]  /*41310*/  LDL.LU R60, [R1+0x894] ;  /* 0x00089400013c7983 */ /* 0x000f280000300800 */
[----:B------:R-:W-:Y:S04]  /*41320*/  STL.64 [R1+0x2878], R50 ;  /* 0x0028783201007387 */ /* 0x000fe80000100a00 */
[----:B------:R-:W-:Y:S01]  /*41330*/  STL.64 [R1+0x2870], R48 ;  /* 0x0028703001007387 */ /* 0x000fe20000100a00 */
[C---:B--2---:R-:W-:Y:S06]  /*41340*/  HMMA.16816.F32 R36, R28.reuse, R14, R36 ;  /* 0x0000000e1c24723c */ /* 0x044fec0000001824 */
[C---:B---3--:R-:W-:Y:S06]  /*41350*/  HMMA.16816.F32 R24, R28.reuse, R12, R24 ;  /* 0x0000000c1c18723c */ /* 0x048fec0000001818 */
[----:B----4-:R-:W-:-:S12]  /*41360*/  HMMA.16816.F32 R16, R28, R10, R16 ;  /* 0x0000000a1c10723c */ /* 0x010fd80000001810 */
[----:B------:R-:W-:Y:S01]  /*41370*/  IMAD.MOV.U32 R0, RZ, RZ, R39 ;  /* 0x000000ffff007224 */ /* 0x000fe200078e0027 */
[----:B------:R-:W-:Y:S04]  /*41380*/  STL.64 [R1+0x180], R36 ;  /* 0x0001802401007387 */ /* 0x000fe80000100a00 */
[----:B------:R-:W-:Y:S04]  /*41390*/  STL [R1+0x188], R38 ;  /* 0x0001882601007387 */ /* 0x000fe80000100800 */
[----:B------:R-:W-:Y:S04]  /*413a0*/  STL [R1+0x2780], R0 ;  /* 0x0027800001007387 */ /* 0x000fe80000100800 */
[----:B------:R-:W-:Y:S04]  /*413b0*/  STL.64 [R1+0x2868], R14 ;  /* 0x0028680e01007387 */ /* 0x000fe80000100a00 */
[----:B------:R0:W-:Y:S04]  /*413c0*/  STL.64 [R1+0x2860], R12 ;  /* 0x0028600c01007387 */ /* 0x0001e80000100a00 */
[----:B------:R-:W-:Y:S04]  /*413d0*/  STL.64 [R1+0x170], R24 ;  /* 0x0001701801007387 */ /* 0x000fe80000100a00 */
[----:B------:R-:W-:Y:S04]  /*413e0*/  STL.64 [R1+0x178], R26 ;  /* 0x0001781a01007387 */ /* 0x000fe80000100a00 */
[----:B0-----:R-:W2:Y:S04]  /*413f0*/  LDL.LU.64 R12, [R1+0x6f0] ;  /* 0x0006f000010c7983 */ /* 0x001ea80000300a00 */
[----:B------:R-:W2:Y:S04]  /*41400*/  LDL.LU.64 R14, [R1+0x6f8] ;  /* 0x0006f800010e7983 */ /* 0x000ea80000300a00 */
[----:B------:R0:W-:Y:S04]  /*41410*/  STL.64 [R1+0x160], R16 ;  /* 0x0001601001007387 */ /* 0x0001e80000100a00 */
[----:B------:R1:W-:Y:S04]  /*41420*/  STL [R1+0x168], R18 ;  /* 0x0001681201007387 */ /* 0x0003e80000100800 */
[----:B------:R-:W3:Y:S04]  /*41430*/  LDL.LU.64 R40, [R1+0x6e0] ;  /* 0x0006e00001287983 */ /* 0x000ee80000300a00 */
[----:B------:R-:W3:Y:S04]  /*41440*/  LDL.LU.64 R42, [R1+0x6e8] ;  /* 0x0006e800012a7983 */ /* 0x000ee80000300a00 */
[----:B------:R-:W4:Y:S04]  /*41450*/  LDL.LU.64 R36, [R1+0x6d0] ;  /* 0x0006d00001247983 */ /* 0x000f280000300a00 */
[----:B------:R-:W4:Y:S01]  /*41460*/  LDL.LU.64 R38, [R1+0x6d8] ;  /* 0x0006d80001267983 */ /* 0x000f220000300a00 */
[----:B------:R-:W-:-:S03]  /*41470*/  IMAD.MOV.U32 R0, RZ, RZ, R19 ;  /* 0x000000ffff007224 */ /* 0x000fc600078e0013 */
[----:B0-----:R-:W4:Y:S04]  /*41480*/  LDL.LU.64 R16, [R1+0x6c0] ;  /* 0x0006c00001107983 */ /* 0x001f280000300a00 */
[----:B-1----:R-:W4:Y:S04]  /*41490*/  LDL.LU.64 R18, [R1+0x6c8] ;  /* 0x0006c80001127983 */ /* 0x002f280000300a00 */
[----:B------:R-:W4:Y:S04]  /*414a0*/  LDL.LU.64 R56, [R1+0x590] ;  /* 0x0005900001387983 */ /* 0x000f280000300a00 */
[----:B------:R-:W4:Y:S04]  /*414b0*/  LDL.LU.64 R58, [R1+0x598] ;  /* 0x00059800013a7983 */ /* 0x000f280000300a00 */
[----:B------:R-:W4:Y:S04]  /*414c0*/  LDL.LU.64 R48, [R1+0x580] ;  /* 0x0005800001307983 */ /* 0x000f280000300a00 */
[----:B------:R-:W4:Y:S04]  /*414d0*/  LDL.LU.64 R50, [R1+0x588] ;  /* 0x0005880001327983 */ /* 0x000f280000300a00 */
[----:B------:R-:W4:Y:S04]  /*414e0*/  LDL.LU.64 R32, [R1+0x570] ;  /* 0x0005700001207983 */ /* 0x000f280000300a00 */
[----:B------:R-:W4:Y:S04]  /*414f0*/  LDL.LU.64 R34, [R1+0x578] ;  /* 0x0005780001227983 */ /* 0x000f280000300a00 */
[----:B------:R-:W4:Y:S04]  /*41500*/  LDL.LU.64 R24, [R1+0x560] ;  /* 0x0005600001187983 */ /* 0x000f280000300a00 */
[----:B------:R-:W4:Y:S01]  /*41510*/  LDL.LU.64 R26, [R1+0x568] ;  /* 0x00056800011a7983 */ /* 0x000f220000300a00 */
[C---:B--2---:R-:W-:Y:S06]  /*41520*/  HMMA.16816.F32 R12, R28.reuse, R8, R12 ;  /* 0x000000081c0c723c */ /* 0x044fec000000180c */
[C---:B---3--:R-:W-:Y:S06]  /*41530*/  HMMA.16816.F32 R40, R28.reuse, R6, R40 ;  /* 0x000000061c28723c */ /* 0x048fec0000001828 */
[C---:B----4-:R-:W-:Y:S06]  /*41540*/  HMMA.16816.F32 R36, R28.reuse, R4, R36 ;  /* 0x000000041c24723c */ /* 0x050fec0000001824 */
[C---:B------:R-:W-:Y:S05]  /*41550*/  HMMA.16816.F32 R16, R28.reuse, R2, R16 ;  /* 0x000000021c10723c */ /* 0x040fea0000001810 */
[----:B------:R0:W-:Y:S04]  /*41560*/  STL.64 [R1+0x150], R12 ;  /* 0x0001500c01007387 */ /* 0x0001e80000100a00 */
[----:B------:R1:W-:Y:S04]  /*41570*/  STL.64 [R1+0x158], R14 ;  /* 0x0001580e01007387 */ /* 0x0003e80000100a00 */
[----:B0-----:R-:W2:Y:S04]  /*41580*/  LDL.LU.64 R12, [R1+0x810] ;  /* 0x00081000010c7983 */ /* 0x001ea80000300a00 */
[----:B-1----:R-:W2:Y:S04]  /*41590*/  LDL.LU.64 R14, [R1+0x818] ;  /* 0x00081800010e7983 */ /* 0x002ea80000300a00 */
[----:B------:R-:W-:Y:S04]  /*415a0*/  STL.64 [R1+0x2888], R10 ;  /* 0x0028880a01007387 */ /* 0x000fe80000100a00 */
[----:B------:R0:W-:Y:S04]  /*415b0*/  STL.64 [R1+0x2880], R8 ;  /* 0x0028800801007387 */ /* 0x0001e80000100a00 */
[----:B0-----:R-:W3:Y:S04]  /*415c0*/  LDL.LU.64 R8, [R1+0x5a0] ;  /* 0x0005a00001087983 */ /* 0x001ee80000300a00 */
[----:B------:R-:W3:Y:S04]  /*415d0*/  LDL.LU.64 R10, [R1+0x5a8] ;  /* 0x0005a800010a7983 */ /* 0x000ee80000300a00 */
[----:B------:R-:W-:Y:S04]  /*415e0*/  STL.64 [R1+0x140], R40 ;  /* 0x0001402801007387 */ /* 0x000fe80000100a00 */
[----:B------:R0:W-:Y:S04]  /*415f0*/  STL.64 [R1+0x148], R42 ;  /* 0x0001482a01007387 */ /* 0x0001e80000100a00 */
[----:B0-----:R-:W2:Y:S04]  /*41600*/  LDL.LU.64 R42, [R1+0x28b8] ;  /* 0x0028b800012a7983 */ /* 0x001ea80000300a00 */
[----:B------:R-:W4:Y:S04]  /*41610*/  LDL.LU.64 R40, [R1+0x28b0] ;  /* 0x0028b00001287983 */ /* 0x000f280000300a00 */
[----:B------:R-:W-:Y:S04]  /*41620*/  STL.64 [R1+0x130], R36 ;  /* 0x0001302401007387 */ /* 0x000fe80000100a00 */
[----:B------:R0:W-:Y:S04]  /*41630*/  STL.64 [R1+0x138], R38 ;  /* 0x0001382601007387 */ /* 0x0001e80000100a00 */
[----:B0-----:R-:W2:Y:S04]  /*41640*/  LDL.LU.64 R38, [R1+0x28a8] ;  /* 0x0028a80001267983 */ /* 0x001ea80000300a00 */
[----:B------:R-:W4:Y:S04]  /*41650*/  LDL.LU.64 R36, [R1+0x28a0] ;  /* 0x0028a00001247983 */ /* 0x000f280000300a00 */
[----:B------:R-:W-:Y:S04]  /*41660*/  STL.64 [R1+0x120], R16 ;  /* 0x0001201001007387 */ /* 0x000fe80000100a00 */
[----:B------:R0:W-:Y:S04]  /*41670*/  STL.64 [R1+0x128], R18 ;  /* 0x0001281201007387 */ /* 0x0001e80000100a00 */
[----:B0-----:R-:W2:Y:S04]  /*41680*/  LDL.LU.64 R18, [R1+0x2898] ;  /* 0x0028980001127983 */ /* 0x001ea80000300a00 */
[----:B------:R-:W3:Y:S02]  /*41690*/  LDL.LU.64 R16, [R1+0x2890] ;  /* 0x0028900001107983 */ /* 0x000ee40000300a00 */
[----:B---3--:R-:W-:-:S15]  /*416a0*/  HMMA.16816.F32 R8, R28, R16, R8 ;  /* 0x000000101c08723c */ /* 0x008fde0000001808 */
[----:B------:R-:W-:-:S08]  /*416b0*/  NOP ;  /* 0x0000000000007918 */ /* 0x000fd00000000000 */
[----:B------:R-:W-:Y:S04]  /*416c0*/  STL.64 [R1+0x110], R8 ;  /* 0x0001100801007387 */ /* 0x000fe80000100a00 */
[----:B------:R2:W-:Y:S02]  /*416d0*/  STL.64 [R1+0x118], R10 ;  /* 0x0001180a01007387 */ /* 0x0005e40000100a00 */
[C---:B--2---:R-:W-:Y:S06]  /*416e0*/  HMMA.16816.F32 R8, R28.reuse, R18, R56 ;  /* 0x000000121c08723c */ /* 0x044fec0000001838 */
[----:B------:R-:W-:Y:S04]  /*416f0*/  STL.64 [R1+0x2858], R18 ;  /* 0x0028581201007387 */ /* 0x000fe80000100a00 */
[----:B------:R4:W-:Y:S02]  /*41700*/  STL.64 [R1+0x2850], R16 ;  /* 0x0028501001007387 */ /* 0x0009e40000100a00 */
[C---:B----4-:R-:W-:Y:S11]  /*41710*/  HMMA.16816.F32 R16, R28.reuse, R36, R48 ;  /* 0x000000241c10723c */ /* 0x050ff60000001830 */
[----:B------:R-:W-:Y:S04]  /*41720*/  STL.64 [R1+0x100], R8 ;  /* 0x0001000801007387 */ /* 0x000fe80000100a00 */
[----:B------:R0:W-:Y:S02]  /*41730*/  STL.64 [R1+0x108], R10 ;  /* 0x0001080a01007387 */ /* 0x0001e40000100a00 */
[C---:B0-----:R-:W-:Y:S06]  /*41740*/  HMMA.16816.F32 R8, R28.reuse, R38, R32 ;  /* 0x000000261c08723c */ /* 0x041fec0000001820 */
[----:B------:R-:W-:Y:S04]  /*41750*/  STL.64 [R1+0x2838], R38 ;  /* 0x0028382601007387 */ /* 0x000fe80000100a00 */
[----:B------:R-:W-:Y:S04]  /*41760*/  STL.64 [R1+0xf0], R16 ;  /* 0x0000f01001007387 */ /* 0x000fe80000100a00 */
[----:B------:R-:W-:Y:S04]  /*41770*/  STL.64 [R1+0xf8], R18 ;  /* 0x0000f81201007387 */ /* 0x000fe80000100a00 */
[----:B------:R-:W-:Y:S05]  /*41780*/  STL.64 [R1+0x2830], R36 ;  /* 0x0028302401007387 */ /* 0x000fea0000100a00 */
[----:B------:R-:W-:Y:S04]  /*41790*/  STL.64 [R1+0xe0], R8 ;  /* 0x0000e00801007387 */ /* 0x000fe80000100a00 */
[----:B------:R0:W-:Y:S02]  /*417a0*/  STL.64 [R1+0xe8], R10 ;  /* 0x0000e80a01007387 */ /* 0x0001e40000100a00 */
[----:B0-----:R-:W-:-:S15]  /*417b0*/  HMMA.16816.F32 R8, R28, R40, R24 ;  /* 0x000000281c08723c */ /* 0x001fde0000001818 */
[----:B------:R-:W-:-:S08]  /*417c0*/  NOP ;  /* 0x0000000000007918 */ /* 0x000fd00000000000 */
[----:B------:R-:W-:Y:S04]  /*417d0*/  STL.64 [R1+0xd0], R8 ;  /* 0x0000d00801007387 */ /* 0x000fe80000100a00 */
[----:B------:R0:W-:Y:S02]  /*417e0*/  STL.64 [R1+0xd8], R10 ;  /* 0x0000d80a01007387 */ /* 0x0001e40000100a00 */
[----:B0-----:R-:W-:Y:S06]  /*417f0*/  HMMA.16816.F32 R8, R28, R42, R12 ;  /* 0x0000002a1c08723c */ /* 0x001fec000000180c */
[----:B------:R-:W-:Y:S04]  /*41800*/  STL.64 [R1+0x2848], R42 ;  /* 0x0028482a01007387 */ /* 0x000fe80000100a00 */
[----:B------:R-:W-:-:S13]  /*41810*/  STL.64 [R1+0x2840], R40 ;  /* 0x0028402801007387 */ /* 0x000fda0000100a00 */
[----:B------:R0:W-:Y:S04]  /*41820*/  STL.64 [R1+0xc0], R8 ;  /* 0x0000c00801007387 */ /* 0x0001e80000100a00 */
[----:B------:R1:W-:Y:S04]  /*41830*/  STL.64 [R1+0xc8], R10 ;  /* 0x0000c80a01007387 */ /* 0x0003e80000100a00 */
[----:B0-----:R-:W2:Y:S04]  /*41840*/  LDL.LU.64 R8, [R1+0x7b0] ;  /* 0x0007b00001087983 */ /* 0x001ea80000300a00 */
[----:B-1----:R-:W2:Y:S04]  /*41850*/  LDL.LU.64 R10, [R1+0x7b8] ;  /* 0x0007b800010a7983 */ /* 0x002ea80000300a00 */
[----:B------:R-:W3:Y:S04]  /*41860*/  LDL.LU.64 R48, [R1+0x770] ;  /* 0x0007700001307983 */ /* 0x000ee80000300a00 */
[----:B------:R-:W3:Y:S04]  /*41870*/  LDL.LU.64 R50, [R1+0x778] ;  /* 0x0007780001327983 */ /* 0x000ee80000300a00 */
[----:B------:R-:W4:Y:S04]  /*41880*/  LDL.LU.64 R12, [R1+0x550] ;  /* 0x00055000010c7983 */ /* 0x000f280000300a00 */
[----:B------:R-:W4:Y:S01]  /*41890*/  LDL.LU.64 R14, [R1+0x558] ;  /* 0x00055800010e7983 */ /* 0x000f220000300a00 */
[----:B------:R-:W-:-:S03]  /*418a0*/  IMAD R32, R55, 0x100, R54 ;  /* 0x0000010037207824 */ /* 0x000fc600078e0236 */
[----:B------:R-:W4:Y:S04]  /*418b0*/  LDL.LU.64 R52, [R1+0x540] ;  /* 0x0005400001347983 */ /* 0x000f280000300a00 */
[----:B------:R-:W4:Y:S04]  /*418c0*/  LDL.LU.64 R54, [R1+0x548] ;  /* 0x0005480001367983 */ /* 0x000f280000300a00 */
[----:B------:R-:W4:Y:S04]  /*418d0*/  LDL.LU.64 R40, [R1+0x530] ;  /* 0x0005300001287983 */ /* 0x000f280000300a00 */
[----:B------:R-:W4:Y:S04]  /*418e0*/  LDL.LU.64 R42, [R1+0x538] ;  /* 0x00053800012a7983 */ /* 0x000f280000300a00 */
[----:B------:R-:W4:Y:S04]  /*418f0*/  LDL.LU.64 R36, [R1+0x520] ;  /* 0x0005200001247983 */ /* 0x000f280000300a00 */
[----:B------:R-:W4:Y:S04]  /*41900*/  LDL.LU.64 R38, [R1+0x528] ;  /* 0x0005280001267983 */ /* 0x000f280000300a00 */
[----:B------:R-:W4:Y:S01]  /*41910*/  LDL.LU.64 R24, [R1+0x510] ;  /* 0x0005100001187983 */ /* 0x000f220000300a00 */
[----:B------:R-:W-:-:S03]  /*41920*/  IMAD R33, R21, 0x100, R20 ;  /* 0x0000010015217824 */ /* 0x000fc600078e0214 */
[----:B------:R-:W4:Y:S01]  /*41930*/  LDL.LU.64 R26, [R1+0x518] ;  /* 0x00051800011a7983 */ /* 0x000f220000300a00 */
[----:B------:R-:W-:-:S03]  /*41940*/  IMAD R34, R23, 0x100, R22 ;  /* 0x0000010017227824 */ /* 0x000fc600078e0216 */
[----:B------:R-:W4:Y:S04]  /*41950*/  LDL.LU.64 R20, [R1+0x500] ;  /* 0x0005000001147983 */ /* 0x000f280000300a00 */
[----:B------:R-:W4:Y:S04]  /*41960*/  LDL.LU.64 R22, [R1+0x508] ;  /* 0x0005080001167983 */ /* 0x000f280000300a00 */
[----:B------:R-:W4:Y:S04]  /*41970*/  LDL.LU.64 R16, [R1+0x4f0] ;  /* 0x0004f00001107983 */ /* 0x000f280000300a00 */
[----:B------:R-:W4:Y:S04]  /*41980*/  LDL.LU.64 R18, [R1+0x4f8] ;  /* 0x0004f80001127983 */ /* 0x000f280000300a00 */
[----:B------:R-:W4:Y:S01]  /*41990*/  LDL.LU R58, [R1+0x9bc] ;  /* 0x0009bc00013a7983 */ /* 0x000f220000300800 */
[----:B------:R-:W-:-:S03]  /*419a0*/  IMAD R35, R60, 0x100, R61 ;  /* 0x000001003c237824 */ /* 0x000fc600078e023d */
[----:B------:R-:W4:Y:S04]  /*419b0*/  LDL.LU R59, [R1+0x9b8] ;  /* 0x0009b800013b7983 */ /* 0x000f280000300800 */
[----:B------:R-:W4:Y:S04]  /*419c0*/  LDL.LU R61, [R1+0x9cc] ;  /* 0x0009cc00013d7983 */ /* 0x000f280000300800 */
[----:B------:R-:W4:Y:S01]  /*419d0*/  LDL.LU R60, [R1+0x9c4] ;  /* 0x0009c400013c7983 */ /* 0x000f220000300800 */
[C---:B--2---:R-:W-:Y:S06]  /*419e0*/  HMMA.16816.F32 R8, R28.reuse, R44, R8 ;  /* 0x0000002c1c08723c */ /* 0x044fec0000001808 */
[----:B---3--:R-:W-:-:S15]  /*419f0*/  HMMA.16816.F32 R48, R28, R46, R48 ;  /* 0x0000002e1c30723c */ /* 0x008fde0000001830 */
[----:B------:R-:W-:-:S02]  /*41a00*/  NOP ;  /* 0x0000000000007918 */ /* 0x000fc40000000000 */
[----:B------:R-:W-:Y:S04]  /*41a10*/  STL.64 [R1+0x1b0], R8 ;  /* 0x0001b00801007387 */ /* 0x000fe80000100a00 */
[----:B------:R0:W-:Y:S04]  /*41a20*/  STL.64 [R1+0x1b8], R10 ;  /* 0x0001b80a01007387 */ /* 0x0001e80000100a00 */
[----:B0-----:R-:W2:Y:S04]  /*41a30*/  LDL.LU.64 R10, [R1+0x2888] ;  /* 0x00288800010a7983 */ /* 0x001ea80000300a00 */
[----:B------:R-:W3:Y:S04]  /*41a40*/  LDL.LU.64 R8, [R1+0x2880] ;  /* 0x0028800001087983 */ /* 0x000ee80000300a00 */
[----:B------:R-:W-:Y:S04]  /*41a50*/  STL.64 [R1+0x1a0], R48 ;  /* 0x0001a03001007387 */ /* 0x000fe80000100a00 */
[----:B------:R0:W-:Y:S04]  /*41a60*/  STL.64 [R1+0x1a8], R50 ;  /* 0x0001a83201007387 */ /* 0x0001e80000100a00 */
[----:B0-----:R-:W3:Y:S04]  /*41a70*/  LDL.LU.64 R50, [R1+0x2878] ;  /* 0x0028780001327983 */ /* 0x001ee80000300a00 */
[----:B------:R-:W4:Y:S01]  /*41a80*/  LDL.LU.64 R48, [R1+0x2870] ;  /* 0x0028700001307983 */ /* 0x000f220000300a00 */
[----:B------:R-:W-:-:S02]  /*41a90*/  F2FP.F16.E5M2.UNPACK_B R32, R32 ;  /* 0x00000020ff20723e */ /* 0x000fc400020004ff */
[----:B------:R-:W-:Y:S02]  /*41aa0*/  F2FP.F16.E5M2.UNPACK_B R33, R33 ;  /* 0x00000021ff21723e */ /* 0x000fe400020004ff */
[----:B------:R-:W-:Y:S02]  /*41ab0*/  F2FP.F16.E5M2.UNPACK_B R34, R34 ;  /* 0x00000022ff22723e */ /* 0x000fe400020004ff */
[----:B------:R-:W-:Y:S01]  /*41ac0*/  F2FP.F16.E5M2.UNPACK_B R35, R35 ;  /* 0x00000023ff23723e */ /* 0x000fe200020004ff */
[----:B----4-:R-:W-:Y:S01]  /*41ad0*/  HMMA.16816.F32 R28, R28, R48, R12 ;  /* 0x000000301c1c723c */ /* 0x010fe2000000180c */
[----:B------:R-:W4:Y:S04]  /*41ae0*/  LDL.LU.64 R14, [R1+0x2868] ;  /* 0x00286800010e7983 */ /* 0x000f280000300a00 */
[----:B------:R-:W3:-:S15]  /*41af0*/  LDL.LU.64 R12, [R1+0x2860] ;  /* 0x00286000010c7983 */ /* 0x000ede0000300a00 */
[----:B------:R-:W-:-:S03]  /*41b00*/  NOP ;  /* 0x0000000000007918 */ /* 0x000fc60000000000 */
[----:B------:R-:W-:Y:S04]  /*41b10*/  STL.64 [R1+0xb0], R28 ;  /* 0x0000b01c01007387 */ /* 0x000fe80000100a00 */
[----:B------:R4:W-:Y:S01]  /*41b20*/  STL.64 [R1+0xb8], R30 ;  /* 0x0000b81e01007387 */ /* 0x0009e20000100a00 */
[C---:B--2---:R-:W-:Y:S06]  /*41b30*/  HMMA.16816.F32 R36, R32.reuse, R10, R36 ;  /* 0x0000000a2024723c */ /* 0x044fec0000001824 */
[C---:B----4-:R-:W-:Y:S06]  /*41b40*/  HMMA.16816.F32 R28, R32.reuse, R14, R52 ;  /* 0x0000000e201c723c */ /* 0x050fec0000001834 */
[----:B---3--:R-:W-:-:S15]  /*41b50*/  HMMA.16816.F32 R40, R32, R12, R40 ;  /* 0x0000000c2028723c */ /* 0x008fde0000001828 */
[----:B------:R-:W-:-:S02]  /*41b60*/  NOP ;  /* 0x0000000000007918 */ /* 0x000fc40000000000 */
[----:B------:R-:W-:Y:S04]  /*41b70*/  STL.64 [R1+0xa0], R28 ;  /* 0x0000a01c01007387 */ /* 0x000fe80000100a00 */
[----:B------:R0:W-:Y:S02]  /*41b80*/  STL.64 [R1+0xa8], R30 ;  /* 0x0000a81e01007387 */ /* 0x0001e40000100a00 */
[C---:B0-----:R-:W-:Y:S06]  /*41b90*/  HMMA.16816.F32 R28, R32.reuse, R8, R24 ;  /* 0x00000008201c723c */ /* 0x041fec0000001818 */
[C---:B------:R-:W-:Y:S01]  /*41ba0*/  HMMA.16816.F32 R24, R32.reuse, R6, R20 ;  /* 0x000000062018723c */ /* 0x040fe20000001814 */
[----:B------:R0:W-:Y:S04]  /*41bb0*/  STL.64 [R1+0x1e0], R40 ;  /* 0x0001e02801007387 */ /* 0x0001e80000100a00 */
[----:B------:R1:W-:Y:S04]  /*41bc0*/  STL.64 [R1+0x1e8], R42 ;  /* 0x0001e82a01007387 */ /* 0x0003e80000100a00 */
[----:B------:R2:W-:Y:S04]  /*41bd0*/  STL.64 [R1+0x1f0], R36 ;  /* 0x0001f02401007387 */ /* 0x0005e80000100a00 */
[----:B------:R3:W-:Y:S01]  /*41be0*/  STL.64 [R1+0x1f8], R38 ;  /* 0x0001f82601007387 */ /* 0x0007e20000100a00 */
[C---:B------:R-:W-:Y:S03]  /*41bf0*/  HMMA.16816.F32 R20, R32.reuse, R4, R16 ;  /* 0x000000042014723c */ /* 0x040fe60000001810 */
[----:B------:R4:W-:Y:S04]  /*41c00*/  STL.64 [R1+0x200], R28 ;  /* 0x0002001c01007387 */ /* 0x0009e80000100a00 */
[----:B------:R4:W-:Y:S04]  /*41c10*/  STL.64 [R1+0x208], R30 ;  /* 0x0002081e01007387 */ /* 0x0009e80000100a00 */
[----:B------:R-:W4:Y:S04]  /*41c20*/  LDL.LU.64 R16, [R1+0x4e0] ;  /* 0x0004e00001107983 */ /* 0x000f280000300a00 */
[----:B------:R4:W-:Y:S04]  /*41c30*/  STL.64 [R1+0x210], R24 ;  /* 0x0002101801007387 */ /* 0x0009e80000100a00 */
[----:B------:R4:W-:Y:S04]  /*41c40*/  STL.64 [R1+0x218], R26 ;  /* 0x0002181a01007387 */ /* 0x0009e80000100a00 */
[----:B------:R-:W4:Y:S04]  /*41c50*/  LDL.64 R18, [R1+0x4e8] ;  /* 0x0004e80001127983 */ /* 0x000f280000100a00 */
[----:B------:R4:W-:Y:S04]  /*41c60*/  STL.64 [R1+0x220], R20 ;  /* 0x0002201401007387 */ /* 0x0009e80000100a00 */
[----:B------:R4:W-:Y:S04]  /*41c70*/  STL.64 [R1+0x228], R22 ;  /* 0x0002281601007387 */ /* 0x0009e80000100a00 */
[----:B0-----:R-:W4:Y:S04]  /*41c80*/  LDL.LU.64 R40, [R1+0x4d0] ;  /* 0x0004d00001287983 */ /* 0x001f280000300a00 */
[----:B-1----:R-:W4:Y:S04]  /*41c90*/  LDL.LU.64 R42, [R1+0x4d8] ;  /* 0x0004d800012a7983 */ /* 0x002f280000300a00 */
[----:B--2---:R-:W2:Y:S04]  /*41ca0*/  LDL.LU.64 R36, [R1+0x4c0] ;  /* 0x0004c00001247983 */ /* 0x004ea80000300a00 */
[----:B---3--:R-:W2:Y:S04]  /*41cb0*/  LDL.LU.64 R38, [R1+0x4c8] ;  /* 0x0004c80001267983 */ /* 0x008ea80000300a00 */
[----:B----4-:R-:W3:Y:S04]  /*41cc0*/  LDL.LU.64 R28, [R1+0x4a0] ;  /* 0x0004a000011c7983 */ /* 0x010ee80000300a00 */
[----:B------:R-:W3:Y:S04]  /*41cd0*/  LDL.LU.64 R30, [R1+0x4a8] ;  /* 0x0004a800011e7983 */ /* 0x000ee80000300a00 */
[----:B------:R-:W4:Y:S04]  /*41ce0*/  LDL.LU.64 R24, [R1+0x3e0] ;  /* 0x0003e00001187983 */ /* 0x000f280000300a00 */
[----:B------:R-:W4:Y:S04]  /*41cf0*/  LDL.LU.64 R26, [R1+0x3e8] ;  /* 0x0003e800011a7983 */ /* 0x000f280000300a00 */
[----:B------:R-:W4:Y:S04]  /*41d00*/  LDL.LU.64 R20, [R1+0x7a0] ;  /* 0x0007a00001147983 */ /* 0x000f280000300a00 */
[----:B------:R-:W4:Y:S04]  /*41d10*/  LDL.LU.64 R22, [R1+0x7a8] ;  /* 0x0007a80001167983 */ /* 0x000f280000300a00 */
[----:B------:R-:W4:Y:S04]  /*41d20*/  LDL.LU R52, [R1+0x9e8] ;  /* 0x0009e80001347983 */ /* 0x000f280000300800 */
[----:B------:R-:W4:Y:S04]  /*41d30*/  LDL.LU R53, [R1+0x9e4] ;  /* 0x0009e40001357983 */ /* 0x000f280000300800 */
[----:B------:R-:W4:Y:S04]  /*41d40*/  LDL.LU R54, [R1+0x9f8] ;  /* 0x0009f80001367983 */ /* 0x000f280000300800 */
[----:B------:R-:W4:Y:S04]  /*41d50*/  LDL.LU R55, [R1+0x9f4] ;  /* 0x0009f40001377983 */ /* 0x000f280000300800 */
[----:B------:R-:W-:Y:S04]  /*41d60*/  STL.64 [R1+0x2828], R6 ;  /* 0x0028280601007387 */ /* 0x000fe80000100a00 */
[----:B------:R0:W-:Y:S04]  /*41d70*/  STL.64 [R1+0x2820], R4 ;  /* 0x0028200401007387 */ /* 0x0001e80000100a00 */
[----:B0-----:R-:W3:Y:S04]  /*41d80*/  LDL.LU.64 R4, [R1+0x4b0] ;  /* 0x0004b00001047983 */ /* 0x001ee80000300a00 */
[----:B------:R-:W3:Y:S01]  /*41d90*/  LDL.LU.64 R6, [R1+0x4b8] ;  /* 0x0004b80001067983 */ /* 0x000ee20000300a00 */
[----:B------:R-:W-:-:S15]  /*41da0*/  HMMA.16816.F32 R16, R32, R2, R16 ;  /* 0x000000022010723c */ /* 0x000fde0000001810 */
[----:B------:R-:W-:-:S08]  /*41db0*/  NOP ;  /* 0x0000000000007918 */ /* 0x000fd00000000000 */
[----:B------:R-:W-:Y:S04]  /*41dc0*/  STL.64 [R1+0x240], R16 ;  /* 0x0002401001007387 */ /* 0x000fe80000100a00 */
[----:B------:R0:W-:Y:S04]  /*41dd0*/  STL.64 [R1+0x248], R18 ;  /* 0x0002481201007387 */ /* 0x0001e80000100a00 */
[----:B0-----:R-:W2:Y:S04]  /*41de0*/  LDL.LU.64 R18, [R1+0x2858] ;  /* 0x0028580001127983 */ /* 0x001ea80000300a00 */
[----:B------:R-:W4:Y:S02]  /*41df0*/  LDL.LU.64 R16, [R1+0x2850] ;  /* 0x0028500001107983 */ /* 0x000f240000300a00 */
[C---:B----4-:R-:W-:Y:S06]  /*41e00*/  HMMA.16816.F32 R40, R32.reuse, R16, R40 ;  /* 0x000000102028723c */ /* 0x050fec0000001828 */
[----:B--2---:R-:W-:-:S15]  /*41e10*/  HMMA.16816.F32 R36, R32, R18, R36 ;  /* 0x000000122024723c */ /* 0x004fde0000001824 */
[----:B------:R-:W-:-:S02]  /*41e20*/  NOP ;  /* 0x0000000000007918 */ /* 0x000fc40000000000 */
[----:B------:R-:W-:Y:S04]  /*41e30*/  STL.64 [R1+0x250], R40 ;  /* 0x0002502801007387 */ /* 0x000fe80000100a00 */
[----:B------:R0:W-:Y:S04]  /*41e40*/  STL.64 [R1+0x258], R42 ;  /* 0x0002582a01007387 */ /* 0x0001e80000100a00 */
[----:B0-----:R-:W2:Y:S04]  /*41e50*/  LDL.LU.64 R42, [R1+0x2848] ;  /* 0x00284800012a7983 */ /* 0x001ea80000300a00 */
[----:B------:R-:W4:Y:S04]  /*41e60*/  LDL.LU.64 R40, [R1+0x2840] ;  /* 0x0028400001287983 */ /* 0x000f280000300a00 */
[----:B------:R-:W-:Y:S04]  /*41e70*/  STL.64 [R1+0x270], R36 ;  /* 0x0002702401007387 */ /* 0x000fe80000100a00 */
[----:B------:R0:W-:Y:S04]  /*41e80*/  STL.64 [R1+0x278], R38 ;  /* 0x0002782601007387 */ /* 0x0001e80000100a00 */
[----:B0-----:R-:W2:Y:S04]  /*41e90*/  LDL.LU.64 R38, [R1+0x2838] ;  /* 0x0028380001267983 */ /* 0x001ea80000300a00 */
[----:B------:R-:W3:Y:S04]  /*41ea0*/  LDL.LU.64 R36, [R1+0x2830] ;  /* 0x0028300001247983 */ /* 0x000ee80000300a00 */
[----:B------:R-:W-:Y:S04]  /*41eb0*/  STL.64 [R1+0x27f8], R18 ;  /* 0x0027f81201007387 */ /* 0x000fe80000100a00 */
[----:B------:R3:W-:Y:S02]  /*41ec0*/  STL.64 [R1+0x27f0], R16 ;  /* 0x0027f01001007387 */ /* 0x0007e40000100a00 */
[C---:B---3--:R-:W-:Y:S06]  /*41ed0*/  HMMA.16816.F32 R16, R32.reuse, R36, R4 ;  /* 0x000000242010723c */ /* 0x048fec0000001804 */
[C---:B--2---:R-:W-:Y:S06]  /*41ee0*/  HMMA.16816.F32 R4, R32.reuse, R38, R28 ;  /* 0x000000262004723c */ /* 0x044fec000000181c */
[----:B------:R-:W-:Y:S11]  /*41ef0*/  STL.64 [R1+0x2808], R38 ;  /* 0x0028082601007387 */ /* 0x000ff60000100a00 */
[----:B------:R-:W-:Y:S04]  /*41f00*/  STL.64 [R1+0x290], R16 ;  /* 0x0002901001007387 */ /* 0x000fe80000100a00 */
[----:B------:R-:W-:Y:S04]  /*41f10*/  STL.64 [R1+0x298], R18 ;  /* 0x0002981201007387 */ /* 0x000fe80000100a00 */
[----:B------:R-:W-:Y:S04]  /*41f20*/  STL.64 [R1+0x2800], R36 ;  /* 0x0028002401007387 */ /* 0x000fe80000100a00 */
[----:B------:R-:W-:Y:S04]  /*41f30*/  STL.64 [R1+0x2a0], R4 ;  /* 0x0002a00401007387 */ /* 0x000fe80000100a00 */
[----:B------:R4:W-:Y:S02]  /*41f40*/  STL.64 [R1+0x2a8], R6 ;  /* 0x0002a80601007387 */ /* 0x0009e40000100a00 */
[----:B----4-:R-:W-:-:S15]  /*41f50*/  HMMA.16816.F32 R4, R32, R40, R24 ;  /* 0x000000282004723c */ /* 0x010fde0000001818 */
[----:B------:R-:W-:-:S08]  /*41f60*/  NOP ;  /* 0x0000000000007918 */ /* 0x000fd00000000000 */
[----:B------:R-:W-:Y:S04]  /*41f70*/  STL.64 [R1+0x2b0], R4 ;  /* 0x0002b00401007387 */ /* 0x000fe80000100a00 */
[----:B------:R0:W-:Y:S04]  /*41f80*/  STL.64 [R1+0x2b8], R6 ;  /* 0x0002b80601007387 */ /* 0x0001e80000100a00 */
[----:B------:R-:W2:Y:S04]  /*41f90*/  LDL.LU.64 R36, [R1+0x790] ;  /* 0x0007900001247983 */ /* 0x000ea80000300a00 */
[----:B------:R-:W2:Y:S01]  /*41fa0*/  LDL.LU.64 R38, [R1+0x798] ;  /* 0x0007980001267983 */ /* 0x000ea20000300a00 */
[----:B0-----:R-:W-:-:S15]  /*41fb0*/  HMMA.16816.F32 R4, R32, R42, R20 ;  /* 0x0000002a2004723c */ /* 0x001fde0000001814 */
[----:B------:R-:W-:-:S08]  /*41fc0*/  NOP ;  /* 0x0000000000007918 */ /* 0x000fd00000000000 */
[----:B------:R0:W-:Y:S04]  /*41fd0*/  STL.64 [R1+0x2c0], R4 ;  /* 0x0002c00401007387 */ /* 0x0001e80000100a00 */
[----:B------:R1:W-:Y:S04]  /*41fe0*/  STL.64 [R1+0x2c8], R6 ;  /* 0x0002c80601007387 */ /* 0x0003e80000100a00 */
[----:B------:R-:W3:Y:S04]  /*41ff0*/  LDL.LU.64 R24, [R1+0x760] ;  /* 0x0007600001187983 */ /* 0x000ee80000300a00 */
[----:B------:R-:W3:Y:S04]  /*42000*/  LDL.LU.64 R26, [R1+0x768] ;  /* 0x00076800011a7983 */ /* 0x000ee80000300a00 */
[----:B------:R-:W4:Y:S04]  /*42010*/  LDL.LU.64 R20, [R1+0x3d0] ;  /* 0x0003d00001147983 */ /* 0x000f280000300a00 */
[----:B------:R-:W4:Y:S04]  /*42020*/  LDL.LU.64 R22, [R1+0x3d8] ;  /* 0x0003d80001167983 */ /* 0x000f280000300a00 */
[----:B------:R-:W4:Y:S04]  /*42030*/  LDL.LU.64 R16, [R1+0x480] ;  /* 0x0004800001107983 */ /* 0x000f280000300a00 */
[----:B------:R-:W4:Y:S04]  /*42040*/  LDL.LU.64 R18, [R1+0x488] ;  /* 0x0004880001127983 */ /* 0x000f280000300a00 */
[----:B0-----:R-:W4:Y:S04]  /*42050*/  LDL.LU.64 R4, [R1+0x470] ;  /* 0x0004700001047983 */ /* 0x001f280000300a00 */
[----:B-1----:R-:W4:Y:S01]  /*42060*/  LDL.LU.64 R6, [R1+0x478] ;  /* 0x0004780001067983 */ /* 0x002f220000300a00 */
[----:B------:R-:W-:-:S02]  /*42070*/  IMAD R28, R59, 0x100, R58 ;  /* 0x000001003b1c7824 */ /* 0x000fc400078e023a */
[----:B------:R-:W-:Y:S02]  /*42080*/  IMAD R29, R60, 0x100, R61 ;  /* 0x000001003c1d7824 */ /* 0x000fe400078e023d */
[----:B------:R-:W-:Y:S02]  /*42090*/  IMAD R30, R53, 0x100, R52 ;  /* 0x00000100351e7824 */ /* 0x000fe400078e0234 */
[----:B------:R-:W-:Y:S01]  /*420a0*/  IMAD R31, R55, 0x100, R54 ;  /* 0x00000100371f7824 */ /* 0x000fe200078e0236 */
[----:B------:R-:W-:Y:S02]  /*420b0*/  F2FP.F16.E5M2.UNPACK_B R28, R28 ;  /* 0x0000001cff1c723e */ /* 0x000fe400020004ff */
[----:B------:R-:W-:Y:S02]  /*420c0*/  F2FP.F16.E5M2.UNPACK_B R29, R29 ;  /* 0x0000001dff1d723e */ /* 0x000fe400020004ff */
[----:B------:R-:W-:Y:S02]  /*420d0*/  F2FP.F16.E5M2.UNPACK_B R30, R30 ;  /* 0x0000001eff1e723e */ /* 0x000fe400020004ff */
[----:B------:R-:W-:Y:S01]  /*420e0*/  F2FP.F16.E5M2.UNPACK_B R31, R31 ;  /* 0x0000001fff1f723e */ /* 0x000fe200020004ff */
[----:B------:R-:W-:Y:S04]  /*420f0*/  STL.64 [R1+0x2818], R42 ;  /* 0x0028182a01007387 */ /* 0x000fe80000100a00 */
[----:B------:R-:W-:Y:S04]  /*42100*/  STL.64 [R1+0x2810], R40 ;  /* 0x0028102801007387 */ /* 0x000fe80000100a00 */
[----:B------:R-:W4:Y:S04]  /*42110*/  LDL.LU R61, [R1+0xb54] ;  /* 0x000b5400013d7983 */ /* 0x000f280000300800 */
[----:B------:R-:W4:Y:S01]  /*42120*/  LDL.LU R60, [R1+0xb4c] ;  /* 0x000b4c00013c7983 */ /* 0x000f220000300800 */
[C---:B--2---:R-:W-:Y:S06]  /*42130*/  HMMA.16816.F32 R36, R32.reuse, R44, R36 ;  /* 0x0000002c2024723c */ /* 0x044fec0000001824 */
[C---:B---3--:R-:W-:Y:S06]  /*42140*/  HMMA.16816.F32 R24, R32.reuse, R46, R24 ;  /* 0x0000002e2018723c */ /* 0x048fec0000001818 */
[----:B----4-:R-:W-:Y:S06]  /*42150*/  HMMA.16816.F32 R20, R32, R48, R20 ;  /* 0x000000302014723c */ /* 0x010fec0000001814 */
[C---:B------:R-:W-:Y:S05]  /*42160*/  HMMA.16816.F32 R16, R28.reuse, R14, R16 ;  /* 0x0000000e1c10723c */ /* 0x040fea0000001810 */
[----:B------:R-:W-:Y:S04]  /*42170*/  STL.64 [R1+0x2d0], R36 ;  /* 0x0002d02401007387 */ /* 0x000fe80000100a00 */
[----:B------:R-:W-:Y:S04]  /*42180*/  STL.64 [R1+0x2d8], R38 ;  /* 0x0002d82601007387 */ /* 0x000fe80000100a00 */
[----:B------:R-:W2:Y:S01]  /*42190*/  LDL.LU R32, [R1+0xb34] ;  /* 0x000b340001207983 */ /* 0x000ea20000300800 */
[C---:B------:R-:W-:Y:S03]  /*421a0*/  HMMA.16816.F32 R12, R28.reuse, R12, R4 ;  /* 0x0000000c1c0c723c */ /* 0x040fe60000001804 */
[----:B------:R-:W-:Y:S04]  /*421b0*/  STL.64 [R1+0x3e0], R24 ;  /* 0x0003e01801007387 */ /* 0x000fe80000100a00 */
[----:B------:R-:W-:Y:S04]  /*421c0*/  STL.64 [R1+0x3e8], R26 ;  /* 0x0003e81a01007387 */ /* 0x000fe80000100a00 */
[----:B------:R-:W2:Y:S04]  /*421d0*/  LDL.LU R33, [R1+0xb30] ;  /* 0x000b300001217983 */ /* 0x000ea80000300800 */
[----:B------:R-:W-:Y:S04]  /*421e0*/  STL.64 [R1+0x3d0], R20 ;  /* 0x0003d01401007387 */ /* 0x000fe80000100a00 */
[----:B------:R-:W-:Y:S04]  /*421f0*/  STL.64 [R1+0x3d8], R22 ;  /* 0x0003d81601007387 */ /* 0x000fe80000100a00 */
[----:B------:R-:W3:Y:S04]  /*42200*/  LDL.LU R34, [R1+0xb44] ;  /* 0x000b440001227983 */ /* 0x000ee80000300800 */
[----:B------:R-:W3:Y:S04]  /*42210*/  LDL.LU R35, [R1+0xb40] ;  /* 0x000b400001237983 */ /* 0x000ee80000300800 */
[----:B------:R-:W4:Y:S04]  /*42220*/  LDL.LU.64 R4, [R1+0x450] ;  /* 0x0004500001047983 */ /* 0x000f280000300a00 */
[----:B------:R-:W-:Y:S04]  /*42230*/  STL.64 [R1+0x3c0], R16 ;  /* 0x0003c01001007387 */ /* 0x000fe80000100a00 */
[----:B------:R-:W-:Y:S04]  /*42240*/  STL.64 [R1+0x3c8], R18 ;  /* 0x0003c81201007387 */ /* 0x000fe80000100a00 */
[----:B------:R-:W4:Y:S04]  /*42250*/  LDL.LU.64 R6, [R1+0x458] ;  /* 0x0004580001067983 */ /* 0x000f280000300a00 */
[----:B------:R0:W-:Y:S04]  /*42260*/  STL.64 [R1+0x3b0], R12 ;  /* 0x0003b00c01007387 */ /* 0x0001e80000100a00 */
[----:B------:R1:W-:Y:S04]  /*42270*/  STL.64 [R1+0x3b8], R14 ;  /* 0x0003b80e01007387 */ /* 0x0003e80000100a00 */
[----:B0-----:R-:W2:Y:S04]  /*42280*/  LDL.LU.64 R12, [R1+0x430] ;  /* 0x00043000010c7983 */ /* 0x001ea80000300a00 */
[----:B-1----:R-:W2:Y:S04]  /*42290*/  LDL.LU.64 R14, [R1+0x438] ;  /* 0x00043800010e7983 */ /* 0x002ea80000300a00 */
[----:B------:R-:W3:Y:S04]  /*422a0*/  LDL.LU.64 R40, [R1+0x420] ;  /* 0x0004200001287983 */ /* 0x000ee80000300a00 */
        /* <DEDUP_REMOVED lines=12> */
[----:B------:R-:W3:Y:S01]  /*42370*/  LDL.LU.64 R22, [R1+0x318] ;  /* 0x0003180001167983 */ /* 0x000ee20000300a00 */
[----:B----4-:R-:W-:-:S15]  /*42380*/  HMMA.16816.F32 R4, R28, R10, R4 ;  /* 0x0000000a1c04723c */ /* 0x010fde0000001804 */
[----:B------:R-:W-:-:S08]  /*42390*/  NOP ;  /* 0x0000000000007918 */ /* 0x000fd00000000000 */
[----:B------:R-:W-:Y:S04]  /*423a0*/  STL.64 [R1+0x3a0], R4 ;  /* 0x0003a00401007387 */ /* 0x000fe80000100a00 */
[----:B------:R0:W-:Y:S04]  /*423b0*/  STL.64 [R1+0x3a8], R6 ;  /* 0x0003a80601007387 */ /* 0x0001e80000100a00 */
[----:B0-----:R-:W4:Y:S04]  /*423c0*/  LDL.LU.64 R6, [R1+0x2828] ;  /* 0x0028280001067983 */ /* 0x001f280000300a00 */
[----:B------:R-:W4:Y:S01]  /*423d0*/  LDL.LU.64 R4, [R1+0x2820] ;  /* 0x0028200001047983 */ /* 0x000f220000300a00 */
[C---:B--2---:R-:W-:Y:S06]  /*423e0*/  HMMA.16816.F32 R12, R28.reuse, R8, R12 ;  /* 0x000000081c0c723c */ /* 0x044fec000000180c */
[----:B---3--:R-:W-:Y:S01]  /*423f0*/  HMMA.16816.F32 R16, R28, R2, R16 ;  /* 0x000000021c10723c */ /* 0x008fe20000001810 */
[----:B------:R-:W2:Y:S04]  /*42400*/  LDL.LU R10, [R1+0xb28] ;  /* 0x000b2800010a7983 */ /* 0x000ea80000300800 */
[----:B------:R-:W2:-:S12]  /*42410*/  LDL.LU R11, [R1+0xb20] ;  /* 0x000b2000010b7983 */ /* 0x000e980000300800 */
[----:B------:R0:W-:Y:S04]  /*42420*/  STL.64 [R1+0x390], R12 ;  /* 0x0003900c01007387 */ /* 0x0001e80000100a00 */
[----:B------:R1:W-:Y:S04]  /*42430*/  STL.64 [R1+0x398], R14 ;  /* 0x0003980e01007387 */ /* 0x0003e80000100a00 */
[----:B0-----:R-:W3:Y:S04]  /*42440*/  LDL.LU.64 R12, [R1+0x400] ;  /* 0x00040000010c7983 */ /* 0x001ee80000300a00 */
[----:B-1----:R-:W3:Y:S01]  /*42450*/  LDL.LU.64 R14, [R1+0x408] ;  /* 0x00040800010e7983 */ /* 0x002ee20000300a00 */
[C---:B----4-:R-:W-:Y:S06]  /*42460*/  HMMA.16816.F32 R40, R28.reuse, R6, R40 ;  /* 0x000000061c28723c */ /* 0x050fec0000001828 */
[----:B------:R-:W-:-:S15]  /*42470*/  HMMA.16816.F32 R4, R28, R4, R36 ;  /* 0x000000041c04723c */ /* 0x000fde0000001824 */
[----:B------:R-:W-:-:S02]  /*42480*/  NOP ;  /* 0x0000000000007918 */ /* 0x000fc40000000000 */
[----:B------:R-:W-:Y:S04]  /*42490*/  STL.64 [R1+0x380], R40 ;  /* 0x0003802801007387 */ /* 0x000fe80000100a00 */
[----:B------:R0:W-:Y:S04]  /*424a0*/  STL.64 [R1+0x388], R42 ;  /* 0x0003882a01007387 */ /* 0x0001e80000100a00 */
[----:B0-----:R-:W4:Y:S04]  /*424b0*/  LDL.LU.64 R42, [R1+0x2818] ;  /* 0x00281800012a7983 */ /* 0x001f280000300a00 */
[----:B------:R-:W4:Y:S04]  /*424c0*/  LDL.LU.64 R40, [R1+0x2810] ;  /* 0x0028100001287983 */ /* 0x000f280000300a00 */
[----:B------:R-:W2:Y:S04]  /*424d0*/  LDL.LU.64 R38, [R1+0x2808] ;  /* 0x0028080001267983 */ /* 0x000ea80000300a00 */
[----:B------:R-:W3:Y:S04]  /*424e0*/  LDL.LU.64 R36, [R1+0x2800] ;  /* 0x0028000001247983 */ /* 0x000ee80000300a00 */
[----:B------:R0:W-:Y:S04]  /*424f0*/  STL.64 [R1+0x370], R4 ;  /* 0x0003700401007387 */ /* 0x0001e80000100a00 */
[----:B------:R1:W-:Y:S04]  /*42500*/  STL.64 [R1+0x378], R6 ;  /* 0x0003780601007387 */ /* 0x0003e80000100a00 */
[----:B0-----:R-:W4:Y:S04]  /*42510*/  LDL.LU.64 R4, [R1+0x2e0] ;  /* 0x0002e00001047983 */ /* 0x001f280000300a00 */
[----:B-1----:R-:W4:Y:S04]  /*42520*/  LDL.64 R6, [R1+0x2e8] ;  /* 0x0002e80001067983 */ /* 0x002f280000100a00 */
[----:B------:R-:W-:Y:S04]  /*42530*/  STL.64 [R1+0x360], R16 ;  /* 0x0003601001007387 */ /* 0x000fe80000100a00 */
[----:B------:R0:W-:Y:S04]  /*42540*/  STL.64 [R1+0x368], R18 ;  /* 0x0003681201007387 */ /* 0x0001e80000100a00 */
[----:B0-----:R-:W4:Y:S04]  /*42550*/  LDL.LU.64 R18, [R1+0x27f8] ;  /* 0x0027f80001127983 */ /* 0x001f280000300a00 */
[----:B------:R-:W4:Y:S01]  /*42560*/  LDL.LU.64 R16, [R1+0x27f0] ;  /* 0x0027f00001107983 */ /* 0x000f220000300a00 */
[C---:B---3--:R-:W-:Y:S06]  /*42570*/  HMMA.16816.F32 R56, R28.reuse, R36, R56 ;  /* 0x000000241c38723c */ /* 0x048fec0000001838 */
[C---:B--2---:R-:W-:Y:S06]  /*42580*/  HMMA.16816.F32 R36, R28.reuse, R38, R20 ;  /* 0x000000261c24723c */ /* 0x044fec0000001814 */
[C---:B----4-:R-:W-:Y:S06]  /*42590*/  HMMA.16816.F32 R24, R28.reuse, R16, R24 ;  /* 0x000000101c18723c */ /* 0x050fec0000001818 */
[----:B------:R-:W-:-:S15]  /*425a0*/  HMMA.16816.F32 R16, R28, R18, R52 ;  /* 0x000000121c10723c */ /* 0x000fde0000001834 */
[----:B------:R-:W-:-:S02]  /*425b0*/  NOP ;  /* 0x0000000000007918 */ /* 0x000fc40000000000 */
[----:B------:R-:W-:Y:S04]  /*425c0*/  STL.64 [R1+0x350], R24 ;  /* 0x0003501801007387 */ /* 0x000fe80000100a00 */
[----:B------:R0:W-:Y:S04]  /*425d0*/  STL.64 [R1+0x358], R26 ;  /* 0x0003581a01007387 */ /* 0x0001e80000100a00 */
[----:B0-----:R-:W2:Y:S04]  /*425e0*/  LDL.LU.64 R26, [R1+0x27e8] ;  /* 0x0027e800011a7983 */ /* 0x001ea80000300a00 */
[----:B------:R-:W3:Y:S04]  /*425f0*/  LDL.LU.64 R24, [R1+0x27e0] ;  /* 0x0027e00001187983 */ /* 0x000ee80000300a00 */
[----:B------:R-:W4:Y:S04]  /*42600*/  LDL.LU.64 R54, [R1+0x27d8] ;  /* 0x0027d80001367983 */ /* 0x000f280000300a00 */
[----:B------:R-:W2:Y:S04]  /*42610*/  LDL.LU.64 R52, [R1+0x27d0] ;  /* 0x0027d00001347983 */ /* 0x000ea80000300a00 */
[----:B------:R0:W-:Y:S04]  /*42620*/  STL.64 [R1+0x340], R16 ;  /* 0x0003401001007387 */ /* 0x0001e80000100a00 */
[----:B------:R1:W-:Y:S04]  /*42630*/  STL.64 [R1+0x348], R18 ;  /* 0x0003481201007387 */ /* 0x0003e80000100a00 */
[----:B0-----:R-:W3:Y:S04]  /*42640*/  LDL.LU.64 R16, [R1+0x2f0] ;  /* 0x0002f00001107983 */ /* 0x001ee80000300a00 */
[----:B-1----:R-:W3:Y:S04]  /*42650*/  LDL.LU.64 R18, [R1+0x2f8] ;  /* 0x0002f80001127983 */ /* 0x002ee80000300a00 */
[----:B------:R-:W-:Y:S04]  /*42660*/  STL.64 [R1+0x330], R56 ;  /* 0x0003303801007387 */ /* 0x000fe80000100a00 */
[----:B------:R0:W-:Y:S04]  /*42670*/  STL.64 [R1+0x338], R58 ;  /* 0x0003383a01007387 */ /* 0x0001e80000100a00 */
[----:B0-----:R-:W4:Y:S04]  /*42680*/  LDL.LU.64 R58, [R1+0x27c8] ;  /* 0x0027c800013a7983 */ /* 0x001f280000300a00 */
[----:B------:R-:W2:Y:S04]  /*42690*/  LDL.LU.64 R56, [R1+0x27c0] ;  /* 0x0027c00001387983 */ /* 0x000ea80000300a00 */
[----:B------:R-:W2:Y:S04]  /*426a0*/  LDL.LU.64 R22, [R1+0x27b8] ;  /* 0x0027b80001167983 */ /* 0x000ea80000300a00 */
[----:B------:R-:W2:Y:S04]  /*426b0*/  LDL.LU.64 R20, [R1+0x27b0] ;  /* 0x0027b00001147983 */ /* 0x000ea80000300a00 */
[----:B------:R0:W-:Y:S04]  /*426c0*/  STL.64 [R1+0x320], R36 ;  /* 0x0003202401007387 */ /* 0x0001e80000100a00 */
[----:B------:R1:W-:Y:S04]  /*426d0*/  STL.64 [R1+0x328], R38 ;  /* 0x0003282601007387 */ /* 0x0003e80000100a00 */
[----:B0-----:R-:W4:Y:S04]  /*426e0*/  LDL.LU.64 R36, [R1+0x300] ;  /* 0x0003000001247983 */ /* 0x001f280000300a00 */
[----:B-1----:R-:W4:Y:S01]  /*426f0*/  LDL.LU.64 R38, [R1+0x308] ;  /* 0x0003080001267983 */ /* 0x002f220000300a00 */
[----:B------:R-:W-:Y:S01]  /*42700*/  HMMA.16816.F32 R4, R28, R44, R4 ;  /* 0x0000002c1c04723c */ /* 0x000fe20000001804 */
[----:B------:R-:W-:-:S05]  /*42710*/  IMAD R2, R11, 0x100, R10 ;  /* 0x000001000b027824 */ /* 0x000fca00078e020a */
[----:B------:R-:W-:Y:S01]  /*42720*/  HMMA.16816.F32 R8, R28, R46, R12 ;  /* 0x0000002e1c08723c */ /* 0x000fe2000000180c */
[----:B------:R-:W-:-:S05]  /*42730*/  IMAD R3, R33, 0x100, R32 ;  /* 0x0000010021037824 */ /* 0x000fca00078e0220 */
[C---:B---3--:R-:W-:Y:S06]  /*42740*/  HMMA.16816.F32 R16, R28.reuse, R42, R16 ;  /* 0x0000002a1c10723c */ /* 0x048fec0000001810 */
[----:B----4-:R-:W-:Y:S07]  /*42750*/  HMMA.16816.F32 R36, R28, R40, R36 ;  /* 0x000000281c24723c */ /* 0x010fee0000001824 */
[----:B------:R-:W-:-:S15]  /*42760*/  IMAD.MOV.U32 R40, RZ, RZ, R51 ;  /* 0x000000ffff287224 */ /* 0x000fde00078e0033 */
[----:B------:R-:W-:-:S01]  /*42770*/  NOP ;  /* 0x0000000000007918 */ /* 0x000fc20000000000 */
[----:B------:R-:W-:Y:S04]  /*42780*/  STL.64 [R1+0x310], R36 ;  /* 0x0003102401007387 */ /* 0x000fe80000100a00 */
[----:B------:R-:W-:Y:S04]  /*42790*/  STL.64 [R1+0x318], R38 ;  /* 0x0003182601007387 */ /* 0x000fe80000100a00 */
[----:B------:R0:W-:Y:S04]  /*427a0*/  STL.64 [R1+0x2f0], R4 ;  /* 0x0002f00401007387 */ /* 0x0001e80000100a00 */
[----:B------:R1:W-:Y:S04]  /*427b0*/  STL.64 [R1+0x300], R16 ;  /* 0x0003001001007387 */ /* 0x0003e80000100a00 */
[----:B------:R-:W-:Y:S04]  /*427c0*/  STL.64 [R1+0x308], R18 ;  /* 0x0003081201007387 */ /* 0x000fe80000100a00 */
[----:B------:R-:W-:Y:S04]  /*427d0*/  STL.64 [R1+0x2f8], R6 ;  /* 0x0002f80601007387 */ /* 0x000fe80000100a00 */
[----:B------:R-:W3:Y:S04]  /*427e0*/  LDL.LU R32, [R1+0x5c0] ;  /* 0x0005c00001207983 */ /* 0x000ee80000300800 */
[----:B------:R-:W4:Y:S04]  /*427f0*/  LDL.LU R33, [R1+0x5c4] ;  /* 0x0005c40001217983 */ /* 0x000f280000300800 */
[----:B------:R2:W-:Y:S04]  /*42800*/  STL.64 [R1+0x2e0], R8 ;  /* 0x0002e00801007387 */ /* 0x0005e80000100a00 */
[----:B------:R-:W3:Y:S04]  /*42810*/  LDL.LU.64 R12, [R1+0x3f0] ;  /* 0x0003f000010c7983 */ /* 0x000ee80000300a00 */
[----:B------:R-:W3:Y:S01]  /*42820*/  LDL.LU.64 R14, [R1+0x3f8] ;  /* 0x0003f800010e7983 */ /* 0x000ee20000300a00 */
[----:B0-----:R-:W-:-:S03]  /*42830*/  IMAD R4, R35, 0x100, R34 ;  /* 0x0000010023047824 */ /* 0x001fc600078e0222 */
[----:B------:R-:W4:Y:S04]  /*42840*/  LDL.LU R34, [R1+0x5d0] ;  /* 0x0005d00001227983 */ /* 0x000f280000300800 */
[----:B------:R-:W4:Y:S04]  /*42850*/  LDL.LU R35, [R1+0x5d4] ;  /* 0x0005d40001237983 */ /* 0x000f280000300800 */
[----:B-1----:R-:W4:Y:S04]  /*42860*/  LDL.LU R16, [R1+0x5e0] ;  /* 0x0005e00001107983 */ /* 0x002f280000300800 */
[----:B------:R-:W4:Y:S04]  /*42870*/  LDL.LU R17, [R1+0x5e4] ;  /* 0x0005e40001117983 */ /* 0x000f280000300800 */
[----:B------:R-:W3:Y:S01]  /*42880*/  LDL.LU R51, [R1+0x27a8] ;  /* 0x0027a80001337983 */ /* 0x000ee20000300800 */
[----:B--2---:R-:W-:-:S02]  /*42890*/  F2FP.F16.E5M2.UNPACK_B R8, R2 ;  /* 0x00000002ff08723e */ /* 0x004fc400020004ff */
[----:B------:R-:W-:Y:S02]  /*428a0*/  F2FP.F16.E5M2.UNPACK_B R9, R3 ;  /* 0x00000003ff09723e */ /* 0x000fe400020004ff */
[----:B------:R-:W-:Y:S01]  /*428b0*/  F2FP.F16.E5M2.UNPACK_B R3, R50.H1 ;  /* 0x00000032ff03723e */ /* 0x000fe200030004ff */
[----:B------:R-:W2:Y:S04]  /*428c0*/  LDL.LU R41, [R1+0x14] ;  /* 0x0000140001297983 */ /* 0x000ea80000300800 */
[----:B------:R-:W2:Y:S04]  /*428d0*/  LDL.LU R42, [R1+0x18] ;  /* 0x00001800012a7983 */ /* 0x000ea80000300800 */
[----:B------:R-:W2:Y:S01]  /*428e0*/  LDL.LU R43, [R1+0x1c] ;  /* 0x00001c00012b7983 */ /* 0x000ea20000300800 */
[----:B---3--:R-:W-:-:S02]  /*428f0*/  F2FP.F16.E5M2.UNPACK_B R2, R51.H1 ;  /* 0x00000033ff02723e */ /* 0x008fc400030004ff */
[----:B------:R-:W-:Y:S01]  /*42900*/  HMMA.16816.F32 R48, R28, R48, R12 ;  /* 0x000000301c30723c */ /* 0x000fe2000000180c */
[----:B------:R-:W3:Y:S04]  /*42910*/  LDL.LU R28, [R1+0x20] ;  /* 0x00002000011c7983 */ /* 0x000ee80000300800 */
[----:B------:R-:W3:Y:S04]  /*42920*/  LDL.LU R29, [R1+0x24] ;  /* 0x00002400011d7983 */ /* 0x000ee80000300800 */
[----:B------:R-:W3:Y:S04]  /*42930*/  LDL.LU R30, [R1+0x28] ;  /* 0x00002800011e7983 */ /* 0x000ee80000300800 */
[----:B------:R-:W3:Y:S10]  /*42940*/  LDL.LU R31, [R1+0x2c] ;  /* 0x00002c00011f7983 */ /* 0x000ef40000300800 */
[----:B------:R-:W-:Y:S04]  /*42950*/  STL.64 [R1+0x2758], R50 ;  /* 0x0027583201007387 */ /* 0x000fe80000100a00 */
[----:B------:R0:W-:Y:S04]  /*42960*/  STL.64 [R1+0x2750], R48 ;  /* 0x0027503001007387 */ /* 0x0001e80000100a00 */
[----:B0-----:R-:W2:Y:S04]  /*42970*/  LDL.LU R48, [R1+0x30] ;  /* 0x0000300001307983 */ /* 0x001ea80000300800 */
[----:B------:R-:W2:Y:S04]  /*42980*/  LDL.LU R49, [R1+0x34] ;  /* 0x0000340001317983 */ /* 0x000ea80000300800 */
[----:B------:R-:W2:Y:S04]  /*42990*/  LDL.LU R50, [R1+0x38] ;  /* 0x0000380001327983 */ /* 0x000ea80000300800 */
[----:B------:R-:W2:Y:S01]  /*429a0*/  LDL.LU R51, [R1+0x3c] ;  /* 0x00003c0001337983 */ /* 0x000ea20000300800 */
[----:B------:R-:W-:-:S02]  /*429b0*/  IMAD R5, R60, 0x100, R61 ;  /* 0x000001003c057824 */ /* 0x000fc400078e023d */
[----:B------:R-:W-:Y:S02]  /*429c0*/  IMAD.MOV.U32 R61, RZ, RZ, R10 ;  /* 0x000000ffff3d7224 */ /* 0x000fe400078e000a */
[----:B------:R-:W-:Y:S01]  /*429d0*/  IMAD.MOV.U32 R60, RZ, RZ, R11 ;  /* 0x000000ffff3c7224 */ /* 0x000fe200078e000b */
[----:B------:R-:W-:Y:S02]  /*429e0*/  F2FP.F16.E5M2.UNPACK_B R10, R4 ;  /* 0x00000004ff0a723e */ /* 0x000fe400020004ff */
[----:B------:R-:W-:Y:S02]  /*429f0*/  F2FP.F16.E5M2.UNPACK_B R6, R32.H1 ;  /* 0x00000020ff06723e */ /* 0x000fe400030004ff */
[----:B------:R-:W-:Y:S02]  /*42a00*/  F2FP.F16.E5M2.UNPACK_B R11, R5 ;  /* 0x00000005ff0b723e */ /* 0x000fe400020004ff */
[----:B----4-:R-:W-:Y:S01]  /*42a10*/  F2FP.F16.E5M2.UNPACK_B R7, R33.H1 ;  /* 0x00000021ff07723e */ /* 0x010fe200030004ff */
[----:B------:R-:W4:Y:S04]  /*42a20*/  LDL.LU R36, [R1+0x600] ;  /* 0x0006000001247983 */ /* 0x000f280000300800 */
[----:B------:R-:W4:Y:S04]  /*42a30*/  LDL.LU R37, [R1+0x604] ;  /* 0x0006040001257983 */ /* 0x000f280000300800 */
[----:B------:R-:W4:Y:S04]  /*42a40*/  LDL.LU R44, [R1] ;  /* 0x00000000012c7983 */ /* 0x000f280000300800 */
[----:B------:R-:W4:Y:S04]  /*42a50*/  LDL.LU R45, [R1+0x4] ;  /* 0x00000400012d7983 */ /* 0x000f280000300800 */
[----:B------:R-:W4:Y:S04]  /*42a60*/  LDL.LU R46, [R1+0x8] ;  /* 0x00000800012e7983 */ /* 0x000f280000300800 */
[----:B------:R-:W4:Y:S04]  /*42a70*/  LDL.LU R47, [R1+0xc] ;  /* 0x00000c00012f7983 */ /* 0x000f280000300800 */
[----:B------:R-:W4:Y:S04]  /*42a80*/  LDL.LU R12, [R1+0x620] ;  /* 0x00062000010c7983 */ /* 0x000f280000300800 */
[----:B------:R-:W4:Y:S04]  /*42a90*/  LDL.LU R13, [R1+0x624] ;  /* 0x00062400010d7983 */ /* 0x000f280000300800 */
[----:B------:R-:W4:Y:S04]  /*42aa0*/  LDL.LU R32, [R1+0x5f0] ;  /* 0x0005f00001207983 */ /* 0x000f280000300800 */
[----:B------:R-:W4:Y:S01]  /*42ab0*/  LDL.LU R33, [R1+0x5f4] ;  /* 0x0005f40001217983 */ /* 0x000f220000300800 */
[----:B------:R-:W-:-:S02]  /*42ac0*/  F2FP.F16.E5M2.UNPACK_B R14, R34.H1 ;  /* 0x00000022ff0e723e */ /* 0x000fc400030004ff */
[----:B------:R-:W-:Y:S02]  /*42ad0*/  F2FP.F16.E5M2.UNPACK_B R15, R35.H1 ;  /* 0x00000023ff0f723e */ /* 0x000fe400030004ff */
[----:B------:R-:W-:Y:S02]  /*42ae0*/  F2FP.F16.E5M2.UNPACK_B R18, R16.H1 ;  /* 0x00000010ff12723e */ /* 0x000fe400030004ff */
[----:B------:R-:W-:Y:S01]  /*42af0*/  F2FP.F16.E5M2.UNPACK_B R19, R17.H1 ;  /* 0x00000011ff13723e */ /* 0x000fe200030004ff */
[C---:B---3--:R-:W-:Y:S06]  /*42b00*/  HMMA.16816.F32 R28, R8.reuse, R6, R28 ;  /* 0x00000006081c723c */ /* 0x048fec000000181c */
[----:B--2---:R-:W-:-:S15]  /*42b10*/  HMMA.16816.F32 R48, R8, R2, R48 ;  /* 0x000000020830723c */ /* 0x004fde0000001830 */
[----:B------:R-:W-:-:S08]  /*42b20*/  NOP ;  /* 0x0000000000007918 */ /* 0x000fd00000000000 */
[----:B------:R-:W-:Y:S04]  /*42b30*/  STL.64 [R1+0x410], R48 ;  /* 0x0004103001007387 */ /* 0x000fe80000100a00 */
[----:B------:R-:W-:Y:S04]  /*42b40*/  STL.64 [R1+0x418], R50 ;  /* 0x0004183201007387 */ /* 0x000fe80000100a00 */
[----:B------:R-:W2:Y:S04]  /*42b50*/  LDL.LU R34, [R1+0x610] ;  /* 0x0006100001227983 */ /* 0x000ea80000300800 */
[----:B------:R-:W3:Y:S04]  /*42b60*/  LDL.LU R35, [R1+0x614] ;  /* 0x0006140001237983 */ /* 0x000ee80000300800 */
[----:B------:R-:W-:Y:S04]  /*42b70*/  STL.64 [R1+0x420], R28 ;  /* 0x0004201c01007387 */ /* 0x000fe80000100a00 */
[----:B------:R-:W-:Y:S04]  /*42b80*/  STL.64 [R1+0x428], R30 ;  /* 0x0004281e01007387 */ /* 0x000fe80000100a00 */
[----:B------:R0:W-:Y:S02]  /*42b90*/  STL.64 [R1+0x2778], R6 ;  /* 0x0027780601007387 */ /* 0x0001e40000100a00 */
[----:B0-----:R-:W-:Y:S02]  /*42ba0*/  HMMA.16816.F32 R4, R8, R14, R40 ;  /* 0x0000000e0804723c */ /* 0x001fe40000001828 */
[----:B------:R-:W2:Y:S04]  /*42bb0*/  LDL.LU R40, [R1+0x630] ;  /* 0x0006300001287983 */ /* 0x000ea80000300800 */
[----:B------:R-:W3:Y:S01]  /*42bc0*/  LDL.LU R41, [R1+0x634] ;  /* 0x0006340001297983 */ /* 0x000ee20000300800 */
[----:B------:R-:W-:-:S02]  /*42bd0*/  IMAD.MOV.U32 R48, RZ, RZ, R58 ;  /* 0x000000ffff307224 */ /* 0x000fc400078e003a */
[----:B------:R-:W-:-:S14]  /*42be0*/  IMAD.MOV.U32 R49, RZ, RZ, R59 ;  /* 0x000000ffff317224 */ /* 0x000fdc00078e003b */
[----:B------:R0:W-:Y:S04]  /*42bf0*/  STL.64 [R1+0x440], R4 ;  /* 0x0004400401007387 */ /* 0x0001e80000100a00 */
[----:B------:R1:W-:Y:S01]  /*42c00*/  STL.64 [R1+0x448], R6 ;  /* 0x0004480601007387 */ /* 0x0003e20000100a00 */
[----:B0-----:R-:W-:Y:S02]  /*42c10*/  IMAD.MOV.U32 R4, RZ, RZ, R52 ;  /* 0x000000ffff047224 */ /* 0x001fe400078e0034 */
[----:B------:R-:W-:Y:S01]  /*42c20*/  IMAD.MOV.U32 R5, RZ, RZ, R53 ;  /* 0x000000ffff057224 */ /* 0x000fe200078e0035 */
[----:B------:R-:W2:Y:S04]  /*42c30*/  LDL.LU R52, [R1+0x27a4] ;  /* 0x0027a40001347983 */ /* 0x000ea80000300800 */
[----:B------:R-:W2:Y:S01]  /*42c40*/  LDL.LU R53, [R1+0x27a0] ;  /* 0x0027a00001357983 */ /* 0x000ea20000300800 */
[----:B-1----:R-:W-:-:S02]  /*42c50*/  IMAD.MOV.U32 R6, RZ, RZ, R56 ;  /* 0x000000ffff067224 */ /* 0x002fc400078e0038 */
[----:B------:R-:W-:Y:S01]  /*42c60*/  IMAD.MOV.U32 R7, RZ, RZ, R57 ;  /* 0x000000ffff077224 */ /* 0x000fe200078e0039 */
[----:B------:R-:W3:Y:S04]  /*42c70*/  LDL.LU R56, [R1+0x279c] ;  /* 0x00279c0001387983 */ /* 0x000ee80000300800 */
[----:B------:R-:W3:Y:S04]  /*42c80*/  LDL.LU R57, [R1+0x2798] ;  /* 0x0027980001397983 */ /* 0x000ee80000300800 */
[----:B------:R-:W2:Y:S04]  /*42c90*/  LDL.LU R38, [R1+0x640] ;  /* 0x0006400001267983 */ /* 0x000ea80000300800 */
[----:B------:R-:W2:Y:S04]  /*42ca0*/  LDL.LU R39, [R1+0x644] ;  /* 0x0006440001277983 */ /* 0x000ea80000300800 */
[----:B------:R-:W2:Y:S04]  /*42cb0*/  LDL.LU R16, [R1+0x650] ;  /* 0x0006500001107983 */ /* 0x000ea80000300800 */
[----:B------:R-:W2:Y:S04]  /*42cc0*/  LDL.LU R17, [R1+0x654] ;  /* 0x0006540001117983 */ /* 0x000ea80000300800 */
[----:B------:R-:W3:Y:S04]  /*42cd0*/  LDL.LU R58, [R1+0x2794] ;  /* 0x00279400013a7983 */ /* 0x000ee80000300800 */
[----:B------:R-:W3:Y:S01]  /*42ce0*/  LDL.LU R59, [R1+0x2790] ;  /* 0x00279000013b7983 */ /* 0x000ee20000300800 */
[----:B------:R-:W-:-:S02]  /*42cf0*/  IMAD.MOV.U32 R50, RZ, RZ, R54 ;  /* 0x000000ffff327224 */ /* 0x000fc400078e0036 */
[----:B------:R-:W-:Y:S01]  /*42d00*/  IMAD.MOV.U32 R51, RZ, RZ, R55 ;  /* 0x000000ffff337224 */ /* 0x000fe200078e0037 */
[----:B------:R-:W2:Y:S04]  /*42d10*/  LDL.LU R54, [R1+0x278c] ;  /* 0x00278c0001367983 */ /* 0x000ea80000300800 */
[----:B------:R-:W2:Y:S01]  /*42d20*/  LDL.LU R55, [R1+0x2788] ;  /* 0x0027880001377983 */ /* 0x000ea20000300800 */
[----:B----4-:R-:W-:Y:S01]  /*42d30*/  HMMA.16816.F32 R44, R8, R18, R44 ;  /* 0x00000012082c723c */ /* 0x010fe2000000182c */
[----:B------:R-:W-:Y:S02]  /*42d40*/  F2FP.F16.E5M2.UNPACK_B R28, R36.H1 ;  /* 0x00000024ff1c723e */ /* 0x000fe400030004ff */
[----:B------:R-:W-:Y:S02]  /*42d50*/  F2FP.F16.E5M2.UNPACK_B R29, R37.H1 ;  /* 0x00000025ff1d723e */ /* 0x000fe400030004ff */
[----:B------:R-:W-:-:S15]  /*42d60*/  F2FP.F16.E5M2.UNPACK_B R30, R12.H1 ;  /* 0x0000000cff1e723e */ /* 0x000fde00030004ff */
[----:B------:R-:W-:-:S03]  /*42d70*/  NOP ;  /* 0x0000000000007918 */ /* 0x000fc60000000000 */
[----:B------:R-:W-:Y:S04]  /*42d80*/  STL.64 [R1+0x460], R44 ;  /* 0x0004602c01007387 */ /* 0x000fe80000100a00 */
[----:B------:R3:W-:Y:S01]  /*42d90*/  STL.64 [R1+0x468], R46 ;  /* 0x0004682e01007387 */ /* 0x0007e20000100a00 */
[----:B------:R-:W-:Y:S02]  /*42da0*/  F2FP.F16.E5M2.UNPACK_B R31, R13.H1 ;  /* 0x0000000dff1f723e */ /* 0x000fe400030004ff */
[----:B------:R-:W-:Y:S01]  /*42db0*/  F2FP.F16.E5M2.UNPACK_B R36, R32.H1 ;  /* 0x00000020ff24723e */ /* 0x000fe200030004ff */
[----:B------:R-:W-:Y:S01]  /*42dc0*/  IMAD.MOV.U32 R32, RZ, RZ, R27 ;  /* 0x000000ffff207224 */ /* 0x000fe200078e001b */
[----:B---3--:R-:W-:-:S15]  /*42dd0*/  HMMA.16816.F32 R44, R8, R28, R56 ;  /* 0x0000001c082c723c */ /* 0x008fde0000001838 */
[----:B------:R-:W-:-:S08]  /*42de0*/  NOP ;  /* 0x0000000000007918 */ /* 0x000fd00000000000 */
[----:B------:R-:W-:Y:S04]  /*42df0*/  STL.64 [R1+0x480], R44 ;  /* 0x0004802c01007387 */ /* 0x000fe80000100a00 */
[----:B------:R2:W-:Y:S02]  /*42e00*/  STL.64 [R1+0x488], R46 ;  /* 0x0004882e01007387 */ /* 0x0005e40000100a00 */
[----:B--2---:R-:W-:Y:S06]  /*42e10*/  HMMA.16816.F32 R44, R8, R30, R52 ;  /* 0x0000001e082c723c */ /* 0x004fec0000001834 */
[----:B------:R-:W-:Y:S04]  /*42e20*/  STL.64 [R1+0x2770], R30 ;  /* 0x0027701e01007387 */ /* 0x000fe80000100a00 */
[----:B------:R-:W-:-:S13]  /*42e30*/  STL.64 [R1+0x2768], R28 ;  /* 0x0027681c01007387 */ /* 0x000fda0000100a00 */
[----:B------:R0:W-:Y:S04]  /*42e40*/  STL.64 [R1+0x490], R44 ;  /* 0x0004902c01007387 */ /* 0x0001e80000100a00 */
[----:B------:R1:W-:Y:S04]  /*42e50*/  STL.64 [R1+0x498], R46 ;  /* 0x0004982e01007387 */ /* 0x0003e80000100a00 */
[----:B------:R-:W2:Y:S04]  /*42e60*/  LDL.LU R12, [R1+0x660] ;  /* 0x00066000010c7983 */ /* 0x000ea80000300800 */
[----:B------:R-:W3:Y:S04]  /*42e70*/  LDL.LU R13, [R1+0x664] ;  /* 0x00066400010d7983 */ /* 0x000ee80000300800 */
[----:B------:R-:W4:Y:S01]  /*42e80*/  LDL.LU R27, [R1+0x2784] ;  /* 0x00278400011b7983 */ /* 0x000f220000300800 */
[----:B------:R-:W-:-:S02]  /*42e90*/  F2FP.F16.E5M2.UNPACK_B R37, R33.H1 ;  /* 0x00000021ff25723e */ /* 0x000fc400030004ff */
[----:B------:R-:W-:Y:S02]  /*42ea0*/  F2FP.F16.E5M2.UNPACK_B R42, R40.H1 ;  /* 0x00000028ff2a723e */ /* 0x000fe400030004ff */
[----:B------:R-:W-:Y:S01]  /*42eb0*/  F2FP.F16.E5M2.UNPACK_B R43, R41.H1 ;  /* 0x00000029ff2b723e */ /* 0x000fe200030004ff */
[----:B------:R-:W2:Y:S02]  /*42ec0*/  LDL.LU R33, [R1+0x64] ;  /* 0x0000640001217983 */ /* 0x000ea40000300800 */
[C---:B------:R-:W-:Y:S01]  /*42ed0*/  HMMA.16816.F32 R20, R8.reuse, R36, R20 ;  /* 0x000000240814723c */ /* 0x040fe20000001814 */
[----:B0-----:R-:W-:Y:S02]  /*42ee0*/  F2FP.F16.E5M2.UNPACK_B R44, R34.H1 ;  /* 0x00000022ff2c723e */ /* 0x001fe400030004ff */
[----:B------:R-:W-:Y:S01]  /*42ef0*/  F2FP.F16.E5M2.UNPACK_B R45, R35.H1 ;  /* 0x00000023ff2d723e */ /* 0x000fe200030004ff */
[----:B------:R-:W2:Y:S04]  /*42f00*/  LDL.LU R34, [R1+0x68] ;  /* 0x0000680001227983 */ /* 0x000ea80000300800 */
[----:B------:R-:W2:Y:S01]  /*42f10*/  LDL.LU R35, [R1+0x6c] ;  /* 0x00006c0001237983 */ /* 0x000ea20000300800 */
[----:B------:R-:W-:-:S14]  /*42f20*/  HMMA.16816.F32 R4, R8, R42, R4 ;  /* 0x0000002a0804723c */ /* 0x000fdc0000001804 */
[----:B------:R-:W-:Y:S04]  /*42f30*/  STL.64 [R1+0x4b0], R20 ;  /* 0x0004b01401007387 */ /* 0x000fe80000100a00 */
[----:B------:R4:W-:Y:S01]  /*42f40*/  STL.64 [R1+0x4b8], R22 ;  /* 0x0004b81601007387 */ /* 0x0009e20000100a00 */
[----:B------:R-:W-:Y:S02]  /*42f50*/  F2FP.F16.E5M2.UNPACK_B R40, R38.H1 ;  /* 0x00000026ff28723e */ /* 0x000fe400030004ff */
[----:B------:R-:W-:-:S03]  /*42f60*/  F2FP.F16.E5M2.UNPACK_B R41, R39.H1 ;  /* 0x00000027ff29723e */ /* 0x000fc600030004ff */
[----:B-1----:R-:W-:Y:S02]  /*42f70*/  IMAD.MOV.U32 R47, RZ, RZ, R6 ;  /* 0x000000ffff2f7224 */ /* 0x002fe400078e0006 */
[----:B------:R-:W-:Y:S01]  /*42f80*/  IMAD.MOV.U32 R46, RZ, RZ, R7 ;  /* 0x000000ffff2e7224 */ /* 0x000fe200078e0007 */
[----:B----4-:R-:W-:-:S15]  /*42f90*/  HMMA.16816.F32 R20, R8, R44, R24 ;  /* 0x0000002c0814723c */ /* 0x010fde0000001818 */
[----:B------:R-:W-:-:S08]  /*42fa0*/  NOP ;  /* 0x0000000000007918 */ /* 0x000fd00000000000 */
[----:B------:R-:W-:Y:S04]  /*42fb0*/  STL.64 [R1+0x4d0], R20 ;  /* 0x0004d01401007387 */ /* 0x000fe80000100a00 */
[----:B------:R-:W-:Y:S04]  /*42fc0*/  STL.64 [R1+0x4d8], R22 ;  /* 0x0004d81601007387 */ /* 0x000fe80000100a00 */
[----:B------:R0:W-:Y:S02]  /*42fd0*/  STL.64 [R1+0x4e0], R4 ;  /* 0x0004e00401007387 */ /* 0x0001e40000100a00 */
[----:B0-----:R-:W-:Y:S02]  /*42fe0*/  HMMA.16816.F32 R4, R8, R40, R48 ;  /* 0x000000280804723c */ /* 0x001fe40000001830 */
[----:B------:R-:W4:-:S15]  /*42ff0*/  LDL.LU R48, [R1+0x70] ;  /* 0x0000700001307983 */ /* 0x000f1e0000300800 */
[----:B------:R-:W-:-:S06]  /*43000*/  NOP ;  /* 0x0000000000007918 */ /* 0x000fcc0000000000 */
[----:B------:R-:W-:Y:S04]  /*43010*/  STL.64 [R1+0x500], R4 ;  /* 0x0005000401007387 */ /* 0x000fe80000100a00 */
[----:B------:R2:W-:Y:S04]  /*43020*/  STL.64 [R1+0x508], R6 ;  /* 0x0005080601007387 */ /* 0x0005e80000100a00 */
[----:B------:R-:W4:Y:S04]  /*43030*/  LDL.LU R49, [R1+0x74] ;  /* 0x0000740001317983 */ /* 0x000f280000300800 */
[----:B------:R-:W4:Y:S04]  /*43040*/  LDL.LU R50, [R1+0x78] ;  /* 0x0000780001327983 */ /* 0x000f280000300800 */
[----:B------:R-:W4:Y:S01]  /*43050*/  LDL.LU R51, [R1+0x7c] ;  /* 0x00007c0001337983 */ /* 0x000f220000300800 */
[----:B------:R-:W-:-:S02]  /*43060*/  F2FP.F16.E5M2.UNPACK_B R38, R16.H1 ;  /* 0x00000010ff26723e */ /* 0x000fc400030004ff */
[----:B------:R-:W-:Y:S01]  /*43070*/  F2FP.F16.E5M2.UNPACK_B R39, R17.H1 ;  /* 0x00000011ff27723e */ /* 0x000fe200030004ff */
[----:B------:R-:W4:Y:S04]  /*43080*/  LDL.LU R52, [R1+0x670] ;  /* 0x0006700001347983 */ /* 0x000f280000300800 */
[----:B------:R-:W4:Y:S04]  /*43090*/  LDL.LU R53, [R1+0x674] ;  /* 0x0006740001357983 */ /* 0x000f280000300800 */
[----:B------:R-:W4:Y:S04]  /*430a0*/  LDL.LU R24, [R1+0x80] ;  /* 0x0000800001187983 */ /* 0x000f280000300800 */
[----:B------:R-:W4:Y:S04]  /*430b0*/  LDL.LU R25, [R1+0x84] ;  /* 0x0000840001197983 */ /* 0x000f280000300800 */
[----:B------:R-:W4:Y:S04]  /*430c0*/  LDL.LU R26, [R1+0x88] ;  /* 0x00008800011a7983 */ /* 0x000f280000300800 */
[----:B------:R-:W4:Y:S01]  /*430d0*/  LDL.LU R27, [R1+0x8c] ;  /* 0x00008c00011b7983 */ /* 0x000f220000300800 */
[----:B--2---:R-:W-:Y:S03]  /*430e0*/  HMMA.16816.F32 R4, R8, R38, R32 ;  /* 0x000000260804723c */ /* 0x004fe60000001820 */
[----:B------:R-:W2:Y:S04]  /*430f0*/  LDL.LU R16, [R1+0x680] ;  /* 0x0006800001107983 */ /* 0x000ea80000300800 */
[----:B------:R-:W2:Y:S04]  /*43100*/  LDL.LU R17, [R1+0x684] ;  /* 0x0006840001117983 */ /* 0x000ea80000300800 */
[----:B------:R-:W2:Y:S04]  /*43110*/  LDL.LU R54, [R1+0xbdc] ;  /* 0x000bdc0001367983 */ /* 0x000ea80000300800 */
[----:B------:R-:W2:Y:S04]  /*43120*/  LDL.LU R55, [R1+0xbd8] ;  /* 0x000bd80001377983 */ /* 0x000ea80000300800 */
[----:B------:R-:W2:Y:S04]  /*43130*/  LDL.LU R56, [R1+0xbe4] ;  /* 0x000be40001387983 */ /* 0x000ea80000300800 */
[----:B------:R-:W2:Y:S04]  /*43140*/  LDL.LU R57, [R1+0xbe0] ;  /* 0x000be00001397983 */ /* 0x000ea80000300800 */
[----:B------:R-:W2:Y:S04]  /*43150*/  LDL.LU R58, [R1+0xbec] ;  /* 0x000bec00013a7983 */ /* 0x000ea80000300800 */
[----:B------:R-:W2:Y:S01]  /*43160*/  LDL.LU R59, [R1+0xbe8] ;  /* 0x000be800013b7983 */ /* 0x000ea20000300800 */
[----:B------:R-:W-:-:S02]  /*43170*/  F2FP.F16.E5M2.UNPACK_B R22, R12.H1 ;  /* 0x0000000cff16723e */ /* 0x000fc400030004ff */
[----:B---3--:R-:W-:Y:S01]  /*43180*/  F2FP.F16.E5M2.UNPACK_B R23, R13.H1 ;  /* 0x0000000dff17723e */ /* 0x008fe200030004ff */
[----:B------:R0:W-:Y:S04]  /*43190*/  STL.64 [R1+0x520], R4 ;  /* 0x0005200401007387 */ /* 0x0001e80000100a00 */
[----:B------:R1:W-:Y:S04]  /*431a0*/  STL.64 [R1+0x528], R6 ;  /* 0x0005280601007387 */ /* 0x0003e80000100a00 */
[----:B0-----:R-:W3:Y:S04]  /*431b0*/  LDL.LU R4, [R1+0x90] ;  /* 0x0000900001047983 */ /* 0x001ee80000300800 */
[----:B------:R-:W3:Y:S04]  /*431c0*/  LDL.LU R5, [R1+0x94] ;  /* 0x0000940001057983 */ /* 0x000ee80000300800 */
        /* <DEDUP_REMOVED lines=12> */
[----:B----4-:R-:W-:-:S15]  /*43290*/  HMMA.16816.F32 R48, R8, R22, R48 ;  /* 0x000000160830723c */ /* 0x010fde0000001830 */
[----:B------:R-:W-:-:S08]  /*432a0*/  NOP ;  /* 0x0000000000007918 */ /* 0x000fd00000000000 */
[----:B------:R0:W-:Y:S04]  /*432b0*/  STL.64 [R1+0x540], R48 ;  /* 0x0005403001007387 */ /* 0x0001e80000100a00 */
[----:B------:R1:W-:Y:S04]  /*432c0*/  STL.64 [R1+0x548], R50 ;  /* 0x0005483201007387 */ /* 0x0003e80000100a00 */
[----:B0-----:R-:W4:Y:S04]  /*432d0*/  LDL.LU R48, [R1+0x190] ;  /* 0x0001900001307983 */ /* 0x001f280000300800 */
[----:B------:R-:W4:Y:S04]  /*432e0*/  LDL.LU R49, [R1+0x194] ;  /* 0x0001940001317983 */ /* 0x000f280000300800 */
[----:B-1----:R-:W4:Y:S04]  /*432f0*/  LDL.LU R50, [R1+0x198] ;  /* 0x0001980001327983 */ /* 0x002f280000300800 */
[----:B------:R-:W4:Y:S01]  /*43300*/  LDL.LU R51, [R1+0x19c] ;  /* 0x00019c0001337983 */ /* 0x000f220000300800 */
[----:B------:R-:W-:-:S02]  /*43310*/  F2FP.F16.E5M2.UNPACK_B R20, R52.H1 ;  /* 0x00000034ff14723e */ /* 0x000fc400030004ff */
[----:B------:R-:W-:Y:S02]  /*43320*/  F2FP.F16.E5M2.UNPACK_B R21, R53.H1 ;  /* 0x00000035ff15723e */ /* 0x000fe400030004ff */
[----:B--2---:R-:W-:Y:S02]  /*43330*/  F2FP.F16.E5M2.UNPACK_B R16, R16.H1 ;  /* 0x00000010ff10723e */ /* 0x004fe400030004ff */
[----:B------:R-:W-:-:S03]  /*43340*/  F2FP.F16.E5M2.UNPACK_B R17, R17.H1 ;  /* 0x00000011ff11723e */ /* 0x000fc600030004ff */
[C---:B------:R-:W-:Y:S06]  /*43350*/  HMMA.16816.F32 R24, R8.reuse, R20, R24 ;  /* 0x000000140818723c */ /* 0x040fec0000001818 */
[----:B---3--:R-:W-:Y:S01]  /*43360*/  HMMA.16816.F32 R4, R8, R16, R4 ;  /* 0x000000100804723c */ /* 0x008fe20000001804 */
[----:B------:R-:W-:Y:S02]  /*43370*/  F2FP.F16.E5M2.UNPACK_B R12, R12.H1 ;  /* 0x0000000cff0c723e */ /* 0x000fe400030004ff */
[----:B------:R-:W-:-:S07]  /*43380*/  F2FP.F16.E5M2.UNPACK_B R13, R13.H1 ;  /* 0x0000000dff0d723e */ /* 0x000fce00030004ff */
[----:B------:R-:W-:Y:S07]  /*43390*/  HMMA.16816.F32 R28, R8, R12, R28 ;  /* 0x0000000c081c723c */ /* 0x000fee000000181c */
[----:B------:R0:W-:Y:S04]  /*433a0*/  STL.64 [R1+0x580], R24 ;  /* 0x0005801801007387 */ /* 0x0001e80000100a00 */
[----:B------:R1:W-:Y:S04]  /*433b0*/  STL.64 [R1+0x588], R26 ;  /* 0x0005881a01007387 */ /* 0x0003e80000100a00 */
[----:B------:R-:W2:Y:S04]  /*433c0*/  LDL.LU R52, [R1+0x170] ;  /* 0x0001700001347983 */ /* 0x000ea80000300800 */
[----:B------:R-:W2:Y:S01]  /*433d0*/  LDL.LU R53, [R1+0x174] ;  /* 0x0001740001357983 */ /* 0x000ea20000300800 */
[----:B0-----:R-:W-:-:S02]  /*433e0*/  IMAD R24, R55, 0x100, R54 ;  /* 0x0000010037187824 */ /* 0x001fc400078e0236 */
[----:B------:R-:W-:Y:S01]  /*433f0*/  IMAD R25, R57, 0x100, R56 ;  /* 0x0000010039197824 */ /* 0x000fe200078e0238 */
[----:B------:R-:W2:Y:S04]  /*43400*/  LDL.LU R54, [R1+0x178] ;  /* 0x0001780001367983 */ /* 0x000ea80000300800 */
[----:B------:R-:W2:Y:S04]  /*43410*/  LDL.LU R55, [R1+0x17c] ;  /* 0x00017c0001377983 */ /* 0x000ea80000300800 */
[----:B------:R-:W3:Y:S01]  /*43420*/  LDL.LU R56, [R1+0x160] ;  /* 0x0001600001387983 */ /* 0x000ee20000300800 */
[----:B-1----:R-:W-:-:S03]  /*43430*/  IMAD R26, R59, 0x100, R58 ;  /* 0x000001003b1a7824 */ /* 0x002fc600078e023a */
[----:B------:R-:W3:Y:S04]  /*43440*/  LDL.LU R57, [R1+0x164] ;  /* 0x0001640001397983 */ /* 0x000ee80000300800 */
[----:B------:R-:W3:Y:S01]  /*43450*/  LDL.LU R58, [R1+0x168] ;  /* 0x00016800013a7983 */ /* 0x000ee20000300800 */
[----:B------:R-:W-:-:S03]  /*43460*/  IMAD.MOV.U32 R59, RZ, RZ, R0 ;  /* 0x000000ffff3b7224 */ /* 0x000fc600078e0000 */
[----:B------:R-:W2:Y:S04]  /*43470*/  LDL.LU R0, [R1+0x2780] ;  /* 0x0027800001007983 */ /* 0x000ea80000300800 */
[----:B------:R0:W-:Y:S02]  /*43480*/  STL.64 [R1+0x5a0], R4 ;  /* 0x0005a00401007387 */ /* 0x0001e40000100a00 */
[----:B0-----:R-:W-:Y:S02]  /*43490*/  F2FP.F16.E5M2.UNPACK_B R4, R33.H1 ;  /* 0x00000021ff04723e */ /* 0x001fe400030004ff */
[----:B------:R-:W-:Y:S01]  /*434a0*/  F2FP.F16.E5M2.UNPACK_B R5, R34.H1 ;  /* 0x00000022ff05723e */ /* 0x000fe200030004ff */
[----:B------:R0:W-:Y:S04]  /*434b0*/  STL.64 [R1+0x5a8], R6 ;  /* 0x0005a80601007387 */ /* 0x0001e80000100a00 */
[----:B0-----:R-:W3:Y:S04]  /*434c0*/  LDL.LU.64 R6, [R1+0x2778] ;  /* 0x0027780001067983 */ /* 0x001ee80000300a00 */
[----:B------:R-:W-:Y:S04]  /*434d0*/  STL.64 [R1+0x590], R28 ;  /* 0x0005901c01007387 */ /* 0x000fe80000100a00 */
[----:B------:R0:W-:Y:S04]  /*434e0*/  STL.64 [R1+0x598], R30 ;  /* 0x0005981e01007387 */ /* 0x0001e80000100a00 */
[----:B0-----:R-:W3:Y:S04]  /*434f0*/  LDL.LU.64 R30, [R1+0x2770] ;  /* 0x00277000011e7983 */ /* 0x001ee80000300a00 */
[----:B------:R-:W3:Y:S01]  /*43500*/  LDL.LU.64 R28, [R1+0x2768] ;  /* 0x00276800011c7983 */ /* 0x000ee20000300a00 */
[----:B----4-:R-:W-:Y:S03]  /*43510*/  HMMA.16816.F32 R48, R8, R4, R48 ;  /* 0x000000040830723c */ /* 0x010fe60000001830 */
[----:B------:R-:W4:-:S15]  /*43520*/  LDL.LU R8, [R1+0x180] ;  /* 0x0001800001087983 */ /* 0x000f1e0000300800 */
[----:B------:R-:W-:-:S05]  /*43530*/  NOP ;  /* 0x0000000000007918 */ /* 0x000fca0000000000 */
[----:B------:R-:W-:Y:S04]  /*43540*/  STL.64 [R1+0x560], R48 ;  /* 0x0005603001007387 */ /* 0x000fe80000100a00 */
[----:B------:R-:W-:Y:S04]  /*43550*/  STL.64 [R1+0x568], R50 ;  /* 0x0005683201007387 */ /* 0x000fe80000100a00 */
[----:B------:R-:W4:Y:S04]  /*43560*/  LDL.LU R9, [R1+0x184] ;  /* 0x0001840001097983 */ /* 0x000f280000300800 */
[----:B------:R-:W4:Y:S01]  /*43570*/  LDL.LU R10, [R1+0x188] ;  /* 0x00018800010a7983 */ /* 0x000f220000300800 */
[----:B------:R-:W-:-:S02]  /*43580*/  IMAD R27, R35, 0x100, R32 ;  /* 0x00000100231b7824 */ /* 0x000fc400078e0220 */
[----:B------:R-:W0:Y:S02]  /*43590*/  S2R R35, SR_TID.X ;  /* 0x0000000000237919 */ /* 0x000e240000002100 */
[C---:B0-----:R-:W-:Y:S01]  /*435a0*/  LOP3.LUT R32, R35.reuse, 0x7, RZ, 0xc0, !PT ;  /* 0x0000000723207812 */ /* 0x041fe200078ec0ff */
[----:B------:R-:W-:-:S04]  /*435b0*/  IMAD.SHL.U32 R33, R35, 0x2, RZ ;  /* 0x0000000223217824 */ /* 0x000fc800078e00ff */
[----:B------:R-:W-:-:S05]  /*435c0*/  IMAD R32, R32, 0x90, RZ ;  /* 0x0000009020207824 */ /* 0x000fca00078e02ff */
[----:B------:R-:W-:-:S04]  /*435d0*/  LOP3.LUT R32, R32, 0x30, R33, 0x78, !PT ;  /* 0x0000003020207812 */ /* 0x000fc800078e7821 */
[----:B------:R-:W-:-:S05]  /*435e0*/  LOP3.LUT R32, R32, 0x40, RZ, 0x3c, !PT ;  /* 0x0000004020207812 */ /* 0x000fca00078e3cff */
[----:B------:R-:W0:Y:S01]  /*435f0*/  LDSM.16.M88.4 R48, [R32+UR4] ;  /* 0x000000042030783b */ /* 0x000e220008000200 */
[----:B--2---:R-:W-:-:S03]  /*43600*/  IMAD.MOV.U32 R11, RZ, RZ, R0 ;  /* 0x000000ffff0b7224 */ /* 0x004fc600078e0000 */
[----:B------:R-:W2:Y:S01]  /*43610*/  LDL.LU R0, [R1+0x2760] ;  /* 0x0027600001007983 */ /* 0x000ea20000300800 */
[----:B------:R-:W-:Y:S02]  /*43620*/  F2FP.F16.E5M2.UNPACK_B R24, R24 ;  /* 0x00000018ff18723e */ /* 0x000fe400020004ff */
[----:B------:R-:W-:Y:S02]  /*43630*/  F2FP.F16.E5M2.UNPACK_B R25, R25 ;  /* 0x00000019ff19723e */ /* 0x000fe400020004ff */
[----:B------:R-:W-:Y:S02]  /*43640*/  F2FP.F16.E5M2.UNPACK_B R26, R26 ;  /* 0x0000001aff1a723e */ /* 0x000fe400020004ff */
[----:B------:R-:W-:Y:S01]  /*43650*/  F2FP.F16.E5M2.UNPACK_B R27, R27 ;  /* 0x0000001bff1b723e */ /* 0x000fe200020004ff */
[----:B0-----:R-:W-:Y:S04]  /*43660*/  STL.64 [R1+0x6c0], R48 ;  /* 0x0006c03001007387 */ /* 0x001fe80000100a00 */
[----:B------:R-:W-:Y:S04]  /*43670*/  STL.64 [R1+0x6c8], R50 ;  /* 0x0006c83201007387 */ /* 0x000fe80000100a00 */
[----:B------:R-:W0:Y:S04]  /*43680*/  LDSM.16.M88.4 R48, [R32+UR4+0x400] ;  /* 0x000400042030783b */ /* 0x000e280008000200 */
[----:B0-----:R-:W-:Y:S04]  /*43690*/  STL.64 [R1+0x6e0], R48 ;  /* 0x0006e03001007387 */ /* 0x001fe80000100a00 */
[----:B------:R0:W-:Y:S04]  /*436a0*/  STL.64 [R1+0x6e8], R50 ;  /* 0x0006e83201007387 */ /* 0x0001e80000100a00 */
[----:B0-----:R-:W2:Y:S04]  /*436b0*/  LDL.LU.64 R50, [R1+0x2758] ;  /* 0x0027580001327983 */ /* 0x001ea80000300a00 */
[----:B------:R-:W2:Y:S01]  /*436c0*/  LDL.LU.64 R48, [R1+0x2750] ;  /* 0x0027500001307983 */ /* 0x000ea20000300a00 */
[----:B----4-:R-:W-:-:S15]  /*436d0*/  HMMA.16816.F32 R8, R24, R2, R8 ;  /* 0x000000021808723c */ /* 0x010fde0000001808 */
[----:B------:R-:W-:-:S08]  /*436e0*/  NOP ;  /* 0x0000000000007918 */ /* 0x000fd00000000000 */
[----:B------:R-:W-:Y:S04]  /*436f0*/  STL.64 [R1+0x550], R8 ;  /* 0x0005500801007387 */ /* 0x000fe80000100a00 */
[----:B------:R-:W-:Y:S04]  /*43700*/  STL.64 [R1+0x558], R10 ;  /* 0x0005580a01007387 */ /* 0x000fe80000100a00 */
[----:B------:R-:W0:Y:S04]  /*43710*/  LDSM.16.M88.4 R8, [R32+UR4+0x800] ;  /* 0x000800042008783b */ /* 0x000e280008000200 */
[----:B0-----:R-:W-:Y:S04]  /*43720*/  STL.64 [R1+0x6d0], R8 ;  /* 0x0006d00801007387 */ /* 0x001fe80000100a00 */
        /* <DEDUP_REMOVED lines=10> */
[----:B------:R-:W0:Y:S01]  /*437d0*/  LDSM.16.M88.4 R8, [R32+UR4+0x1800] ;  /* 0x001800042008783b */ /* 0x000e220008000200 */
[----:B---3--:R-:W-:Y:S03]  /*437e0*/  HMMA.16816.F32 R52, R24, R6, R52 ;  /* 0x000000061834723c */ /* 0x008fe60000001834 */
[----:B0-----:R-:W-:Y:S04]  /*437f0*/  STL.64 [R1+0x730], R8 ;  /* 0x0007300801007387 */ /* 0x001fe80000100a00 */
[----:B------:R-:W-:Y:S04]  /*43800*/  STL.64 [R1+0x738], R10 ;  /* 0x0007380a01007387 */ /* 0x000fe80000100a00 */
[----:B------:R-:W0:-:S12]  /*43810*/  LDSM.16.M88.4 R8, [R32+UR4+0x1c00] ;  /* 0x001c00042008783b */ /* 0x000e180008000200 */
[----:B------:R-:W-:Y:S04]  /*43820*/  STL.64 [R1+0x530], R52 ;  /* 0x0005303401007387 */ /* 0x000fe80000100a00 */
[----:B------:R-:W-:Y:S04]  /*43830*/  STL.64 [R1+0x538], R54 ;  /* 0x0005383601007387 */ /* 0x000fe80000100a00 */
[----:B------:R-:W1:Y:S04]  /*43840*/  LDSM.16.M88.4 R52, [R32+UR4+0x2000] ;  /* 0x002000042034783b */ /* 0x000e680008000200 */
[----:B0-----:R-:W-:Y:S04]  /*43850*/  STL.64 [R1+0x720], R8 ;  /* 0x0007200801007387 */ /* 0x001fe80000100a00 */
[----:B------:R-:W-:Y:S04]  /*43860*/  STL.64 [R1+0x728], R10 ;  /* 0x0007280a01007387 */ /* 0x000fe80000100a00 */
[----:B------:R-:W0:Y:S04]  /*43870*/  LDSM.16.M88.4 R8, [R32+UR4+0x2400] ;  /* 0x002400042008783b */ /* 0x000e280008000200 */
[----:B-1----:R-:W-:Y:S04]  /*43880*/  STL.64 [R1+0x740], R52 ;  /* 0x0007403401007387 */ /* 0x002fe80000100a00 */
[----:B------:R-:W-:Y:S04]  /*43890*/  STL.64 [R1+0x748], R54 ;  /* 0x0007483601007387 */ /* 0x000fe80000100a00 */
[----:B------:R-:W1:Y:S04]  /*438a0*/  LDSM.16.M88.4 R52, [R32+UR4+0x2800] ;  /* 0x002800042034783b */ /* 0x000e680008000200 */
[----:B0-----:R-:W-:Y:S04]  /*438b0*/  STL.64 [R1+0x750], R8 ;  /* 0x0007500801007387 */ /* 0x001fe80000100a00 */
[----:B------:R-:W-:Y:S04]  /*438c0*/  STL.64 [R1+0x758], R10 ;  /* 0x0007580a01007387 */ /* 0x000fe80000100a00 */
[----:B------:R-:W0:Y:S04]  /*438d0*/  LDSM.16.M88.4 R8, [R32+UR4+0x2c00] ;  /* 0x002c00042008783b */ /* 0x000e280008000200 */
[----:B-1----:R-:W-:Y:S04]  /*438e0*/  STL.64 [R1+0x760], R52 ;  /* 0x0007603401007387 */ /* 0x002fe80000100a00 */
[----:B------:R1:W-:Y:S02]  /*438f0*/  STL.64 [R1+0x768], R54 ;  /* 0x0007683601007387 */ /* 0x0003e40000100a00 */
[C---:B-1----:R-:W-:Y:S02]  /*43900*/  HMMA.16816.F32 R52, R24.reuse, R14, R56 ;  /* 0x0000000e1834723c */ /* 0x042fe40000001838 */
[----:B------:R-:W-:Y:S04]  /*43910*/  LDSM.16.M88.4 R56, [R32+UR4+0x3400] ;  /* 0x003400042038783b */ /* 0x000fe80008000200 */
[----:B0-----:R-:W-:Y:S04]  /*43920*/  STL.64 [R1+0x780], R8 ;  /* 0x0007800801007387 */ /* 0x001fe80000100a00 */
[----:B------:R-:W-:Y:S04]  /*43930*/  STL.64 [R1+0x788], R10 ;  /* 0x0007880a01007387 */ /* 0x000fe80000100a00 */
[----:B------:R-:W0:Y:S09]  /*43940*/  LDSM.16.M88.4 R8, [R32+UR4+0x3000] ;  /* 0x003000042008783b */ /* 0x000e320008000200 */
[----:B------:R-:W-:Y:S04]  /*43950*/  STL.64 [R1+0x510], R52 ;  /* 0x0005103401007387 */ /* 0x000fe80000100a00 */
[----:B------:R-:W-:Y:S04]  /*43960*/  STL.64 [R1+0x518], R54 ;  /* 0x0005183601007387 */ /* 0x000fe80000100a00 */
[----:B------:R-:W-:Y:S04]  /*43970*/  LDSM.16.M88.4 R52, [R32+UR4+0x3800] ;  /* 0x003800042034783b */ /* 0x000fe80008000200 */
[----:B0-----:R-:W-:Y:S04]  /*43980*/  STL.64 [R1+0x770], R8 ;  /* 0x0007700801007387 */ /* 0x001fe80000100a00 */
[----:B------:R-:W-:Y:S04]  /*43990*/  STL.64 [R1+0x778], R10 ;  /* 0x0007780a01007387 */ /* 0x000fe80000100a00 */
[----:B------:R-:W0:Y:S04]  /*439a0*/  LDSM.16.M88.4 R8, [R32+UR4+0x3c00] ;  /* 0x003c00042008783b */ /* 0x000e280008000200 */
[----:B------:R-:W-:Y:S04]  /*439b0*/  STL.64 [R1+0x790], R56 ;  /* 0x0007903801007387 */ /* 0x000fe80000100a00 */
[----:B------:R-:W-:Y:S04]  /*439c0*/  STL.64 [R1+0x798], R58 ;  /* 0x0007983a01007387 */ /* 0x000fe80000100a00 */
[----:B0-----:R0:W-:Y:S04]  /*439d0*/  STL.64 [R1+0x7b0], R8 ;  /* 0x0007b00801007387 */ /* 0x0011e80000100a00 */
[----:B------:R-:W-:Y:S04]  /*439e0*/  STL.64 [R1+0x7a0], R52 ;  /* 0x0007a03401007387 */ /* 0x000fe80000100a00 */
[----:B------:R-:W-:Y:S04]  /*439f0*/  STL.64 [R1+0x7a8], R54 ;  /* 0x0007a83601007387 */ /* 0x000fe80000100a00 */
[----:B------:R1:W-:Y:S04]  /*43a00*/  STL.64 [R1+0x7b8], R10 ;  /* 0x0007b80a01007387 */ /* 0x0003e80000100a00 */
[----:B------:R-:W-:Y:S04]  /*43a10*/  STL.64 [R1+0x3310], R22 ;  /* 0x0033101601007387 */ /* 0x000fe80000100a00 */
[----:B------:R3:W-:Y:S04]  /*43a20*/  STL.64 [R1+0x3308], R20 ;  /* 0x0033081401007387 */ /* 0x0007e80000100a00 */
[----:B0-----:R-:W4:Y:S04]  /*43a30*/  LDL.LU R8, [R1+0x110] ;  /* 0x0001100001087983 */ /* 0x001f280000300800 */
[----:B------:R-:W4:Y:S04]  /*43a40*/  LDL.LU R9, [R1+0x114] ;  /* 0x0001140001097983 */ /* 0x000f280000300800 */
[----:B-1----:R-:W4:Y:S04]  /*43a50*/  LDL.LU R10, [R1+0x118] ;  /* 0x00011800010a7983 */ /* 0x002f280000300800 */
[----:B------:R-:W4:Y:S04]  /*43a60*/  LDL.LU R11, [R1+0x11c] ;  /* 0x00011c00010b7983 */ /* 0x000f280000300800 */
[----:B------:R-:W4:Y:S04]  /*43a70*/  LDL.LU R52, [R1+0x100] ;  /* 0x0001000001347983 */ /* 0x000f280000300800 */
[----:B------:R-:W4:Y:S04]  /*43a80*/  LDL.LU R53, [R1+0x104] ;  /* 0x0001040001357983 */ /* 0x000f280000300800 */
[----:B------:R-:W4:Y:S04]  /*43a90*/  LDL.LU R54, [R1+0x108] ;  /* 0x0001080001367983 */ /* 0x000f280000300800 */
[----:B------:R-:W4:Y:S04]  /*43aa0*/  LDL.LU R55, [R1+0x10c] ;  /* 0x00010c0001377983 */ /* 0x000f280000300800 */
[----:B---3--:R-:W3:Y:S04]  /*43ab0*/  LDL.LU R20, [R1+0x150] ;  /* 0x0001500001147983 */ /* 0x008ee80000300800 */
[----:B------:R-:W3:Y:S04]  /*43ac0*/  LDL.LU R21, [R1+0x154] ;  /* 0x0001540001157983 */ /* 0x000ee80000300800 */
[----:B------:R-:W3:Y:S04]  /*43ad0*/  LDL.LU R22, [R1+0x158] ;  /* 0x0001580001167983 */ /* 0x000ee80000300800 */
[----:B------:R-:W3:Y:S04]  /*43ae0*/  LDL.LU R23, [R1+0x15c] ;  /* 0x00015c0001177983 */ /* 0x000ee80000300800 */
        /* <DEDUP_REMOVED lines=8> */
[----:B------:R-:W-:Y:S04]  /*43b70*/  STL [R1+0x3304], R3 ;  /* 0x0033040301007387 */ /* 0x000fe80000100800 */
[----:B------:R-:W-:Y:S04]  /*43b80*/  STL [R1+0x3300], R61 ;  /* 0x0033003d01007387 */ /* 0x000fe80000100800 */
[----:B------:R-:W-:Y:S04]  /*43b90*/  STL.64 [R1+0x32e8], R14 ;  /* 0x0032e80e01007387 */ /* 0x000fe80000100a00 */
[----:B------:R0:W-:Y:S04]  /*43ba0*/  STL.64 [R1+0x32e0], R12 ;  /* 0x0032e00c01007387 */ /* 0x0001e80000100a00 */
[----:B0-----:R-:W4:Y:S04]  /*43bb0*/  LDL.LU R12, [R1+0x120] ;  /* 0x00012000010c7983 */ /* 0x001f280000300800 */
[----:B------:R-:W4:Y:S04]  /*43bc0*/  LDL.LU R13, [R1+0x124] ;  /* 0x00012400010d7983 */ /* 0x000f280000300800 */
[----:B------:R-:W4:Y:S04]  /*43bd0*/  LDL.LU R14, [R1+0x128] ;  /* 0x00012800010e7983 */ /* 0x000f280000300800 */
[----:B------:R-:W4:Y:S04]  /*43be0*/  LDL.LU R15, [R1+0x12c] ;  /* 0x00012c00010f7983 */ /* 0x000f280000300800 */
[----:B------:R-:W-:Y:S04]  /*43bf0*/  STL.64 [R1+0x32d8], R6 ;  /* 0x0032d80601007387 */ /* 0x000fe80000100a00 */
[----:B------:R0:W-:Y:S04]  /*43c00*/  STL.64 [R1+0x32d0], R4 ;  /* 0x0032d00401007387 */ /* 0x0001e80000100a00 */
[----:B0-----:R-:W4:Y:S04]  /*43c10*/  LDL.LU R4, [R1+0x130] ;  /* 0x0001300001047983 */ /* 0x001f280000300800 */
[----:B------:R-:W4:Y:S04]  /*43c20*/  LDL.LU R5, [R1+0x134] ;  /* 0x0001340001057983 */ /* 0x000f280000300800 */
[----:B------:R-:W4:Y:S04]  /*43c30*/  LDL.LU R6, [R1+0x138] ;  /* 0x0001380001067983 */ /* 0x000f280000300800 */
[----:B------:R-:W4:Y:S04]  /*43c40*/  LDL.LU R7, [R1+0x13c] ;  /* 0x00013c0001077983 */ /* 0x000f280000300800 */
[----:B------:R-:W-:Y:S04]  /*43c50*/  STL [R1+0x3278], R60 ;  /* 0x0032783c01007387 */ /* 0x000fe80000100800 */
[----:B--2---:R-:W-:Y:S04]  /*43c60*/  STL.64 [R1+0x3220], R50 ;  /* 0x0032203201007387 */ /* 0x004fe80000100a00 */
[----:B------:R0:W-:Y:S04]  /*43c70*/  STL.64 [R1+0x3218], R48 ;  /* 0x0032183001007387 */ /* 0x0001e80000100a00 */
[----:B0-----:R-:W2:Y:S04]  /*43c80*/  LDL.LU R48, [R1+0x140] ;  /* 0x0001400001307983 */ /* 0x001ea80000300800 */
[----:B------:R-:W2:Y:S04]  /*43c90*/  LDL.LU R49, [R1+0x144] ;  /* 0x0001440001317983 */ /* 0x000ea80000300800 */
[----:B------:R-:W2:Y:S04]  /*43ca0*/  LDL.LU R50, [R1+0x148] ;  /* 0x0001480001327983 */ /* 0x000ea80000300800 */
[----:B------:R-:W2:Y:S04]  /*43cb0*/  LDL.LU R51, [R1+0x14c] ;  /* 0x00014c0001337983 */ /* 0x000ea80000300800 */
[----:B------:R-:W-:Y:S01]  /*43cc0*/  STL [R1+0x2770], R0 ;  /* 0x0027700001007387 */ /* 0x000fe20000100800 */
[----:B---3--:R-:W-:-:S15]  /*43cd0*/  HMMA.16816.F32 R20, R24, R18, R20 ;  /* 0x000000121814723c */ /* 0x008fde0000001814 */
[----:B------:R-:W-:-:S08]  /*43ce0*/  NOP ;  /* 0x0000000000007918 */ /* 0x000fd00000000000 */
[----:B------:R-:W-:Y:S04]  /*43cf0*/  STL.64 [R1+0x4f0], R20 ;  /* 0x0004f01401007387 */ /* 0x000fe80000100a00 */
[----:B------:R0:W-:Y:S04]  /*43d00*/  STL.64 [R1+0x4f8], R22 ;  /* 0x0004f81601007387 */ /* 0x0001e80000100a00 */
[----:B0-----:R-:W3:Y:S04]  /*43d10*/  LDL.LU.64 R22, [R1+0x3310] ;  /* 0x0033100001167983 */ /* 0x001ee80000300a00 */
[----:B------:R-:W3:Y:S04]  /*43d20*/  LDL.LU.64 R20, [R1+0x3308] ;  /* 0x0033080001147983 */ /* 0x000ee80000300a00 */
[----:B------:R-:W-:Y:S04]  /*43d30*/  STL.64 [R1+0x32f8], R18 ;  /* 0x0032f81201007387 */ /* 0x000fe80000100a00 */
[----:B------:R2:W-:Y:S04]  /*43d40*/  STL.64 [R1+0x32f0], R16 ;  /* 0x0032f01001007387 */ /* 0x0005e80000100a00 */
[----:B------:R-:W-:Y:S01]  /*43d50*/  STL.64 [R1+0x3298], R30 ;  /* 0x0032981e01007387 */ /* 0x000fe20000100a00 */
[C---:B----4-:R-:W-:Y:S06]  /*43d60*/  HMMA.16816.F32 R12, R24.reuse, R36, R12 ;  /* 0x00000024180c723c */ /* 0x050fec000000180c */
[C---:B------:R-:W-:Y:S06]  /*43d70*/  HMMA.16816.F32 R4, R24.reuse, R30, R4 ;  /* 0x0000001e1804723c */ /* 0x040fec0000001804 */
[----:B--2---:R-:W-:-:S15]  /*43d80*/  HMMA.16816.F32 R16, R24, R28, R48 ;  /* 0x0000001c1810723c */ /* 0x004fde0000001830 */
[----:B------:R-:W-:-:S08]  /*43d90*/  NOP ;  /* 0x0000000000007918 */ /* 0x000fd00000000000 */
[----:B------:R-:W-:Y:S04]  /*43da0*/  STL.64 [R1+0x4c0], R16 ;  /* 0x0004c01001007387 */ /* 0x000fe80000100a00 */
[----:B------:R-:W-:Y:S04]  /*43db0*/  STL.64 [R1+0x4c8], R18 ;  /* 0x0004c81201007387 */ /* 0x000fe80000100a00 */
[----:B------:R-:W-:Y:S04]  /*43dc0*/  STL.64 [R1+0x3290], R28 ;  /* 0x0032901c01007387 */ /* 0x000fe80000100a00 */
[----:B------:R-:W-:Y:S04]  /*43dd0*/  STL.64 [R1+0x4a0], R4 ;  /* 0x0004a00401007387 */ /* 0x000fe80000100a00 */
[----:B------:R0:W-:Y:S04]  /*43de0*/  STL.64 [R1+0x4a8], R6 ;  /* 0x0004a80601007387 */ /* 0x0001e80000100a00 */
[----:B------:R-:W-:Y:S04]  /*43df0*/  STL.64 [R1+0x32a8], R46 ;  /* 0x0032a82e01007387 */ /* 0x000fe80000100a00 */
[----:B------:R-:W-:Y:S01]  /*43e00*/  STL.64 [R1+0x470], R12 ;  /* 0x0004700c01007387 */ /* 0x000fe20000100a00 */
[C---:B0-----:R-:W-:Y:S03]  /*43e10*/  HMMA.16816.F32 R4, R24.reuse, R44, R8 ;  /* 0x0000002c1804723c */ /* 0x041fe60000001808 */
[----:B------:R-:W-:Y:S04]  /*43e20*/  STL.64 [R1+0x478], R14 ;  /* 0x0004780e01007387 */ /* 0x000fe80000100a00 */
[----:B------:R-:W-:Y:S01]  /*43e30*/  STL.64 [R1+0x32a0], R44 ;  /* 0x0032a02c01007387 */ /* 0x000fe20000100a00 */
[----:B------:R-:W-:-:S15]  /*43e40*/  HMMA.16816.F32 R8, R24, R42, R52 ;  /* 0x0000002a1808723c */ /* 0x000fde0000001834 */
[----:B------:R-:W-:Y:S04]  /*43e50*/  STL.64 [R1+0x450], R4 ;  /* 0x0004500401007387 */ /* 0x000fe80000100a00 */
[----:B------:R0:W-:Y:S04]  /*43e60*/  STL.64 [R1+0x458], R6 ;  /* 0x0004580601007387 */ /* 0x0001e80000100a00 */
[----:B------:R-:W-:Y:S04]  /*43e70*/  STL.64 [R1+0x32b8], R42 ;  /* 0x0032b82a01007387 */ /* 0x000fe80000100a00 */
[----:B------:R-:W-:Y:S01]  /*43e80*/  STL.64 [R1+0x430], R8 ;  /* 0x0004300801007387 */ /* 0x000fe20000100a00 */
[----:B0-----:R-:W-:Y:S03]  /*43e90*/  HMMA.16816.F32 R4, R24, R40, R56 ;  /* 0x000000281804723c */ /* 0x001fe60000001838 */
[----:B------:R-:W-:Y:S04]  /*43ea0*/  STL.64 [R1+0x438], R10 ;  /* 0x0004380a01007387 */ /* 0x000fe80000100a00 */
[----:B------:R-:W-:-:S15]  /*43eb0*/  STL.64 [R1+0x32b0], R40 ;  /* 0x0032b02801007387 */ /* 0x000fde0000100a00 */
[----:B------:R-:W-:-:S01]  /*43ec0*/  NOP ;  /* 0x0000000000007918 */ /* 0x000fc20000000000 */
[----:B------:R-:W-:Y:S04]  /*43ed0*/  STL.64 [R1+0x400], R4 ;  /* 0x0004000401007387 */ /* 0x000fe80000100a00 */
[----:B------:R0:W-:Y:S04]  /*43ee0*/  STL.64 [R1+0x408], R6 ;  /* 0x0004080601007387 */ /* 0x0001e80000100a00 */
[----:B------:R-:W-:Y:S04]  /*43ef0*/  STL.64 [R1+0x32c8], R38 ;  /* 0x0032c82601007387 */ /* 0x000fe80000100a00 */
[----:B------:R-:W-:Y:S01]  /*43f00*/  STL.64 [R1+0x32c0], R36 ;  /* 0x0032c02401007387 */ /* 0x000fe20000100a00 */
[----:B0-----:R-:W-:-:S15]  /*43f10*/  HMMA.16816.F32 R4, R24, R38, R32 ;  /* 0x000000261804723c */ /* 0x001fde0000001820 */
[----:B------:R-:W-:-:S08]  /*43f20*/  NOP ;  /* 0x0000000000007918 */ /* 0x000fd00000000000 */
[----:B------:R0:W-:Y:S04]  /*43f30*/  STL.64 [R1+0x3f0], R4 ;  /* 0x0003f00401007387 */ /* 0x0001e80000100a00 */
[----:B------:R1:W-:Y:S04]  /*43f40*/  STL.64 [R1+0x3f8], R6 ;  /* 0x0003f80601007387 */ /* 0x0003e80000100a00 */
[----:B------:R-:W2:Y:S04]  /*43f50*/  LDL.LU R52, [R1+0x270] ;  /* 0x0002700001347983 */ /* 0x000ea80000300800 */
[----:B------:R-:W2:Y:S04]  /*43f60*/  LDL.LU R53, [R1+0x274] ;  /* 0x0002740001357983 */ /* 0x000ea80000300800 */
[----:B------:R-:W2:Y:S04]  /*43f70*/  LDL.LU R54, [R1+0x278] ;  /* 0x0002780001367983 */ /* 0x000ea80000300800 */
[----:B------:R-:W2:Y:S04]  /*43f80*/  LDL.LU R55, [R1+0x27c] ;  /* 0x00027c0001377983 */ /* 0x000ea80000300800 */
[----:B------:R-:W4:Y:S04]  /*43f90*/  LDL.LU R48, [R1+0x240] ;  /* 0x0002400001307983 */ /* 0x000f280000300800 */
[----:B------:R-:W4:Y:S04]  /*43fa0*/  LDL.LU R49, [R1+0x244] ;  /* 0x0002440001317983 */ /* 0x000f280000300800 */
[----:B------:R-:W4:Y:S04]  /*43fb0*/  LDL.LU R50, [R1+0x248] ;  /* 0x0002480001327983 */ /* 0x000f280000300800 */
[----:B------:R-:W4:Y:S04]  /*43fc0*/  LDL.LU R51, [R1+0x24c] ;  /* 0x00024c0001337983 */ /* 0x000f280000300800 */
        /* <DEDUP_REMOVED lines=8> */
[----:B------:R-:W3:Y:S04]  /*44050*/  LDL.LU R28, [R1+0xd0] ;  /* 0x0000d000011c7983 */ /* 0x000ee80000300800 */
[----:B------:R-:W3:Y:S04]  /*44060*/  LDL.LU R29, [R1+0xd4] ;  /* 0x0000d400011d7983 */ /* 0x000ee80000300800 */
[----:B------:R-:W3:Y:S04]  /*44070*/  LDL.LU R30, [R1+0xd8] ;  /* 0x0000d800011e7983 */ /* 0x000ee80000300800 */
[----:B------:R-:W3:Y:S04]  /*44080*/  LDL.LU R31, [R1+0xdc] ;  /* 0x0000dc00011f7983 */ /* 0x000ee80000300800 */
        /* <DEDUP_REMOVED lines=32> */
[C---:B---3--:R-:W-:Y:S06]  /*44290*/  HMMA.16816.F32 R28, R24.reuse, R22, R28 ;  /* 0x00000016181c723c */ /* 0x048fec000000181c */
[----:B--2---:R-:W-:-:S15]  /*442a0*/  HMMA.16816.F32 R16, R24, R20, R16 ;  /* 0x000000141810723c */ /* 0x004fde0000001810 */
[----:B------:R-:W-:-:S02]  /*442b0*/  NOP ;  /* 0x0000000000007918 */ /* 0x000fc40000000000 */
[----:B------:R0:W-:Y:S04]  /*442c0*/  STL.64 [R1+0x280], R28 ;  /* 0x0002801c01007387 */ /* 0x0001e80000100a00 */
[----:B------:R1:W-:Y:S01]  /*442d0*/  STL.64 [R1+0x288], R30 ;  /* 0x0002881e01007387 */ /* 0x0003e20000100a00 */
[----:B----4-:R-:W-:-:S03]  /*442e0*/  IMAD R32, R32, 0x100, R3 ;  /* 0x0000010020207824 */ /* 0x010fc600078e0203 */
[----:B0-----:R-:W2:Y:S01]  /*442f0*/  LDL.LU R28, [R1+0x1f0] ;  /* 0x0001f000011c7983 */ /* 0x001ea20000300800 */
[----:B------:R-:W-:-:S03]  /*44300*/  IMAD R33, R33, 0x100, R61 ;  /* 0x0000010021217824 */ /* 0x000fc600078e023d */
[----:B------:R-:W2:Y:S04]  /*44310*/  LDL.LU R29, [R1+0x1f4] ;  /* 0x0001f400011d7983 */ /* 0x000ea80000300800 */
[----:B-1----:R-:W2:Y:S04]  /*44320*/  LDL.LU R30, [R1+0x1f8] ;  /* 0x0001f800011e7983 */ /* 0x002ea80000300800 */
[----:B------:R-:W2:Y:S04]  /*44330*/  LDL.LU R31, [R1+0x1fc] ;  /* 0x0001fc00011f7983 */ /* 0x000ea80000300800 */
[----:B------:R-:W3:Y:S04]  /*44340*/  LDL.LU R3, [R1+0x3304] ;  /* 0x0033040001037983 */ /* 0x000ee80000300800 */
[----:B------:R-:W4:Y:S04]  /*44350*/  LDL.LU R61, [R1+0x3300] ;  /* 0x00330000013d7983 */ /* 0x000f280000300800 */
[----:B------:R-:W-:Y:S04]  /*44360*/  STL.64 [R1+0x260], R16 ;  /* 0x0002601001007387 */ /* 0x000fe80000100a00 */
[----:B------:R0:W-:Y:S04]  /*44370*/  STL.64 [R1+0x268], R18 ;  /* 0x0002681201007387 */ /* 0x0001e80000100a00 */
[----:B0-----:R-:W4:Y:S04]  /*44380*/  LDL.LU.64 R18, [R1+0x32f8] ;  /* 0x0032f80001127983 */ /* 0x001f280000300a00 */
[----:B------:R-:W2:Y:S04]  /*44390*/  LDL.LU.64 R16, [R1+0x32f0] ;  /* 0x0032f00001107983 */ /* 0x000ea80000300a00 */
[----:B------:R-:W-:Y:S04]  /*443a0*/  STL.64 [R1+0x3288], R22 ;  /* 0x0032881601007387 */ /* 0x000fe80000100a00 */
[----:B------:R0:W-:Y:S04]  /*443b0*/  STL.64 [R1+0x3280], R20 ;  /* 0x0032801401007387 */ /* 0x0001e80000100a00 */
[----:B0-----:R-:W4:Y:S04]  /*443c0*/  LDL.LU R20, [R1+0x220] ;  /* 0x0002200001147983 */ /* 0x001f280000300800 */
[----:B------:R-:W4:Y:S04]  /*443d0*/  LDL.LU R21, [R1+0x224] ;  /* 0x0002240001157983 */ /* 0x000f280000300800 */
[----:B------:R-:W4:Y:S04]  /*443e0*/  LDL.LU R22, [R1+0x228] ;  /* 0x0002280001167983 */ /* 0x000f280000300800 */
[----:B------:R-:W4:Y:S01]  /*443f0*/  LDL.LU R23, [R1+0x22c] ;  /* 0x00022c0001177983 */ /* 0x000f220000300800 */
[----:B------:R-:W-:Y:S01]  /*44400*/  IMAD R34, R34, 0x100, R0 ;  /* 0x0000010022227824 */ /* 0x000fe200078e0200 */
[----:B------:R-:W-:Y:S01]  /*44410*/  F2FP.F16.E5M2.UNPACK_B R32, R32 ;  /* 0x00000020ff20723e */ /* 0x000fe200020004ff */
[----:B------:R-:W-:Y:S01]  /*44420*/  IMAD R35, R35, 0x100, R60 ;  /* 0x0000010023237824 */ /* 0x000fe200078e023c */
[----:B------:R-:W-:-:S02]  /*44430*/  F2FP.F16.E5M2.UNPACK_B R33, R33 ;  /* 0x00000021ff21723e */ /* 0x000fc400020004ff */
[----:B------:R-:W-:Y:S01]  /*44440*/  F2FP.F16.E5M2.UNPACK_B R34, R34 ;  /* 0x00000022ff22723e */ /* 0x000fe200020004ff */
[----:B--2---:R-:W-:-:S15]  /*44450*/  HMMA.16816.F32 R12, R24, R16, R12 ;  /* 0x00000010180c723c */ /* 0x004fde000000180c */
[----:B------:R-:W-:-:S08]  /*44460*/  NOP ;  /* 0x0000000000007918 */ /* 0x000fd00000000000 */
[----:B------:R-:W-:Y:S04]  /*44470*/  STL.64 [R1+0x570], R12 ;  /* 0x0005700c01007387 */ /* 0x000fe80000100a00 */
[----:B------:R0:W-:Y:S04]  /*44480*/  STL.64 [R1+0x578], R14 ;  /* 0x0005780e01007387 */ /* 0x0001e80000100a00 */
[----:B0-----:R-:W2:Y:S04]  /*44490*/  LDL.LU.64 R14, [R1+0x32e8] ;  /* 0x0032e800010e7983 */ /* 0x001ea80000300a00 */
[----:B------:R-:W3:Y:S01]  /*444a0*/  LDL.LU.64 R12, [R1+0x32e0] ;  /* 0x0032e000010c7983 */ /* 0x000ee20000300a00 */
[----:B------:R-:W-:Y:S01]  /*444b0*/  F2FP.F16.E5M2.UNPACK_B R35, R35 ;  /* 0x00000023ff23723e */ /* 0x000fe200020004ff */
[----:B---3--:R-:W-:-:S15]  /*444c0*/  HMMA.16816.F32 R4, R24, R12, R4 ;  /* 0x0000000c1804723c */ /* 0x008fde0000001804 */
[----:B------:R-:W-:-:S08]  /*444d0*/  NOP ;  /* 0x0000000000007918 */ /* 0x000fd00000000000 */
[----:B------:R-:W-:Y:S04]  /*444e0*/  STL.64 [R1+0x230], R4 ;  /* 0x0002300401007387 */ /* 0x000fe80000100a00 */
[----:B------:R0:W-:Y:S04]  /*444f0*/  STL.64 [R1+0x238], R6 ;  /* 0x0002380601007387 */ /* 0x0001e80000100a00 */
[----:B0-----:R-:W3:Y:S04]  /*44500*/  LDL.LU.64 R6, [R1+0x32d8] ;  /* 0x0032d80001067983 */ /* 0x001ee80000300a00 */
[----:B------:R-:W4:Y:S01]  /*44510*/  LDL.LU.64 R4, [R1+0x32d0] ;  /* 0x0032d00001047983 */ /* 0x000f220000300a00 */
[C---:B------:R-:W-:Y:S06]  /*44520*/  HMMA.16816.F32 R40, R32.reuse, R2, R40 ;  /* 0x000000022028723c */ /* 0x040fec0000001828 */
[----:B--2---:R-:W-:Y:S06]  /*44530*/  HMMA.16816.F32 R28, R32, R14, R28 ;  /* 0x0000000e201c723c */ /* 0x004fec000000181c */
[----:B----4-:R-:W-:Y:S01]  /*44540*/  HMMA.16816.F32 R24, R24, R4, R36 ;  /* 0x000000041818723c */ /* 0x010fe20000001824 */
[----:B------:R-:W2:Y:S04]  /*44550*/  LDL.LU.64 R38, [R1+0x32c8] ;  /* 0x0032c80001267983 */ /* 0x000ea80000300a00 */
[----:B------:R-:W4:Y:S01]  /*44560*/  LDL.LU.64 R36, [R1+0x32c0] ;  /* 0x0032c00001247983 */ /* 0x000f220000300a00 */
[----:B---3--:R-:W-:-:S15]  /*44570*/  HMMA.16816.F32 R44, R32, R6, R44 ;  /* 0x00000006202c723c */ /* 0x008fde000000182c */
[----:B------:R-:W-:-:S02]  /*44580*/  NOP ;  /* 0x0000000000007918 */ /* 0x000fc40000000000 */
[----:B------:R0:W-:Y:S04]  /*44590*/  STL.64 [R1+0x1d0], R24 ;  /* 0x0001d01801007387 */ /* 0x0001e80000100a00 */
[----:B------:R1:W-:Y:S04]  /*445a0*/  STL.64 [R1+0x1d8], R26 ;  /* 0x0001d81a01007387 */ /* 0x0003e80000100a00 */
[----:B0-----:R-:W3:Y:S04]  /*445b0*/  LDL.LU R24, [R1+0x210] ;  /* 0x0002100001187983 */ /* 0x001ee80000300800 */
[----:B------:R-:W3:Y:S04]  /*445c0*/  LDL.LU R25, [R1+0x214] ;  /* 0x0002140001197983 */ /* 0x000ee80000300800 */
[----:B-1----:R-:W3:Y:S04]  /*445d0*/  LDL.LU R26, [R1+0x218] ;  /* 0x00021800011a7983 */ /* 0x002ee80000300800 */
[----:B------:R-:W3:Y:S04]  /*445e0*/  LDL.LU R27, [R1+0x21c] ;  /* 0x00021c00011b7983 */ /* 0x000ee80000300800 */
[----:B------:R-:W-:Y:S04]  /*445f0*/  STL.64 [R1+0x1a0], R40 ;  /* 0x0001a02801007387 */ /* 0x000fe80000100a00 */
[----:B------:R0:W-:Y:S04]  /*44600*/  STL.64 [R1+0x1a8], R42 ;  /* 0x0001a82a01007387 */ /* 0x0001e80000100a00 */
[----:B0-----:R-:W2:Y:S04]  /*44610*/  LDL.LU.64 R42, [R1+0x32b8] ;  /* 0x0032b800012a7983 */ /* 0x001ea80000300a00 */
[----:B------:R-:W2:Y:S04]  /*44620*/  LDL.LU.64 R40, [R1+0x32b0] ;  /* 0x0032b00001287983 */ /* 0x000ea80000300a00 */
[----:B------:R-:W-:Y:S04]  /*44630*/  STL.64 [R1+0x190], R44 ;  /* 0x0001902c01007387 */ /* 0x000fe80000100a00 */
[----:B------:R0:W-:Y:S04]  /*44640*/  STL.64 [R1+0x198], R46 ;  /* 0x0001982e01007387 */ /* 0x0001e80000100a00 */
[----:B0-----:R-:W2:Y:S04]  /*44650*/  LDL.LU.64 R46, [R1+0x32a8] ;  /* 0x0032a800012e7983 */ /* 0x001ea80000300a00 */
[----:B------:R-:W2:Y:S04]  /*44660*/  LDL.LU.64 R44, [R1+0x32a0] ;  /* 0x0032a000012c7983 */ /* 0x000ea80000300a00 */
        /* <DEDUP_REMOVED lines=8> */
[----:B0-----:R-:W3:Y:S04]  /*446f0*/  LDL.LU.64 R30, [R1+0x3298] ;  /* 0x00329800011e7983 */ /* 0x001ee80000300a00 */
[----:B------:R-:W2:Y:S04]  /*44700*/  LDL.LU.64 R28, [R1+0x3290] ;  /* 0x00329000011c7983 */ /* 0x000ea80000300a00 */
[----:B------:R-:W-:Y:S04]  /*44710*/  STL.64 [R1+0x3270], R14 ;  /* 0x0032700e01007387 */ /* 0x000fe80000100a00 */
[----:B------:R4:W-:Y:S02]  /*44720*/  STL.64 [R1+0x3268], R12 ;  /* 0x0032680c01007387 */ /* 0x0009e40000100a00 */
[C---:B----4-:R-:W-:Y:S06]  /*44730*/  HMMA.16816.F32 R12, R32.reuse, R18, R4 ;  /* 0x00000012200c723c */ /* 0x050fec0000001804 */
[----:B---3--:R-:W-:-:S15]  /*44740*/  HMMA.16816.F32 R20, R32, R30, R20 ;  /* 0x0000001e2014723c */ /* 0x008fde0000001814 */
[----:B------:R-:W-:-:S02]  /*44750*/  NOP ;  /* 0x0000000000007918 */ /* 0x000fc40000000000 */
[----:B------:R-:W-:Y:S01]  /*44760*/  STL.64 [R1+0x170], R12 ;  /* 0x0001700c01007387 */ /* 0x000fe20000100a00 */
[C---:B--2---:R-:W-:Y:S03]  /*44770*/  HMMA.16816.F32 R4, R32.reuse, R28, R24 ;  /* 0x0000001c2004723c */ /* 0x044fe60000001818 */
[----:B------:R0:W-:Y:S03]  /*44780*/  STL.64 [R1+0x178], R14 ;  /* 0x0001780e01007387 */ /* 0x0001e60000100a00 */
[----:B0-----:R-:W-:-:S15]  /*44790*/  HMMA.16816.F32 R12, R32, R36, R48 ;  /* 0x00000024200c723c */ /* 0x001fde0000001830 */
[----:B------:R-:W-:-:S02]  /*447a0*/  NOP ;  /* 0x0000000000007918 */ /* 0x000fc40000000000 */
[----:B------:R-:W-:Y:S04]  /*447b0*/  STL.64 [R1+0x160], R4 ;  /* 0x0001600401007387 */ /* 0x000fe80000100a00 */
[----:B------:R0:W-:Y:S04]  /*447c0*/  STL.64 [R1+0x168], R6 ;  /* 0x0001680601007387 */ /* 0x0001e80000100a00 */
[----:B------:R-:W-:Y:S04]  /*447d0*/  STL.64 [R1+0x150], R20 ;  /* 0x0001501401007387 */ /* 0x000fe80000100a00 */
[----:B------:R-:W-:Y:S01]  /*447e0*/  STL.64 [R1+0x158], R22 ;  /* 0x0001581601007387 */ /* 0x000fe20000100a00 */
[C---:B0-----:R-:W-:Y:S03]  /*447f0*/  HMMA.16816.F32 R4, R32.reuse, R44, R8 ;  /* 0x0000002c2004723c */ /* 0x041fe60000001808 */
[----:B------:R-:W-:Y:S04]  /*44800*/  STL.64 [R1+0x3250], R46 ;  /* 0x0032502e01007387 */ /* 0x000fe80000100a00 */
[----:B------:R-:W-:Y:S01]  /*44810*/  STL.64 [R1+0x140], R12 ;  /* 0x0001400c01007387 */ /* 0x000fe20000100a00 */
[C---:B------:R-:W-:Y:S03]  /*44820*/  HMMA.16816.F32 R8, R32.reuse, R42, R52 ;  /* 0x0000002a2008723c */ /* 0x040fe60000001834 */
[----:B------:R-:W-:Y:S04]  /*44830*/  STL.64 [R1+0x148], R14 ;  /* 0x0001480e01007387 */ /* 0x000fe80000100a00 */
[----:B------:R-:W-:Y:S08]  /*44840*/  STL.64 [R1+0x3248], R44 ;  /* 0x0032482c01007387 */ /* 0x000ff00000100a00 */
[----:B------:R-:W-:Y:S04]  /*44850*/  STL.64 [R1+0x130], R4 ;  /* 0x0001300401007387 */ /* 0x000fe80000100a00 */
[----:B------:R0:W-:Y:S04]  /*44860*/  STL.64 [R1+0x138], R6 ;  /* 0x0001380601007387 */ /* 0x0001e80000100a00 */
[----:B------:R-:W2:Y:S01]  /*44870*/  LDL.LU R24, [R1+0x2b0] ;  /* 0x0002b00001187983 */ /* 0x000ea20000300800 */
[----:B0-----:R-:W-:Y:S03]  /*44880*/  HMMA.16816.F32 R4, R32, R40, R56 ;  /* 0x000000282004723c */ /* 0x001fe60000001838 */
[----:B------:R-:W-:Y:S04]  /*44890*/  STL.64 [R1+0x120], R8 ;  /* 0x0001200801007387 */ /* 0x000fe80000100a00 */
[----:B------:R-:W-:-:S15]  /*448a0*/  STL.64 [R1+0x128], R10 ;  /* 0x0001280a01007387 */ /* 0x000fde0000100a00 */
[----:B------:R-:W-:-:S01]  /*448b0*/  NOP ;  /* 0x0000000000007918 */ /* 0x000fc20000000000 */
[----:B------:R-:W-:Y:S04]  /*448c0*/  STL.64 [R1+0x110], R4 ;  /* 0x0001100401007387 */ /* 0x000fe80000100a00 */
[----:B------:R-:W-:Y:S04]  /*448d0*/  STL.64 [R1+0x118], R6 ;  /* 0x0001180601007387 */ /* 0x000fe80000100a00 */
[----:B------:R-:W2:Y:S04]  /*448e0*/  LDL.LU R25, [R1+0x2b4] ;  /* 0x0002b40001197983 */ /* 0x000ea80000300800 */
[----:B------:R-:W2:Y:S04]  /*448f0*/  LDL.LU R26, [R1+0x2b8] ;  /* 0x0002b800011a7983 */ /* 0x000ea80000300800 */
[----:B------:R-:W2:Y:S04]  /*44900*/  LDL.LU R27, [R1+0x2bc] ;  /* 0x0002bc00011b7983 */ /* 0x000ea80000300800 */
[----:B------:R-:W3:Y:S04]  /*44910*/  LDL.LU R20, [R1+0x2a0] ;  /* 0x0002a00001147983 */ /* 0x000ee80000300800 */
[----:B------:R-:W3:Y:S04]  /*44920*/  LDL.LU R21, [R1+0x2a4] ;  /* 0x0002a40001157983 */ /* 0x000ee80000300800 */
[----:B------:R-:W3:Y:S04]  /*44930*/  LDL.LU R22, [R1+0x2a8] ;  /* 0x0002a80001167983 */ /* 0x000ee80000300800 */
[----:B------:R-:W3:Y:S04]  /*44940*/  LDL.LU R23, [R1+0x2ac] ;  /* 0x0002ac0001177983 */ /* 0x000ee80000300800 */
[----:B------:R-:W4:Y:S04]  /*44950*/  LDL.LU R52, [R1+0xc24] ;  /* 0x000c240001347983 */ /* 0x000f280000300800 */
[----:B------:R-:W4:Y:S04]  /*44960*/  LDL.LU R53, [R1+0xc20] ;  /* 0x000c200001357983 */ /* 0x000f280000300800 */
[----:B------:R-:W2:Y:S04]  /*44970*/  LDL.LU R54, [R1+0xc2c] ;  /* 0x000c2c0001367983 */ /* 0x000ea80000300800 */
        /* <DEDUP_REMOVED lines=13> */
[----:B------:R-:W-:Y:S04]  /*44a50*/  STL.64 [R1+0x3240], R42 ;  /* 0x0032402a01007387 */ /* 0x000fe80000100a00 */
[----:B------:R0:W-:Y:S04]  /*44a60*/  STL.64 [R1+0x3238], R40 ;  /* 0x0032382801007387 */ /* 0x0001e80000100a00 */
[----:B0-----:R-:W2:Y:S04]  /*44a70*/  LDL.LU R40, [R1+0x3c0] ;  /* 0x0003c00001287983 */ /* 0x001ea80000300800 */
        /* <DEDUP_REMOVED lines=15> */
[----:B---3--:R-:W-:-:S15]  /*44b70*/  HMMA.16816.F32 R20, R32, R38, R20 ;  /* 0x000000262014723c */ /* 0x008fde0000001814 */
[----:B------:R-:W-:-:S08]  /*44b80*/  NOP ;  /* 0x0000000000007918 */ /* 0x000fd00000000000 */
[----:B------:R-:W-:Y:S04]  /*44b90*/  STL.64 [R1+0x100], R20 ;  /* 0x0001001401007387 */ /* 0x000fe80000100a00 */
[----:B------:R0:W-:Y:S04]  /*44ba0*/  STL.64 [R1+0x108], R22 ;  /* 0x0001081601007387 */ /* 0x0001e80000100a00 */
[----:B0-----:R-:W3:Y:S04]  /*44bb0*/  LDL.LU.64 R22, [R1+0x3288] ;  /* 0x0032880001167983 */ /* 0x001ee80000300a00 */
[----:B------:R-:W3:Y:S01]  /*44bc0*/  LDL.LU.64 R20, [R1+0x3280] ;  /* 0x0032800001147983 */ /* 0x000ee20000300a00 */
[----:B----4-:R-:W-:-:S02]  /*44bd0*/  IMAD R8, R53, 0x100, R52 ;  /* 0x0000010035087824 */ /* 0x010fc400078e0234 */
[----:B--2---:R-:W-:Y:S02]  /*44be0*/  IMAD R9, R55, 0x100, R54 ;  /* 0x0000010037097824 */ /* 0x004fe400078e0236 */
[----:B------:R-:W-:Y:S01]  /*44bf0*/  IMAD R10, R10, 0x100, R60 ;  /* 0x000001000a0a7824 */ /* 0x000fe200078e023c */
[C---:B------:R-:W-:Y:S06]  /*44c00*/  HMMA.16816.F32 R12, R32.reuse, R16, R12 ;  /* 0x00000010200c723c */ /* 0x040fec000000180c */
[----:B---3--:R-:W-:-:S15]  /*44c10*/  HMMA.16816.F32 R24, R32, R22, R24 ;  /* 0x000000162018723c */ /* 0x008fde0000001818 */
[----:B------:R-:W-:-:S08]  /*44c20*/  NOP ;  /* 0x0000000000007918 */ /* 0x000fd00000000000 */
[----:B------:R-:W-:Y:S04]  /*44c30*/  STL.64 [R1+0xf0], R24 ;  /* 0x0000f01801007387 */ /* 0x000fe80000100a00 */
[----:B------:R0:W-:Y:S02]  /*44c40*/  STL.64 [R1+0xf8], R26 ;  /* 0x0000f81a01007387 */ /* 0x0001e40000100a00 */
[----:B0-----:R-:W-:Y:S02]  /*44c50*/  HMMA.16816.F32 R24, R32, R20, R56 ;  /* 0x000000142018723c */ /* 0x001fe40000001838 */
[----:B------:R-:W2:-:S15]  /*44c60*/  LDL.LU R56, [R1+0x370] ;  /* 0x0003700001387983 */ /* 0x000e9e0000300800 */
[----:B------:R-:W-:-:S06]  /*44c70*/  NOP ;  /* 0x0000000000007918 */ /* 0x000fcc0000000000 */
[----:B------:R0:W-:Y:S04]  /*44c80*/  STL.64 [R1+0xe0], R24 ;  /* 0x0000e01801007387 */ /* 0x0001e80000100a00 */
[----:B------:R1:W-:Y:S04]  /*44c90*/  STL.64 [R1+0xe8], R26 ;  /* 0x0000e81a01007387 */ /* 0x0003e80000100a00 */
[----:B------:R-:W2:Y:S04]  /*44ca0*/  LDL.LU R57, [R1+0x374] ;  /* 0x0003740001397983 */ /* 0x000ea80000300800 */
[----:B------:R-:W2:Y:S04]  /*44cb0*/  LDL.LU R58, [R1+0x378] ;  /* 0x00037800013a7983 */ /* 0x000ea80000300800 */
[----:B------:R-:W2:Y:S04]  /*44cc0*/  LDL.LU R59, [R1+0x37c] ;  /* 0x00037c00013b7983 */ /* 0x000ea80000300800 */
[----:B------:R-:W3:Y:S04]  /*44cd0*/  LDL.LU R52, [R1+0x380] ;  /* 0x0003800001347983 */ /* 0x000ee80000300800 */
[----:B------:R-:W3:Y:S04]  /*44ce0*/  LDL.LU R53, [R1+0x384] ;  /* 0x0003840001357983 */ /* 0x000ee80000300800 */
[----:B------:R-:W3:Y:S04]  /*44cf0*/  LDL.LU R54, [R1+0x388] ;  /* 0x0003880001367983 */ /* 0x000ee80000300800 */
[----:B------:R-:W3:Y:S04]  /*44d00*/  LDL.LU R55, [R1+0x38c] ;  /* 0x00038c0001377983 */ /* 0x000ee80000300800 */
[----:B0-----:R-:W4:Y:S04]  /*44d10*/  LDL.LU R24, [R1+0x390] ;  /* 0x0003900001187983 */ /* 0x001f280000300800 */
[----:B------:R-:W4:Y:S04]  /*44d20*/  LDL.LU R25, [R1+0x394] ;  /* 0x0003940001197983 */ /* 0x000f280000300800 */
[----:B-1----:R-:W4:Y:S04]  /*44d30*/  LDL.LU R26, [R1+0x398] ;  /* 0x00039800011a7983 */ /* 0x002f280000300800 */
[----:B------:R-:W4:Y:S04]  /*44d40*/  LDL.LU R27, [R1+0x39c] ;  /* 0x00039c00011b7983 */ /* 0x000f280000300800 */
[----:B------:R-:W-:Y:S04]  /*44d50*/  STL.64 [R1+0x3230], R22 ;  /* 0x0032301601007387 */ /* 0x000fe80000100a00 */
[----:B------:R0:W-:Y:S04]  /*44d60*/  STL.64 [R1+0x3228], R20 ;  /* 0x0032281401007387 */ /* 0x0001e80000100a00 */
[----:B0-----:R-:W2:Y:S04]  /*44d70*/  LDL.LU R20, [R1+0x3d0] ;  /* 0x0003d00001147983 */ /* 0x001ea80000300800 */
[----:B------:R-:W2:Y:S04]  /*44d80*/  LDL.LU R21, [R1+0x3d4] ;  /* 0x0003d40001157983 */ /* 0x000ea80000300800 */
[----:B------:R-:W2:Y:S04]  /*44d90*/  LDL.LU R22, [R1+0x3d8] ;  /* 0x0003d80001167983 */ /* 0x000ea80000300800 */
[----:B------:R-:W2:Y:S04]  /*44da0*/  LDL.LU R23, [R1+0x3dc] ;  /* 0x0003dc0001177983 */ /* 0x000ea80000300800 */
[----:B------:R-:W3:Y:S04]  /*44db0*/  LDL.LU R60, [R1+0x3278] ;  /* 0x00327800013c7983 */ /* 0x000ee80000300800 */
[----:B------:R-:W-:Y:S04]  /*44dc0*/  STL.64 [R1+0x1c0], R12 ;  /* 0x0001c00c01007387 */ /* 0x000fe80000100a00 */
[----:B------:R0:W-:Y:S04]  /*44dd0*/  STL.64 [R1+0x1c8], R14 ;  /* 0x0001c80e01007387 */ /* 0x0001e80000100a00 */
[----:B0-----:R-:W4:Y:S04]  /*44de0*/  LDL.LU.64 R14, [R1+0x3270] ;  /* 0x00327000010e7983 */ /* 0x001f280000300a00 */
[----:B------:R-:W2:Y:S02]  /*44df0*/  LDL.LU.64 R12, [R1+0x3268] ;  /* 0x00326800010c7983 */ /* 0x000ea40000300a00 */
[----:B--2---:R-:W-:-:S15]  /*44e00*/  HMMA.16816.F32 R4, R32, R12, R4 ;  /* 0x0000000c2004723c */ /* 0x004fde0000001804 */
[----:B------:R-:W-:-:S08]  /*44e10*/  NOP ;  /* 0x0000000000007918 */ /* 0x000fd00000000000 */
[----:B------:R-:W-:Y:S04]  /*44e20*/  STL.64 [R1+0x1b0], R4 ;  /* 0x0001b00401007387 */ /* 0x000fe80000100a00 */
[----:B------:R0:W-:Y:S04]  /*44e30*/  STL.64 [R1+0x1b8], R6 ;  /* 0x0001b80601007387 */ /* 0x0001e80000100a00 */
[----:B0-----:R-:W2:Y:S04]  /*44e40*/  LDL.LU.64 R6, [R1+0x3260] ;  /* 0x0032600001067983 */ /* 0x001ea80000300a00 */
[----:B------:R-:W3:Y:S01]  /*44e50*/  LDL.LU.64 R4, [R1+0x3258] ;  /* 0x0032580001047983 */ /* 0x000ee20000300a00 */
[----:B------:R-:W-:Y:S01]  /*44e60*/  IMAD R11, R11, 0x100, R0 ;  /* 0x000001000b0b7824 */ /* 0x000fe200078e0200 */
[----:B------:R-:W-:-:S02]  /*44e70*/  F2FP.F16.E5M2.UNPACK_B R8, R8 ;  /* 0x00000008ff08723e */ /* 0x000fc400020004ff */
[----:B------:R-:W-:Y:S02]  /*44e80*/  F2FP.F16.E5M2.UNPACK_B R9, R9 ;  /* 0x00000009ff09723e */ /* 0x000fe400020004ff */
[----:B------:R-:W-:Y:S02]  /*44e90*/  F2FP.F16.E5M2.UNPACK_B R10, R10 ;  /* 0x0000000aff0a723e */ /* 0x000fe400020004ff */
[----:B------:R-:W-:Y:S01]  /*44ea0*/  F2FP.F16.E5M2.UNPACK_B R11, R11 ;  /* 0x0000000bff0b723e */ /* 0x000fe200020004ff */
[----:B---3--:R-:W-:Y:S06]  /*44eb0*/  HMMA.16816.F32 R32, R32, R4, R20 ;  /* 0x000000042020723c */ /* 0x008fec0000001814 */
[C---:B------:R-:W-:Y:S06]  /*44ec0*/  HMMA.16816.F32 R20, R8.reuse, R2, R40 ;  /* 0x000000020814723c */ /* 0x040fec0000001828 */
[C---:B--2---:R-:W-:Y:S11]  /*44ed0*/  HMMA.16816.F32 R40, R8.reuse, R6, R44 ;  /* 0x000000060828723c */ /* 0x044ff6000000182c */
[----:B------:R-:W-:Y:S04]  /*44ee0*/  STL.64 [R1+0xd0], R32 ;  /* 0x0000d02001007387 */ /* 0x000fe80000100a00 */
[----:B------:R4:W-:Y:S02]  /*44ef0*/  STL.64 [R1+0xd8], R34 ;  /* 0x0000d82201007387 */ /* 0x0009e40000100a00 */
[C---:B----4-:R-:W-:Y:S02]  /*44f00*/  HMMA.16816.F32 R32, R8.reuse, R14, R48 ;  /* 0x0000000e0820723c */ /* 0x050fe40000001830 */
[----:B------:R0:W-:Y:S04]  /*44f10*/  STL.64 [R1+0xc0], R20 ;  /* 0x0000c01401007387 */ /* 0x0001e80000100a00 */
[----:B------:R1:W-:Y:S04]  /*44f20*/  STL.64 [R1+0xc8], R22 ;  /* 0x0000c81601007387 */ /* 0x0003e80000100a00 */
[----:B0-----:R-:W2:Y:S04]  /*44f30*/  LDL.LU R20, [R1+0x340] ;  /* 0x0003400001147983 */ /* 0x001ea80000300800 */
[----:B------:R0:W-:Y:S04]  /*44f40*/  STL.64 [R1+0xb0], R40 ;  /* 0x0000b02801007387 */ /* 0x0001e80000100a00 */
[----:B------:R3:W-:Y:S05]  /*44f50*/  STL.64 [R1+0xb8], R42 ;  /* 0x0000b82a01007387 */ /* 0x0007ea0000100a00 */
[----:B------:R-:W-:Y:S04]  /*44f60*/  STL.64 [R1+0xa0], R32 ;  /* 0x0000a02001007387 */ /* 0x000fe80000100a00 */
[----:B------:R4:W-:Y:S04]  /*44f70*/  STL.64 [R1+0xa8], R34 ;  /* 0x0000a82201007387 */ /* 0x0009e80000100a00 */
[----:B------:R-:W2:Y:S04]  /*44f80*/  LDL.LU R21, [R1+0x344] ;  /* 0x0003440001157983 */ /* 0x000ea80000300800 */
[----:B-1----:R-:W2:Y:S04]  /*44f90*/  LDL.LU R22, [R1+0x348] ;  /* 0x0003480001167983 */ /* 0x002ea80000300800 */
[----:B------:R-:W2:Y:S04]  /*44fa0*/  LDL.LU R23, [R1+0x34c] ;  /* 0x00034c0001177983 */ /* 0x000ea80000300800 */
[----:B0-----:R-:W2:Y:S04]  /*44fb0*/  LDL.LU R40, [R1+0x350] ;  /* 0x0003500001287983 */ /* 0x001ea80000300800 */
[----:B------:R-:W2:Y:S04]  /*44fc0*/  LDL.LU R41, [R1+0x354] ;  /* 0x0003540001297983 */ /* 0x000ea80000300800 */
[----:B---3--:R-:W2:Y:S04]  /*44fd0*/  LDL.LU R42, [R1+0x358] ;  /* 0x00035800012a7983 */ /* 0x008ea80000300800 */
[----:B------:R-:W2:Y:S04]  /*44fe0*/  LDL.LU R43, [R1+0x35c] ;  /* 0x00035c00012b7983 */ /* 0x000ea80000300800 */
[----:B------:R-:W3:Y:S04]  /*44ff0*/  LDL.LU R44, [R1+0x360] ;  /* 0x00036000012c7983 */ /* 0x000ee80000300800 */
[----:B------:R-:W3:Y:S04]  /*45000*/  LDL.LU R45, [R1+0x364] ;  /* 0x00036400012d7983 */ /* 0x000ee80000300800 */
[----:B------:R-:W3:Y:S04]  /*45010*/  LDL.LU R46, [R1+0x368] ;  /* 0x00036800012e7983 */ /* 0x000ee80000300800 */
[----:B------:R-:W3:Y:S01]  /*45020*/  LDL.LU R47, [R1+0x36c] ;  /* 0x00036c00012f7983 */ /* 0x000ee20000300800 */
[C---:B------:R-:W-:Y:S03]  /*45030*/  HMMA.16816.F32 R24, R8.reuse, R18, R24 ;  /* 0x000000120818723c */ /* 0x040fe60000001818 */
[----:B------:R-:W2:Y:S03]  /*45040*/  LDL.LU R48, [R1+0x330] ;  /* 0x0003300001307983 */ /* 0x000ea60000300800 */
[C---:B----4-:R-:W-:Y:S01]  /*45050*/  HMMA.16816.F32 R32, R8.reuse, R28, R52 ;  /* 0x0000001c0820723c */ /* 0x050fe20000001834 */
[----:B------:R-:W4:Y:S04]  /*45060*/  LDL.LU R49, [R1+0x334] ;  /* 0x0003340001317983 */ /* 0x000f280000300800 */
[----:B------:R-:W4:Y:S01]  /*45070*/  LDL.LU R50, [R1+0x338] ;  /* 0x0003380001327983 */ /* 0x000f220000300800 */
[C---:B------:R-:W-:Y:S03]  /*45080*/  HMMA.16816.F32 R28, R8.reuse, R30, R56 ;  /* 0x0000001e081c723c */ /* 0x040fe60000001838 */
[----:B------:R-:W4:Y:S08]  /*45090*/  LDL.LU R51, [R1+0x33c] ;  /* 0x00033c0001337983 */ /* 0x000f300000300800 */
[----:B------:R0:W-:Y:S04]  /*450a0*/  STL.64 [R1+0x90], R24 ;  /* 0x0000901801007387 */ /* 0x0001e80000100a00 */
[----:B------:R1:W-:Y:S04]  /*450b0*/  STL.64 [R1+0x98], R26 ;  /* 0x0000981a01007387 */ /* 0x0003e80000100a00 */
[----:B0-----:R-:W4:Y:S04]  /*450c0*/  LDL.LU R24, [R1+0x2f0] ;  /* 0x0002f00001187983 */ /* 0x001f280000300800 */
[----:B------:R0:W-:Y:S04]  /*450d0*/  STL.64 [R1+0x80], R32 ;  /* 0x0000802001007387 */ /* 0x0001e80000100a00 */
[----:B------:R0:W-:Y:S04]  /*450e0*/  STL.64 [R1+0x88], R34 ;  /* 0x0000882201007387 */ /* 0x0001e80000100a00 */
[----:B------:R0:W-:Y:S04]  /*450f0*/  STL.64 [R1+0x70], R28 ;  /* 0x0000701c01007387 */ /* 0x0001e80000100a00 */
[----:B------:R-:W-:Y:S04]  /*45100*/  STL.64 [R1+0x78], R30 ;  /* 0x0000781e01007387 */ /* 0x000fe80000100a00 */
        /* <DEDUP_REMOVED lines=21> */
[----:B---3--:R-:W-:-:S15]  /*45260*/  HMMA.16816.F32 R44, R8, R36, R44 ;  /* 0x00000024082c723c */ /* 0x008fde000000182c */
[----:B------:R-:W-:-:S08]  /*45270*/  NOP ;  /* 0x0000000000007918 */ /* 0x000fd00000000000 */
[----:B------:R-:W-:Y:S04]  /*45280*/  STL.64 [R1+0x50], R44 ;  /* 0x0000502c01007387 */ /* 0x000fe80000100a00 */
[----:B------:R0:W-:Y:S04]  /*45290*/  STL.64 [R1+0x58], R46 ;  /* 0x0000582e01007387 */ /* 0x0001e80000100a00 */
[----:B0-----:R-:W3:Y:S04]  /*452a0*/  LDL.LU.64 R46, [R1+0x3250] ;  /* 0x00325000012e7983 */ /* 0x001ee80000300a00 */
[----:B------:R-:W2:Y:S02]  /*452b0*/  LDL.LU.64 R44, [R1+0x3248] ;  /* 0x00324800012c7983 */ /* 0x000ea40000300a00 */
[----:B--2---:R-:W-:-:S15]  /*452c0*/  HMMA.16816.F32 R40, R8, R44, R40 ;  /* 0x0000002c0828723c */ /* 0x004fde0000001828 */
[----:B------:R-:W-:-:S08]  /*452d0*/  NOP ;  /* 0x0000000000007918 */ /* 0x000fd00000000000 */
[----:B------:R-:W-:Y:S04]  /*452e0*/  STL.64 [R1+0x20], R40 ;  /* 0x0000202801007387 */ /* 0x000fe80000100a00 */
[----:B------:R0:W-:Y:S04]  /*452f0*/  STL.64 [R1+0x28], R42 ;  /* 0x0000282a01007387 */ /* 0x0001e80000100a00 */
[----:B0-----:R-:W2:Y:S04]  /*45300*/  LDL.LU.64 R42, [R1+0x3240] ;  /* 0x00324000012a7983 */ /* 0x001ea80000300a00 */
[----:B------:R-:W4:Y:S01]  /*45310*/  LDL.LU.64 R40, [R1+0x3238] ;  /* 0x0032380001287983 */ /* 0x000f220000300a00 */
[----:B------:R-:W-:-:S02]  /*45320*/  IMAD.MOV.U32 R30, RZ, RZ, R61 ;  /* 0x000000ffff1e7224 */ /* 0x000fc400078e003d */
[----:B------:R-:W-:Y:S01]  /*45330*/  IMAD.MOV.U32 R31, RZ, RZ, R60 ;  /* 0x000000ffff1f7224 */ /* 0x000fe200078e003c */
[C---:B--2---:R-:W-:Y:S06]  /*45340*/  HMMA.16816.F32 R20, R8.reuse, R42, R20 ;  /* 0x0000002a0814723c */ /* 0x044fec0000001814 */
[----:B----4-:R-:W-:-:S15]  /*45350*/  HMMA.16816.F32 R40, R8, R40, R48 ;  /* 0x000000280828723c */ /* 0x010fde0000001830 */
[----:B------:R-:W-:-:S02]  /*45360*/  NOP ;  /* 0x0000000000007918 */ /* 0x000fc40000000000 */
[----:B------:R-:W-:Y:S04]  /*45370*/  STL.64 [R1+0x10], R20 ;  /* 0x0000101401007387 */ /* 0x000fe80000100a00 */
[----:B------:R0:W-:Y:S03]  /*45380*/  STL.64 [R1+0x18], R22 ;  /* 0x0000181601007387 */ /* 0x0001e60000100a00 */
[----:B------:R-:W-:Y:S02]  /*45390*/  IMAD.MOV.U32 R61, RZ, RZ, R41 ;  /* 0x000000ffff3d7224 */ /* 0x000fe400078e0029 */
[----:B------:R-:W-:Y:S01]  /*453a0*/  IMAD.MOV.U32 R60, RZ, RZ, R42 ;  /* 0x000000ffff3c7224 */ /* 0x000fe200078e002a */
[----:B0-----:R-:W2:Y:S04]  /*453b0*/  LDL.LU.64 R22, [R1+0x3230] ;  /* 0x0032300001167983 */ /* 0x001ea80000300a00 */
[----:B------:R-:W4:Y:S04]  /*453c0*/  LDL.LU.64 R20, [R1+0x3228] ;  /* 0x0032280001147983 */ /* 0x000f280000300a00 */
[----:B------:R-:W3:Y:S04]  /*453d0*/  LDL.LU.64 R50, [R1+0x3220] ;  /* 0x0032200001327983 */ /* 0x000ee80000300a00 */
[----:B------:R-:W3:Y:S01]  /*453e0*/  LDL.LU.64 R48, [R1+0x3218] ;  /* 0x0032180001307983 */ /* 0x000ee20000300a00 */
[----:B------:R-:W-:-:S03]  /*453f0*/  IMAD.MOV.U32 R0, RZ, RZ, R43 ;  /* 0x000000ffff007224 */ /* 0x000fc600078e002b */
[----:B------:R0:W-:Y:S04]  /*45400*/  STL [R1], R40 ;  /* 0x0000002801007387 */ /* 0x0001e80000100800 */
[----:B0-----:R-:W4:Y:S04]  /*45410*/  LDL.LU R40, [R1+0x300] ;  /* 0x0003000001287983 */ /* 0x001f280000300800 */
[----:B------:R-:W4:Y:S04]  /*45420*/  LDL.LU R41, [R1+0x304] ;  /* 0x0003040001297983 */ /* 0x000f280000300800 */
[----:B------:R-:W4:Y:S04]  /*45430*/  LDL.LU R42, [R1+0x308] ;  /* 0x00030800012a7983 */ /* 0x000f280000300800 */
[----:B------:R-:W4:Y:S01]  /*45440*/  LDL.LU R43, [R1+0x30c] ;  /* 0x00030c00012b7983 */ /* 0x000f220000300800 */
[----:B------:R-:W-:Y:S01]  /*45450*/  HMMA.16816.F32 R56, R8, R38, R56 ;  /* 0x000000260838723c */ /* 0x000fe20000001838 */
[----:B------:R-:W-:-:S02]  /*45460*/  IMAD R32, R32, 0x100, R14 ;  /* 0x0000010020207824 */ /* 0x000fc400078e020e */
[----:B------:R-:W-:Y:S01]  /*45470*/  IMAD R33, R33, 0x100, R15 ;  /* 0x0000010021217824 */ /* 0x000fe200078e020f */
[----:B------:R-:W4:Y:S02]  /*45480*/  LDL R2, [R1+0x5b8] ;  /* 0x0005b80001027983 */ /* 0x000f240000100800 */
[C---:B------:R-:W-:Y:S06]  /*45490*/  HMMA.16816.F32 R12, R8.reuse, R12, R28 ;  /* 0x0000000c080c723c */ /* 0x040fec000000181c */
[----:B------:R-:W-:Y:S01]  /*454a0*/  HMMA.16816.F32 R24, R8, R16, R24 ;  /* 0x000000100818723c */ /* 0x000fe20000001818 */
[----:B------:R-:W-:Y:S01]  /*454b0*/  IMAD R34, R34, 0x100, R6 ;  /* 0x0000010022227824 */ /* 0x000fe200078e0206 */
[----:B------:R-:W4:Y:S01]  /*454c0*/  LDL R3, [R1+0x5bc] ;  /* 0x0005bc0001037983 */ /* 0x000f220000100800 */
[----:B------:R-:W-:-:S03]  /*454d0*/  IMAD R35, R35, 0x100, R7 ;  /* 0x0000010023237824 */ /* 0x000fc600078e0207 */
[----:B------:R0:W-:Y:S04]  /*454e0*/  STL [R1+0x3084], R0 ;  /* 0x0030840001007387 */ /* 0x0001e80000100800 */
[----:B------:R1:W-:Y:S04]  /*454f0*/  STL [R1+0x3080], R61 ;  /* 0x0030803d01007387 */ /* 0x0003e80000100800 */
[----:B------:R1:W-:Y:S04]  /*45500*/  STL [R1+0x307c], R60 ;  /* 0x00307c3c01007387 */ /* 0x0003e80000100800 */
[----:B------:R-:W-:Y:S01]  /*45510*/  STL.64 [R1+0x3070], R58 ;  /* 0x0030703a01007387 */ /* 0x000fe20000100a00 */
[----:B0-----:R-:W-:-:S02]  /*45520*/  IMAD.MOV.U32 R0, RZ, RZ, R12 ;  /* 0x000000ffff007224 */ /* 0x001fc400078e000c */
[----:B-1----:R-:W-:Y:S01]  /*45530*/  IMAD.MOV.U32 R61, RZ, RZ, R13 ;  /* 0x000000ffff3d7224 */ /* 0x002fe200078e000d */
[----:B------:R-:W-:Y:S01]  /*45540*/  STL.64 [R1+0x3068], R56 ;  /* 0x0030683801007387 */ /* 0x000fe20000100a00 */
[----:B------:R-:W-:Y:S01]  /*45550*/  IMAD.MOV.U32 R60, RZ, RZ, R14 ;  /* 0x000000ffff3c7224 */ /* 0x000fe200078e000e */
[C---:B--2---:R-:W-:Y:S06]  /*45560*/  HMMA.16816.F32 R52, R8.reuse, R22, R52 ;  /* 0x000000160834723c */ /* 0x044fec0000001834 */
[C---:B---3--:R-:W-:Y:S06]  /*45570*/  HMMA.16816.F32 R4, R8.reuse, R4, R48 ;  /* 0x000000040804723c */ /* 0x048fec0000001830 */
[----:B----4-:R-:W-:Y:S11]  /*45580*/  HMMA.16816.F32 R20, R8, R20, R40 ;  /* 0x000000140814723c */ /* 0x010ff60000001828 */
[----:B------:R0:W-:Y:S02]  /*45590*/  STL [R1+0x3078], R55 ;  /* 0x0030783701007387 */ /* 0x0001e40000100800 */
[----:B0-----:R-:W-:-:S10]  /*455a0*/  IMAD.MOV.U32 R55, RZ, RZ, R15 ;  /* 0x000000ffff377224 */ /* 0x001fd400078e000f */
[----:B------:R-:W-:Y:S04]  /*455b0*/  STL.64 [R1+0x3090], R22 ;  /* 0x0030901601007387 */ /* 0x000fe80000100a00 */
[----:B------:R-:W-:Y:S04]  /*455c0*/  STL.64 [R1+0x3088], R20 ;  /* 0x0030881401007387 */ /* 0x000fe80000100a00 */
[----:B------:R-:W-:Y:S04]  /*455d0*/  STL.64 [R1+0x30a0], R26 ;  /* 0x0030a01a01007387 */ /* 0x000fe80000100a00 */
[----:B------:R-:W-:Y:S04]  /*455e0*/  STL.64 [R1+0x3098], R24 ;  /* 0x0030981801007387 */ /* 0x000fe80000100a00 */
[----:B------:R-:W-:Y:S04]  /*455f0*/  STL [R1+0x3190], R61 ;  /* 0x0031903d01007387 */ /* 0x000fe80000100800 */
[----:B------:R-:W-:Y:S04]  /*45600*/  STL [R1+0x3108], R0 ;  /* 0x0031080001007387 */ /* 0x000fe80000100800 */
[----:B------:R-:W-:Y:S04]  /*45610*/  STL.64 [R1+0x30b0], R54 ;  /* 0x0030b03601007387 */ /* 0x000fe80000100a00 */
[----:B------:R0:W-:Y:S04]  /*45620*/  STL.64 [R1+0x30a8], R52 ;  /* 0x0030a83401007387 */ /* 0x0001e80000100a00 */
[----:B------:R-:W2:Y:S04]  /*45630*/  LDL.LU R40, [R1+0x490] ;  /* 0x0004900001287983 */ /* 0x000ea80000300800 */
[----:B------:R-:W-:Y:S04]  /*45640*/  STL.64 [R1+0x40], R4 ;  /* 0x0000400401007387 */ /* 0x000fe80000100a00 */
[----:B------:R1:W-:Y:S04]  /*45650*/  STL.64 [R1+0x48], R6 ;  /* 0x0000480601007387 */ /* 0x0003e80000100a00 */
[----:B------:R-:W2:Y:S04]  /*45660*/  LDL.LU R41, [R1+0x494] ;  /* 0x0004940001297983 */ /* 0x000ea80000300800 */
[----:B------:R-:W2:Y:S04]  /*45670*/  LDL.LU R42, [R1+0x498] ;  /* 0x00049800012a7983 */ /* 0x000ea80000300800 */
[----:B------:R-:W2:Y:S04]  /*45680*/  LDL.LU R43, [R1+0x49c] ;  /* 0x00049c00012b7983 */ /* 0x000ea80000300800 */
[----:B0-----:R-:W3:Y:S04]  /*45690*/  LDL.LU R52, [R1+0x420] ;  /* 0x0004200001347983 */ /* 0x001ee80000300800 */
[----:B------:R-:W3:Y:S04]  /*456a0*/  LDL.LU R53, [R1+0x424] ;  /* 0x0004240001357983 */ /* 0x000ee80000300800 */
[----:B------:R-:W3:Y:S04]  /*456b0*/  LDL.LU R54, [R1+0x428] ;  /* 0x0004280001367983 */ /* 0x000ee80000300800 */
[----:B------:R-:W3:Y:S04]  /*456c0*/  LDL.LU R55, [R1+0x42c] ;  /* 0x00042c0001377983 */ /* 0x000ee80000300800 */
[----:B------:R-:W4:Y:S04]  /*456d0*/  LDL R16, [R1+0x5c8] ;  /* 0x0005c80001107983 */ /* 0x000f280000100800 */
[----:B------:R-:W2:Y:S04]  /*456e0*/  LDL R17, [R1+0x5cc] ;  /* 0x0005cc0001117983 */ /* 0x000ea80000100800 */
[----:B------:R-:W3:Y:S04]  /*456f0*/  LDL.LU R48, [R1+0x410] ;  /* 0x0004100001307983 */ /* 0x000ee80000300800 */
[----:B------:R-:W3:Y:S04]  /*45700*/  LDL.LU R49, [R1+0x414] ;  /* 0x0004140001317983 */ /* 0x000ee80000300800 */
[----:B------:R-:W3:Y:S04]  /*45710*/  LDL.LU R50, [R1+0x418] ;  /* 0x0004180001327983 */ /* 0x000ee80000300800 */
[----:B------:R-:W3:Y:S04]  /*45720*/  LDL.LU R51, [R1+0x41c] ;  /* 0x00041c0001337983 */ /* 0x000ee80000300800 */
[----:B-1----:R-:W2:Y:S04]  /*45730*/  LDL R6, [R1+0x5d8] ;  /* 0x0005d80001067983 */ /* 0x002ea80000100800 */
[----:B------:R-:W2:Y:S04]  /*45740*/  LDL R7, [R1+0x5dc] ;  /* 0x0005dc0001077983 */ /* 0x000ea80000100800 */
[----:B------:R-:W2:Y:S04]  /*45750*/  LDL.LU R24, [R1+0x440] ;  /* 0x0004400001187983 */ /* 0x000ea80000300800 */
[----:B------:R-:W2:Y:S04]  /*45760*/  LDL.LU R25, [R1+0x444] ;  /* 0x0004440001197983 */ /* 0x000ea80000300800 */
[----:B------:R-:W2:Y:S04]  /*45770*/  LDL.LU R26, [R1+0x448] ;  /* 0x00044800011a7983 */ /* 0x000ea80000300800 */
[----:B------:R-:W2:Y:S04]  /*45780*/  LDL.LU R27, [R1+0x44c] ;  /* 0x00044c00011b7983 */ /* 0x000ea80000300800 */
[----:B------:R-:W2:Y:S04]  /*45790*/  LDL R20, [R1+0x5e8] ;  /* 0x0005e80001147983 */ /* 0x000ea80000100800 */
[----:B------:R-:W2:Y:S04]  /*457a0*/  LDL R21, [R1+0x5ec] ;  /* 0x0005ec0001157983 */ /* 0x000ea80000100800 */
[----:B------:R-:W2:Y:S04]  /*457b0*/  LDL.LU R56, [R1+0x460] ;  /* 0x0004600001387983 */ /* 0x000ea80000300800 */
[----:B------:R-:W2:Y:S04]  /*457c0*/  LDL.LU R57, [R1+0x464] ;  /* 0x0004640001397983 */ /* 0x000ea80000300800 */
[----:B------:R-:W2:Y:S04]  /*457d0*/  LDL.LU R58, [R1+0x468] ;  /* 0x00046800013a7983 */ /* 0x000ea80000300800 */
[----:B------:R-:W2:Y:S04]  /*457e0*/  LDL.LU R59, [R1+0x46c] ;  /* 0x00046c00013b7983 */ /* 0x000ea80000300800 */
[----:B------:R-:W2:Y:S04]  /*457f0*/  LDL R22, [R1+0x608] ;  /* 0x0006080001167983 */ /* 0x000ea80000100800 */
[----:B------:R-:W2:Y:S04]  /*45800*/  LDL R23, [R1+0x60c] ;  /* 0x00060c0001177983 */ /* 0x000ea80000100800 */
        /* <DEDUP_REMOVED lines=13> */
[----:B------:R-:W2:Y:S01]  /*458e0*/  LDL.LU R31, [R1+0x4bc] ;  /* 0x0004bc00011f7983 */ /* 0x000ea20000300800 */
[----:B------:R-:W-:-:S02]  /*458f0*/  F2FP.F16.E5M2.UNPACK_B R32, R32 ;  /* 0x00000020ff20723e */ /* 0x000fc400020004ff */
[----:B------:R-:W-:Y:S02]  /*45900*/  F2FP.F16.E5M2.UNPACK_B R33, R33 ;  /* 0x00000021ff21723e */ /* 0x000fe400020004ff */
[----:B------:R-:W-:Y:S02]  /*45910*/  F2FP.F16.E5M2.UNPACK_B R34, R34 ;  /* 0x00000022ff22723e */ /* 0x000fe400020004ff */
[----:B------:R-:W-:Y:S02]  /*45920*/  F2FP.F16.E5M2.UNPACK_B R35, R35 ;  /* 0x00000023ff23723e */ /* 0x000fe400020004ff */
[----:B------:R-:W-:Y:S02]  /*45930*/  F2FP.F16.E5M2.UNPACK_B R2, R2 ;  /* 0x00000002ff02723e */ /* 0x000fe400020004ff */
[----:B------:R-:W-:Y:S02]  /*45940*/  F2FP.F16.E5M2.UNPACK_B R3, R3 ;  /* 0x00000003ff03723e */ /* 0x000fe400020004ff */
[----:B----4-:R-:W-:-:S05]  /*45950*/  F2FP.F16.E5M2.UNPACK_B R4, R16 ;  /* 0x00000010ff04723e */ /* 0x010fca00020004ff */
[----:B---3--:R-:W-:Y:S01]  /*45960*/  HMMA.16816.F32 R8, R32, R2, R48 ;  /* 0x000000022008723c */ /* 0x008fe20000001830 */
[----:B--2---:R-:W-:Y:S02]  /*45970*/  F2FP.F16.E5M2.UNPACK_B R5, R17 ;  /* 0x00000011ff05723e */ /* 0x004fe400020004ff */
[----:B------:R-:W-:Y:S02]  /*45980*/  F2FP.F16.E5M2.UNPACK_B R6, R6 ;  /* 0x00000006ff06723e */ /* 0x000fe400020004ff */
[----:B------:R-:W-:-:S15]  /*45990*/  F2FP.F16.E5M2.UNPACK_B R7, R7 ;  /* 0x00000007ff07723e */ /* 0x000fde00020004ff */
[----:B------:R-:W-:-:S03]  /*459a0*/  NOP ;  /* 0x0000000000007918 */ /* 0x000fc60000000000 */
[----:B------:R-:W-:Y:S04]  /*459b0*/  STL.64 [R1+0x60], R8 ;  /* 0x0000600801007387 */ /* 0x000fe80000100a00 */
[----:B------:R0:W-:Y:S01]  /*459c0*/  STL.64 [R1+0x68], R10 ;  /* 0x0000680a01007387 */ /* 0x0001e20000100a00 */
[C---:B------:R-:W-:Y:S06]  /*459d0*/  HMMA.16816.F32 R24, R32.reuse, R6, R24 ;  /* 0x000000062018723c */ /* 0x040fec0000001818 */
[----:B0-----:R-:W-:-:S15]  /*459e0*/  HMMA.16816.F32 R8, R32, R4, R52 ;  /* 0x000000042008723c */ /* 0x001fde0000001834 */
[----:B------:R-:W-:-:S09]  /*459f0*/  NOP ;  /* 0x0000000000007918 */ /* 0x000fd20000000000 */
[----:B------:R-:W-:Y:S01]  /*45a00*/  IMAD.MOV.U32 R50, RZ, RZ, R11 ;  /* 0x000000ffff327224 */ /* 0x000fe200078e000b */
[----:B------:R0:W-:Y:S01]  /*45a10*/  STL.64 [R1+0x1e0], R8 ;  /* 0x0001e00801007387 */ /* 0x0001e20000100a00 */
[----:B------:R-:W-:-:S03]  /*45a20*/  IMAD.MOV.U32 R51, RZ, RZ, R10 ;  /* 0x000000ffff337224 */ /* 0x000fc600078e000a */
[----:B------:R-:W-:Y:S04]  /*45a30*/  STL [R1+0x3064], R50 ;  /* 0x0030643201007387 */ /* 0x000fe80000100800 */
[----:B------:R-:W-:Y:S01]  /*45a40*/  STL [R1+0x3060], R51 ;  /* 0x0030603301007387 */ /* 0x000fe20000100800 */
[----:B0-----:R-:W-:Y:S02]  /*45a50*/  F2FP.F16.E5M2.UNPACK_B R8, R20 ;  /* 0x00000014ff08723e */ /* 0x001fe400020004ff */
[----:B------:R-:W-:Y:S01]  /*45a60*/  F2FP.F16.E5M2.UNPACK_B R9, R21 ;  /* 0x00000015ff09723e */ /* 0x000fe200020004ff */
[----:B------:R-:W-:Y:S04]  /*45a70*/  STL.64 [R1+0x1f0], R24 ;  /* 0x0001f01801007387 */ /* 0x000fe80000100a00 */
[----:B------:R-:W-:Y:S04]  /*45a80*/  STL.64 [R1+0x31f0], R6 ;  /* 0x0031f00601007387 */ /* 0x000fe80000100a00 */
[----:B------:R0:W-:Y:S02]  /*45a90*/  STL.64 [R1+0x31e8], R4 ;  /* 0x0031e80401007387 */ /* 0x0001e40000100a00 */
[----:B0-----:R-:W-:Y:S01]  /*45aa0*/  HMMA.16816.F32 R4, R32, R8, R56 ;  /* 0x000000082004723c */ /* 0x001fe20000001838 */
[----:B------:R-:W-:-:S02]  /*45ab0*/  F2FP.F16.E5M2.UNPACK_B R10, R22 ;  /* 0x00000016ff0a723e */ /* 0x000fc400020004ff */
[----:B------:R-:W-:-:S15]  /*45ac0*/  F2FP.F16.E5M2.UNPACK_B R11, R23 ;  /* 0x00000017ff0b723e */ /* 0x000fde00020004ff */
[----:B------:R-:W-:-:S05]  /*45ad0*/  NOP ;  /* 0x0000000000007918 */ /* 0x000fca0000000000 */
[----:B------:R-:W-:Y:S04]  /*45ae0*/  STL.64 [R1+0x200], R4 ;  /* 0x0002000401007387 */ /* 0x000fe80000100a00 */
[----:B------:R0:W-:Y:S02]  /*45af0*/  STL.64 [R1+0x208], R6 ;  /* 0x0002080601007387 */ /* 0x0001e40000100a00 */
[----:B0-----:R-:W-:Y:S01]  /*45b00*/  HMMA.16816.F32 R4, R32, R10, R36 ;  /* 0x0000000a2004723c */ /* 0x001fe20000001824 */
[----:B------:R-:W-:Y:S02]  /*45b10*/  F2FP.F16.E5M2.UNPACK_B R12, R44 ;  /* 0x0000002cff0c723e */ /* 0x000fe400020004ff */
[----:B------:R-:W-:-:S03]  /*45b20*/  F2FP.F16.E5M2.UNPACK_B R13, R45 ;  /* 0x0000002dff0d723e */ /* 0x000fc600020004ff */
[----:B------:R-:W-:Y:S04]  /*45b30*/  STL.64 [R1+0x31d0], R10 ;  /* 0x0031d00a01007387 */ /* 0x000fe80000100a00 */
[----:B------:R-:W-:-:S13]  /*45b40*/  STL.64 [R1+0x31c8], R8 ;  /* 0x0031c80801007387 */ /* 0x000fda0000100a00 */
[----:B------:R-:W-:Y:S04]  /*45b50*/  STL.64 [R1+0x210], R4 ;  /* 0x0002100401007387 */ /* 0x000fe80000100a00 */
[----:B------:R0:W-:Y:S02]  /*45b60*/  STL.64 [R1+0x218], R6 ;  /* 0x0002180601007387 */ /* 0x0001e40000100a00 */
[----:B0-----:R-:W-:Y:S01]  /*45b70*/  HMMA.16816.F32 R4, R32, R12, R40 ;  /* 0x0000000c2004723c */ /* 0x001fe20000001828 */
[----:B------:R-:W-:Y:S02]  /*45b80*/  F2FP.F16.E5M2.UNPACK_B R14, R14 ;  /* 0x0000000eff0e723e */ /* 0x000fe400020004ff */
[----:B------:R-:W-:-:S15]  /*45b90*/  F2FP.F16.E5M2.UNPACK_B R15, R15 ;  /* 0x0000000fff0f723e */ /* 0x000fde00020004ff */
[----:B------:R-:W-:-:S05]  /*45ba0*/  NOP ;  /* 0x0000000000007918 */ /* 0x000fca0000000000 */
[----:B------:R-:W-:Y:S04]  /*45bb0*/  STL.64 [R1+0x240], R4 ;  /* 0x0002400401007387 */ /* 0x000fe80000100a00 */
[----:B------:R0:W-:Y:S01]  /*45bc0*/  STL.64 [R1+0x248], R6 ;  /* 0x0002480601007387 */ /* 0x0001e20000100a00 */
[----:B------:R-:W-:-:S03]  /*45bd0*/  IMAD.MOV.U32 R50, RZ, RZ, R26 ;  /* 0x000000ffff327224 */ /* 0x000fc600078e001a */
[----:B------:R-:W2:Y:S01]  /*45be0*/  LDL.LU R24, [R1+0x540] ;  /* 0x0005400001187983 */ /* 0x000ea20000300800 */
[----:B0-----:R-:W-:Y:S01]  /*45bf0*/  HMMA.16816.F32 R4, R32, R14, R28 ;  /* 0x0000000e2004723c */ /* 0x001fe2000000181c */
[----:B------:R-:W-:Y:S02]  /*45c00*/  IMAD.MOV.U32 R51, RZ, RZ, R27 ;  /* 0x000000ffff337224 */ /* 0x000fe400078e001b */
[----:B------:R-:W-:Y:S02]  /*45c10*/  IMAD.MOV.U32 R10, RZ, RZ, R47 ;  /* 0x000000ffff0a7224 */ /* 0x000fe400078e002f */
[----:B------:R-:W-:-:S15]  /*45c20*/  IMAD.MOV.U32 R11, RZ, RZ, R46 ;  /* 0x000000ffff0b7224 */ /* 0x000fde00078e002e */
[----:B------:R-:W-:-:S03]  /*45c30*/  NOP ;  /* 0x0000000000007918 */ /* 0x000fc60000000000 */
        /* <DEDUP_REMOVED lines=11> */
[----:B------:R-:W2:Y:S04]  /*45cf0*/  LDL R46, [R1+0x638] ;  /* 0x00063800012e7983 */ /* 0x000ea80000100800 */
[----:B------:R-:W3:Y:S04]  /*45d00*/  LDL R47, [R1+0x63c] ;  /* 0x00063c00012f7983 */ /* 0x000ee80000100800 */
[----:B------:R-:W4:Y:S04]  /*45d10*/  LDL R36, [R1+0x648] ;  /* 0x0006480001247983 */ /* 0x000f280000100800 */
[----:B------:R-:W4:Y:S04]  /*45d20*/  LDL R37, [R1+0x64c] ;  /* 0x00064c0001257983 */ /* 0x000f280000100800 */
[----:B0-----:R-:W4:Y:S04]  /*45d30*/  LDL.LU R4, [R1+0x500] ;  /* 0x0005000001047983 */ /* 0x001f280000300800 */
[----:B------:R-:W4:Y:S04]  /*45d40*/  LDL.LU R5, [R1+0x504] ;  /* 0x0005040001057983 */ /* 0x000f280000300800 */
[----:B-1----:R-:W4:Y:S04]  /*45d50*/  LDL.LU R6, [R1+0x508] ;  /* 0x0005080001067983 */ /* 0x002f280000300800 */
[----:B------:R-:W4:Y:S04]  /*45d60*/  LDL.LU R7, [R1+0x50c] ;  /* 0x00050c0001077983 */ /* 0x000f280000300800 */
[----:B------:R-:W4:Y:S04]  /*45d70*/  LDL R38, [R1+0x658] ;  /* 0x0006580001267983 */ /* 0x000f280000100800 */
[----:B------:R-:W4:Y:S04]  /*45d80*/  LDL R39, [R1+0x65c] ;  /* 0x00065c0001277983 */ /* 0x000f280000100800 */
[----:B------:R-:W4:Y:S04]  /*45d90*/  LDL R40, [R1+0x668] ;  /* 0x0006680001287983 */ /* 0x000f280000100800 */
[----:B------:R-:W4:Y:S04]  /*45da0*/  LDL R41, [R1+0x66c] ;  /* 0x00066c0001297983 */ /* 0x000f280000100800 */
[----:B------:R-:W4:Y:S04]  /*45db0*/  LDL.LU R20, [R1+0xc6c] ;  /* 0x000c6c0001147983 */ /* 0x000f280000300800 */
[----:B------:R-:W4:Y:S04]  /*45dc0*/  LDL.LU R28, [R1+0xc68] ;  /* 0x000c6800011c7983 */ /* 0x000f280000300800 */
[----:B------:R-:W4:Y:S04]  /*45dd0*/  LDL.LU R21, [R1+0xc74] ;  /* 0x000c740001157983 */ /* 0x000f280000300800 */
[----:B------:R-:W4:Y:S04]  /*45de0*/  LDL.LU R29, [R1+0xc70] ;  /* 0x000c7000011d7983 */ /* 0x000f280000300800 */
[----:B------:R-:W4:Y:S04]  /*45df0*/  LDL.LU R22, [R1+0xc7c] ;  /* 0x000c7c0001167983 */ /* 0x000f280000300800 */
[----:B------:R-:W4:Y:S04]  /*45e00*/  LDL.LU R30, [R1+0xc78] ;  /* 0x000c7800011e7983 */ /* 0x000f280000300800 */
        /* <DEDUP_REMOVED lines=10> */
[----:B------:R-:W-:Y:S04]  /*45eb0*/  STL.64 [R1+0x31b0], R14 ;  /* 0x0031b00e01007387 */ /* 0x000fe80000100a00 */
[----:B------:R0:W-:Y:S04]  /*45ec0*/  STL.64 [R1+0x31a8], R12 ;  /* 0x0031a80c01007387 */ /* 0x0001e80000100a00 */
[----:B0-----:R-:W4:Y:S04]  /*45ed0*/  LDL.LU R12, [R1+0x4d0] ;  /* 0x0004d000010c7983 */ /* 0x001f280000300800 */
[----:B------:R-:W4:Y:S04]  /*45ee0*/  LDL.LU R13, [R1+0x4d4] ;  /* 0x0004d400010d7983 */ /* 0x000f280000300800 */
[----:B------:R-:W4:Y:S04]  /*45ef0*/  LDL.LU R14, [R1+0x4d8] ;  /* 0x0004d800010e7983 */ /* 0x000f280000300800 */
[----:B------:R-:W4:Y:S01]  /*45f00*/  LDL.LU R15, [R1+0x4dc] ;  /* 0x0004dc00010f7983 */ /* 0x000f220000300800 */
[----:B------:R-:W-:-:S02]  /*45f10*/  F2FP.F16.E5M2.UNPACK_B R16, R18 ;  /* 0x00000012ff10723e */ /* 0x000fc400020004ff */
[----:B------:R-:W-:Y:S02]  /*45f20*/  F2FP.F16.E5M2.UNPACK_B R17, R19 ;  /* 0x00000013ff11723e */ /* 0x000fe400020004ff */
[----:B--2---:R-:W-:Y:S02]  /*45f30*/  F2FP.F16.E5M2.UNPACK_B R18, R46 ;  /* 0x0000002eff12723e */ /* 0x004fe400020004ff */
[----:B------:R-:W2:Y:S01]  /*45f40*/  LDL R46, [R1+0x698] ;  /* 0x00069800012e7983 */ /* 0x000ea20000100800 */
[----:B---3--:R-:W-:-:S03]  /*45f50*/  F2FP.F16.E5M2.UNPACK_B R19, R47 ;  /* 0x0000002fff13723e */ /* 0x008fc600020004ff */
[----:B------:R-:W3:Y:S01]  /*45f60*/  LDL R47, [R1+0x69c] ;  /* 0x00069c00012f7983 */ /* 0x000ee20000100800 */
[----:B----4-:R-:W-:Y:S02]  /*45f70*/  F2FP.F16.E5M2.UNPACK_B R36, R36 ;  /* 0x00000024ff24723e */ /* 0x010fe400020004ff */
[----:B------:R-:W-:Y:S01]  /*45f80*/  F2FP.F16.E5M2.UNPACK_B R37, R37 ;  /* 0x00000025ff25723e */ /* 0x000fe200020004ff */
[C---:B------:R-:W-:Y:S06]  /*45f90*/  HMMA.16816.F32 R8, R32.reuse, R18, R8 ;  /* 0x000000122008723c */ /* 0x040fec0000001808 */
[----:B------:R-:W-:Y:S01]  /*45fa0*/  HMMA.16816.F32 R4, R32, R36, R4 ;  /* 0x000000242004723c */ /* 0x000fe20000001804 */
[----:B------:R-:W-:-:S02]  /*45fb0*/  F2FP.F16.E5M2.UNPACK_B R38, R38 ;  /* 0x00000026ff26723e */ /* 0x000fc400020004ff */
[----:B------:R-:W-:Y:S02]  /*45fc0*/  F2FP.F16.E5M2.UNPACK_B R39, R39 ;  /* 0x00000027ff27723e */ /* 0x000fe400020004ff */
[----:B------:R-:W-:Y:S02]  /*45fd0*/  F2FP.F16.E5M2.UNPACK_B R40, R40 ;  /* 0x00000028ff28723e */ /* 0x000fe400020004ff */
[----:B------:R-:W-:Y:S01]  /*45fe0*/  F2FP.F16.E5M2.UNPACK_B R41, R41 ;  /* 0x00000029ff29723e */ /* 0x000fe200020004ff */
[----:B------:R-:W-:-:S15]  /*45ff0*/  HMMA.16816.F32 R12, R32, R16, R12 ;  /* 0x00000010200c723c */ /* 0x000fde000000180c */
[----:B------:R-:W-:-:S08]  /*46000*/  NOP ;  /* 0x0000000000007918 */ /* 0x000fd00000000000 */
[----:B------:R-:W-:Y:S04]  /*46010*/  STL.64 [R1+0x290], R12 ;  /* 0x0002900c01007387 */ /* 0x000fe80000100a00 */
[----:B------:R-:W-:Y:S04]  /*46020*/  STL.64 [R1+0x298], R14 ;  /* 0x0002980e01007387 */ /* 0x000fe80000100a00 */
[----:B------:R-:W-:Y:S04]  /*46030*/  STL.64 [R1+0x31a0], R18 ;  /* 0x0031a01201007387 */ /* 0x000fe80000100a00 */
[----:B------:R-:W-:Y:S04]  /*46040*/  STL.64 [R1+0x3198], R16 ;  /* 0x0031981001007387 */ /* 0x000fe80000100a00 */
[----:B------:R-:W-:Y:S04]  /*46050*/  STL.64 [R1+0x2b0], R8 ;  /* 0x0002b00801007387 */ /* 0x000fe80000100a00 */
[----:B------:R-:W-:Y:S04]  /*46060*/  STL.64 [R1+0x2b8], R10 ;  /* 0x0002b80a01007387 */ /* 0x000fe80000100a00 */
[----:B------:R-:W-:Y:S04]  /*46070*/  STL.64 [R1+0x2e0], R4 ;  /* 0x0002e00401007387 */ /* 0x000fe80000100a00 */
[----:B------:R0:W-:Y:S02]  /*46080*/  STL.64 [R1+0x2e8], R6 ;  /* 0x0002e80601007387 */ /* 0x0001e40000100a00 */
[----:B0-----:R-:W-:Y:S06]  /*46090*/  HMMA.16816.F32 R4, R32, R38, R52 ;  /* 0x000000262004723c */ /* 0x001fec0000001834 */
        /* <DEDUP_REMOVED lines=9> */
[----:B------:R0:W-:Y:S02]  /*46130*/  STL.64 [R1+0x358], R6 ;  /* 0x0003580601007387 */ /* 0x0001e40000100a00 */
[----:B0-----:R-:W-:Y:S06]  /*46140*/  HMMA.16816.F32 R4, R32, R42, R56 ;  /* 0x0000002a2004723c */ /* 0x001fec0000001838 */
[----:B------:R-:W-:Y:S04]  /*46150*/  STL.64 [R1+0x31e0], R42 ;  /* 0x0031e02a01007387 */ /* 0x000fe80000100a00 */
[----:B------:R-:W-:-:S13]  /*46160*/  STL.64 [R1+0x31d8], R40 ;  /* 0x0031d82801007387 */ /* 0x000fda0000100a00 */
[----:B------:R-:W-:Y:S04]  /*46170*/  STL.64 [R1+0x3a0], R4 ;  /* 0x0003a00401007387 */ /* 0x000fe80000100a00 */
[----:B------:R-:W-:Y:S04]  /*46180*/  STL.64 [R1+0x3a8], R6 ;  /* 0x0003a80601007387 */ /* 0x000fe80000100a00 */
[----:B------:R-:W4:Y:S04]  /*46190*/  LDL.LU R24, [R1+0x280] ;  /* 0x0002800001187983 */ /* 0x000f280000300800 */
[----:B------:R-:W4:Y:S04]  /*461a0*/  LDL.LU R25, [R1+0x284] ;  /* 0x0002840001197983 */ /* 0x000f280000300800 */
[----:B------:R-:W2:Y:S04]  /*461b0*/  LDL.LU R26, [R1+0x288] ;  /* 0x00028800011a7983 */ /* 0x000ea80000300800 */
[----:B------:R-:W2:Y:S04]  /*461c0*/  LDL.LU R27, [R1+0x28c] ;  /* 0x00028c00011b7983 */ /* 0x000ea80000300800 */
[----:B--2---:R-:W-:Y:S04]  /*461d0*/  STL.64 [R1+0x3200], R26 ;  /* 0x0032001a01007387 */ /* 0x004fe80000100a00 */
[----:B----4-:R0:W-:Y:S04]  /*461e0*/  STL.64 [R1+0x31f8], R24 ;  /* 0x0031f81801007387 */ /* 0x0101e80000100a00 */
[----:B------:R-:W2:Y:S04]  /*461f0*/  LDL.LU R52, [R1+0x3f0] ;  /* 0x0003f00001347983 */ /* 0x000ea80000300800 */
[----:B------:R-:W2:Y:S04]  /*46200*/  LDL.LU R53, [R1+0x3f4] ;  /* 0x0003f40001357983 */ /* 0x000ea80000300800 */
[----:B------:R-:W4:Y:S04]  /*46210*/  LDL.LU R54, [R1+0x3f8] ;  /* 0x0003f80001367983 */ /* 0x000f280000300800 */
[----:B------:R-:W4:Y:S01]  /*46220*/  LDL.LU R55, [R1+0x3fc] ;  /* 0x0003fc0001377983 */ /* 0x000f220000300800 */
[----:B------:R-:W-:-:S02]  /*46230*/  IMAD R28, R28, 0x100, R20 ;  /* 0x000001001c1c7824 */ /* 0x000fc400078e0214 */
[----:B------:R-:W-:Y:S02]  /*46240*/  IMAD R29, R29, 0x100, R21 ;  /* 0x000001001d1d7824 */ /* 0x000fe400078e0215 */
[----:B------:R-:W-:Y:S02]  /*46250*/  IMAD R30, R30, 0x100, R22 ;  /* 0x000001001e1e7824 */ /* 0x000fe400078e0216 */
[----:B------:R-:W-:Y:S01]  /*46260*/  IMAD R31, R31, 0x100, R23 ;  /* 0x000001001f1f7824 */ /* 0x000fe200078e0217 */
[----:B----4-:R-:W-:Y:S04]  /*46270*/  STL.64 [R1+0x3210], R54 ;  /* 0x0032103601007387 */ /* 0x010fe80000100a00 */
[----:B--2---:R1:W-:Y:S04]  /*46280*/  STL.64 [R1+0x3208], R52 ;  /* 0x0032083401007387 */ /* 0x0043e80000100a00 */
[----:B0-----:R-:W2:Y:S04]  /*46290*/  LDL.LU R24, [R1+0x560] ;  /* 0x0005600001187983 */ /* 0x001ea80000300800 */
[----:B------:R-:W2:Y:S04]  /*462a0*/  LDL.LU R25, [R1+0x564] ;  /* 0x0005640001197983 */ /* 0x000ea80000300800 */
[----:B------:R-:W2:Y:S04]  /*462b0*/  LDL.LU R26, [R1+0x568] ;  /* 0x00056800011a7983 */ /* 0x000ea80000300800 */
[----:B------:R-:W2:Y:S04]  /*462c0*/  LDL.LU R27, [R1+0x56c] ;  /* 0x00056c00011b7983 */ /* 0x000ea80000300800 */
[----:B-1----:R-:W4:Y:S04]  /*462d0*/  LDL.LU R52, [R1+0x590] ;  /* 0x0005900001347983 */ /* 0x002f280000300800 */
[----:B------:R-:W4:Y:S04]  /*462e0*/  LDL.LU R53, [R1+0x594] ;  /* 0x0005940001357983 */ /* 0x000f280000300800 */
[----:B------:R-:W4:Y:S04]  /*462f0*/  LDL.LU R54, [R1+0x598] ;  /* 0x0005980001367983 */ /* 0x000f280000300800 */
[----:B------:R-:W4:Y:S04]  /*46300*/  LDL.LU R55, [R1+0x59c] ;  /* 0x00059c0001377983 */ /* 0x000f280000300800 */
[----:B------:R-:W2:Y:S04]  /*46310*/  LDL R0, [R1+0x6b8] ;  /* 0x0006b80001007983 */ /* 0x000ea80000100800 */
[----:B------:R-:W2:Y:S04]  /*46320*/  LDL R61, [R1+0x6bc] ;  /* 0x0006bc00013d7983 */ /* 0x000ea80000100800 */
        /* <DEDUP_REMOVED lines=20> */
[----:B------:R-:W-:-:S02]  /*46470*/  F2FP.F16.E5M2.UNPACK_B R44, R44 ;  /* 0x0000002cff2c723e */ /* 0x000fc400020004ff */
[----:B------:R-:W-:Y:S01]  /*46480*/  F2FP.F16.E5M2.UNPACK_B R45, R45 ;  /* 0x0000002dff2d723e */ /* 0x000fe200020004ff */
[----:B------:R-:W2:Y:S01]  /*46490*/  LDL.LU R8, [R1+0x510] ;  /* 0x0005100001087983 */ /* 0x000ea20000300800 */
[----:B------:R-:W-:Y:S02]  /*464a0*/  F2FP.F16.E5M2.UNPACK_B R46, R46 ;  /* 0x0000002eff2e723e */ /* 0x000fe400020004ff */
[----:B---3--:R-:W-:Y:S01]  /*464b0*/  F2FP.F16.E5M2.UNPACK_B R47, R47 ;  /* 0x0000002fff2f723e */ /* 0x008fe200020004ff */
[----:B------:R-:W3:Y:S04]  /*464c0*/  LDL.LU R9, [R1+0x514] ;  /* 0x0005140001097983 */ /* 0x000ee80000300800 */
[----:B------:R-:W3:Y:S01]  /*464d0*/  LDL.LU R10, [R1+0x518] ;  /* 0x00051800010a7983 */ /* 0x000ee20000300800 */
[----:B------:R-:W-:-:S03]  /*464e0*/  F2FP.F16.E5M2.UNPACK_B R28, R28 ;  /* 0x0000001cff1c723e */ /* 0x000fc600020004ff */
[----:B------:R-:W3:Y:S01]  /*464f0*/  LDL.LU R11, [R1+0x51c] ;  /* 0x00051c00010b7983 */ /* 0x000ee20000300800 */
[----:B------:R-:W-:-:S03]  /*46500*/  F2FP.F16.E5M2.UNPACK_B R29, R29 ;  /* 0x0000001dff1d723e */ /* 0x000fc600020004ff */
[----:B------:R-:W3:Y:S01]  /*46510*/  LDL.LU R36, [R1+0x4f0] ;  /* 0x0004f00001247983 */ /* 0x000ee20000300800 */
[----:B------:R-:W-:Y:S02]  /*46520*/  F2FP.F16.E5M2.UNPACK_B R30, R30 ;  /* 0x0000001eff1e723e */ /* 0x000fe400020004ff */
[----:B------:R-:W-:Y:S01]  /*46530*/  F2FP.F16.E5M2.UNPACK_B R31, R31 ;  /* 0x0000001fff1f723e */ /* 0x000fe200020004ff */
[----:B------:R-:W3:Y:S04]  /*46540*/  LDL.LU R37, [R1+0x4f4] ;  /* 0x0004f40001257983 */ /* 0x000ee80000300800 */
[----:B------:R-:W3:Y:S04]  /*46550*/  LDL.LU R38, [R1+0x4f8] ;  /* 0x0004f80001267983 */ /* 0x000ee80000300800 */
[----:B------:R-:W3:Y:S04]  /*46560*/  LDL.LU R39, [R1+0x4fc] ;  /* 0x0004fc0001277983 */ /* 0x000ee80000300800 */
[----:B------:R-:W3:Y:S04]  /*46570*/  LDL.LU R12, [R1+0x4c0] ;  /* 0x0004c000010c7983 */ /* 0x000ee80000300800 */
[----:B------:R-:W3:Y:S04]  /*46580*/  LDL.LU R13, [R1+0x4c4] ;  /* 0x0004c400010d7983 */ /* 0x000ee80000300800 */
[----:B------:R-:W3:Y:S04]  /*46590*/  LDL.LU R14, [R1+0x4c8] ;  /* 0x0004c800010e7983 */ /* 0x000ee80000300800 */
[----:B------:R-:W3:Y:S01]  /*465a0*/  LDL.LU R15, [R1+0x4cc] ;  /* 0x0004cc00010f7983 */ /* 0x000ee20000300800 */
[----:B----4-:R-:W-:Y:S01]  /*465b0*/  HMMA.16816.F32 R52, R32, R46, R52 ;  /* 0x0000002e2034723c */ /* 0x010fe20000001834 */
[----:B--2---:R-:W-:-:S02]  /*465c0*/  F2FP.F16.E5M2.UNPACK_B R48, R0 ;  /* 0x00000000ff30723e */ /* 0x004fc400020004ff */
[----:B------:R-:W-:-:S03]  /*465d0*/  F2FP.F16.E5M2.UNPACK_B R49, R61 ;  /* 0x0000003dff31723e */ /* 0x000fc600020004ff */
[C---:B------:R-:W-:Y:S06]  /*465e0*/  HMMA.16816.F32 R16, R32.reuse, R44, R16 ;  /* 0x0000002c2010723c */ /* 0x040fec0000001810 */
[----:B------:R-:W-:-:S15]  /*465f0*/  HMMA.16816.F32 R32, R32, R48, R24 ;  /* 0x000000302020723c */ /* 0x000fde0000001818 */
[----:B------:R-:W-:-:S02]  /*46600*/  NOP ;  /* 0x0000000000007918 */ /* 0x000fc40000000000 */
[----:B------:R0:W-:Y:S04]  /*46610*/  STL.64 [R1+0x4e0], R16 ;  /* 0x0004e01001007387 */ /* 0x0001e80000100a00 */
[----:B------:R1:W-:Y:S04]  /*46620*/  STL.64 [R1+0x4e8], R18 ;  /* 0x0004e81201007387 */ /* 0x0003e80000100a00 */
[----:B0-----:R-:W2:Y:S04]  /*46630*/  LDL.LU R16, [R1+0x4a0] ;  /* 0x0004a00001107983 */ /* 0x001ea80000300800 */
[----:B------:R-:W2:Y:S04]  /*46640*/  LDL.LU R17, [R1+0x4a4] ;  /* 0x0004a40001117983 */ /* 0x000ea80000300800 */
[----:B-1----:R-:W2:Y:S04]  /*46650*/  LDL.LU R18, [R1+0x4a8] ;  /* 0x0004a80001127983 */ /* 0x002ea80000300800 */
[----:B------:R-:W2:Y:S04]  /*46660*/  LDL.LU R19, [R1+0x4ac] ;  /* 0x0004ac0001137983 */ /* 0x000ea80000300800 */
[----:B------:R-:W-:Y:S04]  /*46670*/  STL.64 [R1+0x4d0], R52 ;  /* 0x0004d03401007387 */ /* 0x000fe80000100a00 */
[----:B------:R0:W-:Y:S01]  /*46680*/  STL.64 [R1+0x4d8], R54 ;  /* 0x0004d83601007387 */ /* 0x0001e20000100a00 */
[C---:B------:R-:W-:Y:S03]  /*46690*/  HMMA.16816.F32 R4, R28.reuse, R2, R4 ;  /* 0x000000021c04723c */ /* 0x040fe60000001804 */
[----:B0-----:R-:W4:Y:S04]  /*466a0*/  LDL.LU.64 R54, [R1+0x3210] ;  /* 0x0032100001367983 */ /* 0x001f280000300a00 */
[----:B------:R-:W4:Y:S04]  /*466b0*/  LDL.LU.64 R52, [R1+0x3208] ;  /* 0x0032080001347983 */ /* 0x000f280000300a00 */
[----:B------:R-:W4:Y:S04]  /*466c0*/  LDL.LU.64 R26, [R1+0x3200] ;  /* 0x00320000011a7983 */ /* 0x000f280000300a00 */
[----:B------:R-:W4:Y:S04]  /*466d0*/  LDL.LU.64 R24, [R1+0x31f8] ;  /* 0x0031f80001187983 */ /* 0x000f280000300a00 */
[----:B------:R0:W-:Y:S04]  /*466e0*/  STL.64 [R1+0x3e0], R32 ;  /* 0x0003e02001007387 */ /* 0x0001e80000100a00 */
[----:B------:R1:W-:Y:S04]  /*466f0*/  STL.64 [R1+0x3e8], R34 ;  /* 0x0003e82201007387 */ /* 0x0003e80000100a00 */
[----:B0-----:R-:W4:Y:S04]  /*46700*/  LDL.LU R32, [R1+0x400] ;  /* 0x0004000001207983 */ /* 0x001f280000300800 */
[----:B------:R-:W4:Y:S04]  /*46710*/  LDL.LU R33, [R1+0x404] ;  /* 0x0004040001217983 */ /* 0x000f280000300800 */
[----:B-1----:R-:W4:Y:S04]  /*46720*/  LDL.LU R34, [R1+0x408] ;  /* 0x0004080001227983 */ /* 0x002f280000300800 */
[----:B------:R-:W4:Y:S04]  /*46730*/  LDL.LU R35, [R1+0x40c] ;  /* 0x00040c0001237983 */ /* 0x000f280000300800 */
        /* <DEDUP_REMOVED lines=9> */
[----:B------:R-:W2:Y:S01]  /*467d0*/  LDL.LU.64 R4, [R1+0x31e8] ;  /* 0x0031e80001047983 */ /* 0x000ea20000300a00 */
[C---:B---3--:R-:W-:Y:S06]  /*467e0*/  HMMA.16816.F32 R8, R28.reuse, R6, R8 ;  /* 0x000000061c08723c */ /* 0x048fec0000001808 */
[----:B--2---:R-:W-:-:S15]  /*467f0*/  HMMA.16816.F32 R40, R28, R4, R40 ;  /* 0x000000041c28723c */ /* 0x004fde0000001828 */
[----:B------:R-:W-:-:S08]  /*46800*/  NOP ;  /* 0x0000000000007918 */ /* 0x000fd00000000000 */
[----:B------:R-:W-:Y:S04]  /*46810*/  STL.64 [R1+0x490], R40 ;  /* 0x0004902801007387 */ /* 0x000fe80000100a00 */
[----:B------:R0:W-:Y:S04]  /*46820*/  STL.64 [R1+0x498], R42 ;  /* 0x0004982a01007387 */ /* 0x0001e80000100a00 */
[----:B0-----:R-:W2:Y:S04]  /*46830*/  LDL.LU.64 R42, [R1+0x31e0] ;  /* 0x0031e000012a7983 */ /* 0x001ea80000300a00 */
[----:B------:R-:W3:Y:S04]  /*46840*/  LDL.LU.64 R40, [R1+0x31d8] ;  /* 0x0031d80001287983 */ /* 0x000ee80000300a00 */
[----:B------:R-:W-:Y:S04]  /*46850*/  STL.64 [R1+0x480], R8 ;  /* 0x0004800801007387 */ /* 0x000fe80000100a00 */
[----:B------:R0:W-:Y:S04]  /*46860*/  STL.64 [R1+0x488], R10 ;  /* 0x0004880a01007387 */ /* 0x0001e80000100a00 */
[----:B0-----:R-:W4:Y:S04]  /*46870*/  LDL.LU.64 R10, [R1+0x31d0] ;  /* 0x0031d000010a7983 */ /* 0x001f280000300a00 */
[----:B------:R-:W2:Y:S04]  /*46880*/  LDL.LU.64 R8, [R1+0x31c8] ;  /* 0x0031c80001087983 */ /* 0x000ea80000300a00 */
[----:B------:R-:W-:Y:S04]  /*46890*/  STL.64 [R1+0x3158], R6 ;  /* 0x0031580601007387 */ /* 0x000fe80000100a00 */
[----:B------:R0:W-:Y:S04]  /*468a0*/  STL.64 [R1+0x3150], R4 ;  /* 0x0031500401007387 */ /* 0x0001e80000100a00 */
[----:B0-----:R-:W3:Y:S04]  /*468b0*/  LDL.LU R4, [R1+0x450] ;  /* 0x0004500001047983 */ /* 0x001ee80000300800 */
[----:B------:R-:W3:Y:S04]  /*468c0*/  LDL.LU R5, [R1+0x454] ;  /* 0x0004540001057983 */ /* 0x000ee80000300800 */
[----:B------:R-:W3:Y:S04]  /*468d0*/  LDL.LU R6, [R1+0x458] ;  /* 0x0004580001067983 */ /* 0x000ee80000300800 */
[----:B------:R-:W3:Y:S01]  /*468e0*/  LDL.LU R7, [R1+0x45c] ;  /* 0x00045c0001077983 */ /* 0x000ee20000300800 */
[C---:B----4-:R-:W-:Y:S06]  /*468f0*/  HMMA.16816.F32 R12, R28.reuse, R10, R12 ;  /* 0x0000000a1c0c723c */ /* 0x050fec000000180c */
[----:B--2---:R-:W-:-:S15]  /*46900*/  HMMA.16816.F32 R36, R28, R8, R36 ;  /* 0x000000081c24723c */ /* 0x004fde0000001824 */
[----:B------:R-:W-:-:S08]  /*46910*/  NOP ;  /* 0x0000000000007918 */ /* 0x000fd00000000000 */
[----:B------:R-:W-:Y:S04]  /*46920*/  STL.64 [R1+0x460], R36 ;  /* 0x0004602401007387 */ /* 0x000fe80000100a00 */
[----:B------:R0:W-:Y:S04]  /*46930*/  STL.64 [R1+0x468], R38 ;  /* 0x0004682601007387 */ /* 0x0001e80000100a00 */
[----:B0-----:R-:W2:Y:S04]  /*46940*/  LDL.LU.64 R38, [R1+0x31c0] ;  /* 0x0031c00001267983 */ /* 0x001ea80000300a00 */
[----:B------:R-:W4:Y:S04]  /*46950*/  LDL.LU.64 R36, [R1+0x31b8] ;  /* 0x0031b80001247983 */ /* 0x000f280000300a00 */
[----:B------:R-:W-:Y:S04]  /*46960*/  STL.64 [R1+0x440], R12 ;  /* 0x0004400c01007387 */ /* 0x000fe80000100a00 */
[----:B------:R0:W-:Y:S04]  /*46970*/  STL.64 [R1+0x448], R14 ;  /* 0x0004480e01007387 */ /* 0x0001e80000100a00 */
[----:B0-----:R-:W3:Y:S04]  /*46980*/  LDL.LU.64 R14, [R1+0x31b0] ;  /* 0x0031b000010e7983 */ /* 0x001ee80000300a00 */
[----:B------:R-:W2:Y:S04]  /*46990*/  LDL.LU.64 R12, [R1+0x31a8] ;  /* 0x0031a800010c7983 */ /* 0x000ea80000300a00 */
[----:B------:R-:W-:Y:S04]  /*469a0*/  STL.64 [R1+0x3148], R10 ;  /* 0x0031480a01007387 */ /* 0x000fe80000100a00 */
[----:B------:R0:W-:Y:S04]  /*469b0*/  STL.64 [R1+0x3140], R8 ;  /* 0x0031400801007387 */ /* 0x0001e80000100a00 */
[----:B0-----:R-:W3:Y:S04]  /*469c0*/  LDL.LU R8, [R1+0x470] ;  /* 0x0004700001087983 */ /* 0x001ee80000300800 */
[----:B------:R-:W3:Y:S04]  /*469d0*/  LDL.LU R9, [R1+0x474] ;  /* 0x0004740001097983 */ /* 0x000ee80000300800 */
[----:B------:R-:W3:Y:S04]  /*469e0*/  LDL.LU R10, [R1+0x478] ;  /* 0x00047800010a7983 */ /* 0x000ee80000300800 */
[----:B------:R-:W3:Y:S01]  /*469f0*/  LDL.LU R11, [R1+0x47c] ;  /* 0x00047c00010b7983 */ /* 0x000ee20000300800 */
[----:B--2---:R-:W-:-:S15]  /*46a00*/  HMMA.16816.F32 R16, R28, R12, R16 ;  /* 0x0000000c1c10723c */ /* 0x004fde0000001810 */
[----:B------:R-:W-:-:S08]  /*46a10*/  NOP ;  /* 0x0000000000007918 */ /* 0x000fd00000000000 */
[----:B------:R-:W-:Y:S04]  /*46a20*/  STL.64 [R1+0x420], R16 ;  /* 0x0004201001007387 */ /* 0x000fe80000100a00 */
[----:B------:R0:W-:Y:S04]  /*46a30*/  STL.64 [R1+0x428], R18 ;  /* 0x0004281201007387 */ /* 0x0001e80000100a00 */
[----:B0-----:R-:W2:Y:S04]  /*46a40*/  LDL.LU.64 R18, [R1+0x31a0] ;  /* 0x0031a00001127983 */ /* 0x001ea80000300a00 */
[----:B------:R-:W2:Y:S01]  /*46a50*/  LDL.LU.64 R16, [R1+0x3198] ;  /* 0x0031980001107983 */ /* 0x000ea20000300a00 */
[----:B---3--:R-:W-:Y:S06]  /*46a60*/  HMMA.16816.F32 R8, R28, R14, R8 ;  /* 0x0000000e1c08723c */ /* 0x008fec0000001808 */
[----:B------:R-:W-:Y:S04]  /*46a70*/  STL.64 [R1+0x3168], R14 ;  /* 0x0031680e01007387 */ /* 0x000fe80000100a00 */
[----:B------:R4:W-:-:S13]  /*46a80*/  STL.64 [R1+0x3160], R12 ;  /* 0x0031600c01007387 */ /* 0x0009da0000100a00 */
[----:B------:R-:W-:Y:S04]  /*46a90*/  STL.64 [R1+0x410], R8 ;  /* 0x0004100801007387 */ /* 0x000fe80000100a00 */
[----:B------:R2:W-:Y:S01]  /*46aa0*/  STL.64 [R1+0x418], R10 ;  /* 0x0004180a01007387 */ /* 0x0005e20000100a00 */
[----:B----4-:R-:W-:Y:S07]  /*46ab0*/  HMMA.16816.F32 R12, R28, R36, R32 ;  /* 0x000000241c0c723c */ /* 0x010fee0000001820 */
[----:B------:R-:W-:-:S02]  /*46ac0*/  IMAD R32, R21, 0x100, R20 ;  /* 0x0000010015207824 */ /* 0x000fc400078e0214 */
[----:B------:R-:W-:Y:S01]  /*46ad0*/  IMAD R33, R23, 0x100, R22 ;  /* 0x0000010017217824 */ /* 0x000fe200078e0216 */
[C---:B--2---:R-:W-:Y:S06]  /*46ae0*/  HMMA.16816.F32 R8, R28.reuse, R16, R4 ;  /* 0x000000101c08723c */ /* 0x044fec0000001804 */
[C---:B------:R-:W-:Y:S06]  /*46af0*/  HMMA.16816.F32 R4, R28.reuse, R18, R48 ;  /* 0x000000121c04723c */ /* 0x040fec0000001830 */
[----:B------:R-:W-:Y:S11]  /*46b00*/  STL.64 [R1+0x3188], R18 ;  /* 0x0031881201007387 */ /* 0x000ff60000100a00 */
[----:B------:R-:W-:Y:S04]  /*46b10*/  STL.64 [R1+0x3d0], R8 ;  /* 0x0003d00801007387 */ /* 0x000fe80000100a00 */
[----:B------:R0:W-:Y:S04]  /*46b20*/  STL.64 [R1+0x3d8], R10 ;  /* 0x0003d80a01007387 */ /* 0x0001e80000100a00 */
[----:B------:R-:W-:Y:S04]  /*46b30*/  STL.64 [R1+0x3180], R16 ;  /* 0x0031801001007387 */ /* 0x000fe80000100a00 */
[----:B------:R-:W-:Y:S01]  /*46b40*/  STL.64 [R1+0x3c0], R4 ;  /* 0x0003c00401007387 */ /* 0x000fe20000100a00 */
[C---:B0-----:R-:W-:Y:S03]  /*46b50*/  HMMA.16816.F32 R8, R28.reuse, R38, R52 ;  /* 0x000000261c08723c */ /* 0x041fe60000001834 */
[----:B------:R0:W-:Y:S03]  /*46b60*/  STL.64 [R1+0x3c8], R6 ;  /* 0x0003c80601007387 */ /* 0x0001e60000100a00 */
[----:B0-----:R-:W-:Y:S01]  /*46b70*/  HMMA.16816.F32 R4, R28, R40, R24 ;  /* 0x000000281c04723c */ /* 0x001fe20000001818 */
[----:B------:R-:W-:Y:S04]  /*46b80*/  STL.64 [R1+0x3b0], R12 ;  /* 0x0003b00c01007387 */ /* 0x000fe80000100a00 */
[----:B------:R-:W-:-:S12]  /*46b90*/  STL.64 [R1+0x3b8], R14 ;  /* 0x0003b80e01007387 */ /* 0x000fd80000100a00 */
[----:B------:R-:W-:Y:S04]  /*46ba0*/  STL.64 [R1+0x390], R8 ;  /* 0x0003900801007387 */ /* 0x000fe80000100a00 */
[----:B------:R-:W-:Y:S04]  /*46bb0*/  STL.64 [R1+0x398], R10 ;  /* 0x0003980a01007387 */ /* 0x000fe80000100a00 */
[----:B------:R-:W-:Y:S04]  /*46bc0*/  STL.64 [R1+0x380], R4 ;  /* 0x0003800401007387 */ /* 0x000fe80000100a00 */
[----:B------:R0:W-:Y:S04]  /*46bd0*/  STL.64 [R1+0x388], R6 ;  /* 0x0003880601007387 */ /* 0x0001e80000100a00 */
[----:B------:R-:W2:Y:S01]  /*46be0*/  LDL.LU R20, [R1+0x120] ;  /* 0x0001200001147983 */ /* 0x000ea20000300800 */
[----:B0-----:R-:W-:-:S15]  /*46bf0*/  HMMA.16816.F32 R4, R28, R42, R56 ;  /* 0x0000002a1c04723c */ /* 0x001fde0000001838 */
[----:B------:R-:W-:-:S08]  /*46c00*/  NOP ;  /* 0x0000000000007918 */ /* 0x000fd00000000000 */
        /* <DEDUP_REMOVED lines=11> */
[----:B------:R-:W4:Y:S04]  /*46cc0*/  LDL.LU R50, [R1+0x238] ;  /* 0x0002380001327983 */ /* 0x000f280000300800 */
[----:B------:R-:W4:Y:S04]  /*46cd0*/  LDL.LU R51, [R1+0x23c] ;  /* 0x00023c0001337983 */ /* 0x000f280000300800 */
[----:B------:R-:W2:Y:S04]  /*46ce0*/  LDL.LU R61, [R1+0xc9c] ;  /* 0x000c9c00013d7983 */ /* 0x000ea80000300800 */
[----:B------:R-:W2:Y:S04]  /*46cf0*/  LDL.LU R34, [R1+0xc98] ;  /* 0x000c980001227983 */ /* 0x000ea80000300800 */
        /* <DEDUP_REMOVED lines=22> */
[----:B0-----:R-:W3:Y:S04]  /*46e60*/  LDL.LU R4, [R1+0x1a0] ;  /* 0x0001a00001047983 */ /* 0x001ee80000300800 */
[----:B------:R-:W3:Y:S04]  /*46e70*/  LDL.LU R5, [R1+0x1a4] ;  /* 0x0001a40001057983 */ /* 0x000ee80000300800 */
[----:B-1----:R-:W3:Y:S04]  /*46e80*/  LDL.LU R6, [R1+0x1a8] ;  /* 0x0001a80001067983 */ /* 0x002ee80000300800 */
[----:B------:R-:W3:Y:S04]  /*46e90*/  LDL.LU R7, [R1+0x1ac] ;  /* 0x0001ac0001077983 */ /* 0x000ee80000300800 */
[----:B------:R-:W-:Y:S04]  /*46ea0*/  STL.64 [R1+0x3138], R42 ;  /* 0x0031382a01007387 */ /* 0x000fe80000100a00 */
[----:B------:R0:W-:Y:S04]  /*46eb0*/  STL.64 [R1+0x3130], R40 ;  /* 0x0031302801007387 */ /* 0x0001e80000100a00 */
[----:B0-----:R-:W3:Y:S04]  /*46ec0*/  LDL.LU R40, [R1+0x150] ;  /* 0x0001500001287983 */ /* 0x001ee80000300800 */
[----:B------:R-:W3:Y:S04]  /*46ed0*/  LDL.LU R41, [R1+0x154] ;  /* 0x0001540001297983 */ /* 0x000ee80000300800 */
[----:B------:R-:W3:Y:S04]  /*46ee0*/  LDL.LU R42, [R1+0x158] ;  /* 0x00015800012a7983 */ /* 0x000ee80000300800 */
[----:B------:R-:W3:Y:S01]  /*46ef0*/  LDL.LU R43, [R1+0x15c] ;  /* 0x00015c00012b7983 */ /* 0x000ee20000300800 */
[----:B----4-:R-:W-:Y:S01]  /*46f00*/  HMMA.16816.F32 R48, R28, R46, R48 ;  /* 0x0000002e1c30723c */ /* 0x010fe20000001830 */
[----:B--2---:R-:W-:-:S02]  /*46f10*/  IMAD R34, R34, 0x100, R61 ;  /* 0x0000010022227824 */ /* 0x004fc400078e023d */
[----:B------:R-:W2:Y:S03]  /*46f20*/  LDL.LU R61, [R1+0x3190] ;  /* 0x00319000013d7983 */ /* 0x000ea60000300800 */
[----:B---3--:R-:W-:-:S15]  /*46f30*/  HMMA.16816.F32 R16, R28, R44, R16 ;  /* 0x0000002c1c10723c */ /* 0x008fde0000001810 */
[----:B------:R-:W-:-:S08]  /*46f40*/  NOP ;  /* 0x0000000000007918 */ /* 0x000fd00000000000 */
[----:B------:R-:W-:Y:S04]  /*46f50*/  STL.64 [R1+0x4a0], R16 ;  /* 0x0004a01001007387 */ /* 0x000fe80000100a00 */
[----:B------:R0:W-:Y:S04]  /*46f60*/  STL.64 [R1+0x4a8], R18 ;  /* 0x0004a81201007387 */ /* 0x0001e80000100a00 */
[----:B0-----:R-:W3:Y:S04]  /*46f70*/  LDL.LU.64 R18, [R1+0x3188] ;  /* 0x0031880001127983 */ /* 0x001ee80000300a00 */
[----:B------:R-:W4:Y:S04]  /*46f80*/  LDL.LU.64 R16, [R1+0x3180] ;  /* 0x0031800001107983 */ /* 0x000f280000300a00 */
        /* <DEDUP_REMOVED lines=9> */
[----:B------:R-:W-:Y:S06]  /*47020*/  STL.64 [R1+0x3118], R46 ;  /* 0x0031182e01007387 */ /* 0x000fec0000100a00 */
[----:B------:R-:W-:Y:S01]  /*47030*/  HMMA.16816.F32 R4, R32, R2, R4 ;  /* 0x000000022004723c */ /* 0x000fe20000001804 */
[----:B------:R0:W-:Y:S04]  /*47040*/  STL.64 [R1+0x3110], R44 ;  /* 0x0031102c01007387 */ /* 0x0001e80000100a00 */
[----:B0-----:R-:W4:Y:S04]  /*47050*/  LDL.LU R44, [R1+0x160] ;  /* 0x00016000012c7983 */ /* 0x001f280000300800 */
[----:B------:R-:W4:Y:S04]  /*47060*/  LDL.LU R45, [R1+0x164] ;  /* 0x00016400012d7983 */ /* 0x000f280000300800 */
[----:B------:R-:W4:Y:S04]  /*47070*/  LDL.LU R46, [R1+0x168] ;  /* 0x00016800012e7983 */ /* 0x000f280000300800 */
[----:B------:R-:W4:Y:S01]  /*47080*/  LDL.LU R47, [R1+0x16c] ;  /* 0x00016c00012f7983 */ /* 0x000f220000300800 */
[----:B---3--:R-:W-:Y:S03]  /*47090*/  HMMA.16816.F32 R28, R28, R48, R12 ;  /* 0x000000301c1c723c */ /* 0x008fe6000000180c */
[----:B------:R-:W3:Y:S04]  /*470a0*/  LDL.LU.64 R14, [R1+0x3168] ;  /* 0x00316800010e7983 */ /* 0x000ee80000300a00 */
[----:B------:R-:W3:-:S15]  /*470b0*/  LDL.LU.64 R12, [R1+0x3160] ;  /* 0x00316000010c7983 */ /* 0x000ede0000300a00 */
[----:B------:R-:W-:-:S01]  /*470c0*/  NOP ;  /* 0x0000000000007918 */ /* 0x000fc20000000000 */
[----:B------:R0:W-:Y:S04]  /*470d0*/  STL.64 [R1+0x360], R28 ;  /* 0x0003601c01007387 */ /* 0x0001e80000100a00 */
[----:B------:R1:W-:Y:S04]  /*470e0*/  STL.64 [R1+0x368], R30 ;  /* 0x0003681e01007387 */ /* 0x0003e80000100a00 */
[----:B0-----:R-:W3:Y:S04]  /*470f0*/  LDL.LU R28, [R1+0x170] ;  /* 0x00017000011c7983 */ /* 0x001ee80000300800 */
[----:B------:R-:W3:Y:S04]  /*47100*/  LDL.LU R29, [R1+0x174] ;  /* 0x00017400011d7983 */ /* 0x000ee80000300800 */
[----:B-1----:R-:W3:Y:S04]  /*47110*/  LDL.LU R30, [R1+0x178] ;  /* 0x00017800011e7983 */ /* 0x002ee80000300800 */
[----:B------:R-:W3:Y:S04]  /*47120*/  LDL.LU R31, [R1+0x17c] ;  /* 0x00017c00011f7983 */ /* 0x000ee80000300800 */
[----:B--2---:R-:W-:Y:S04]  /*47130*/  STL.64 [R1+0x30f0], R50 ;  /* 0x0030f03201007387 */ /* 0x004fe80000100a00 */
[----:B------:R0:W-:Y:S04]  /*47140*/  STL.64 [R1+0x30e8], R48 ;  /* 0x0030e83001007387 */ /* 0x0001e80000100a00 */
[----:B0-----:R-:W2:Y:S04]  /*47150*/  LDL.LU R48, [R1+0x180] ;  /* 0x0001800001307983 */ /* 0x001ea80000300800 */
[----:B------:R-:W2:Y:S04]  /*47160*/  LDL.LU R49, [R1+0x184] ;  /* 0x0001840001317983 */ /* 0x000ea80000300800 */
[----:B------:R-:W2:Y:S04]  /*47170*/  LDL.LU R50, [R1+0x188] ;  /* 0x0001880001327983 */ /* 0x000ea80000300800 */
[----:B------:R-:W2:Y:S04]  /*47180*/  LDL.LU R51, [R1+0x18c] ;  /* 0x00018c0001337983 */ /* 0x000ea80000300800 */
[----:B------:R-:W-:Y:S04]  /*47190*/  STL.64 [R1+0x340], R4 ;  /* 0x0003400401007387 */ /* 0x000fe80000100a00 */
[----:B------:R0:W-:Y:S04]  /*471a0*/  STL.64 [R1+0x348], R6 ;  /* 0x0003480601007387 */ /* 0x0001e80000100a00 */
[----:B0-----:R-:W2:Y:S04]  /*471b0*/  LDL.LU.64 R6, [R1+0x3158] ;  /* 0x0031580001067983 */ /* 0x001ea80000300a00 */
[----:B------:R-:W4:Y:S02]  /*471c0*/  LDL.LU.64 R4, [R1+0x3150] ;  /* 0x0031500001047983 */ /* 0x000f240000300a00 */
[----:B----4-:R-:W-:-:S15]  /*471d0*/  HMMA.16816.F32 R8, R32, R4, R8 ;  /* 0x000000042008723c */ /* 0x010fde0000001808 */
[----:B------:R-:W-:-:S08]  /*471e0*/  NOP ;  /* 0x0000000000007918 */ /* 0x000fd00000000000 */
[----:B------:R-:W-:Y:S04]  /*471f0*/  STL.64 [R1+0x330], R8 ;  /* 0x0003300801007387 */ /* 0x000fe80000100a00 */
[----:B------:R0:W-:Y:S04]  /*47200*/  STL.64 [R1+0x338], R10 ;  /* 0x0003380a01007387 */ /* 0x0001e80000100a00 */
[----:B0-----:R-:W4:Y:S04]  /*47210*/  LDL.LU.64 R10, [R1+0x3148] ;  /* 0x00314800010a7983 */ /* 0x001f280000300a00 */
[----:B------:R-:W3:Y:S01]  /*47220*/  LDL.LU.64 R8, [R1+0x3140] ;  /* 0x0031400001087983 */ /* 0x000ee20000300a00 */
[----:B--2---:R-:W-:Y:S06]  /*47230*/  HMMA.16816.F32 R48, R32, R6, R48 ;  /* 0x000000062030723c */ /* 0x004fec0000001830 */
[----:B------:R-:W-:Y:S04]  /*47240*/  STL.64 [R1+0x30d0], R6 ;  /* 0x0030d00601007387 */ /* 0x000fe80000100a00 */
[----:B------:R4:W-:-:S13]  /*47250*/  STL.64 [R1+0x30c8], R4 ;  /* 0x0030c80401007387 */ /* 0x0009da0000100a00 */
[----:B------:R-:W-:Y:S04]  /*47260*/  STL.64 [R1+0x320], R48 ;  /* 0x0003203001007387 */ /* 0x000fe80000100a00 */
[----:B------:R-:W-:Y:S01]  /*47270*/  STL.64 [R1+0x328], R50 ;  /* 0x0003283201007387 */ /* 0x000fe20000100a00 */
[C---:B----4-:R-:W-:Y:S06]  /*47280*/  HMMA.16816.F32 R4, R32.reuse, R10, R44 ;  /* 0x0000000a2004723c */ /* 0x050fec000000182c */
[----:B---3--:R-:W-:Y:S01]  /*47290*/  HMMA.16816.F32 R28, R32, R8, R28 ;  /* 0x00000008201c723c */ /* 0x008fe2000000181c */
[----:B------:R-:W-:-:S15]  /*472a0*/  STL.64 [R1+0x30c0], R10 ;  /* 0x0030c00a01007387 */ /* 0x000fde0000100a00 */
[----:B------:R-:W-:-:S07]  /*472b0*/  NOP ;  /* 0x0000000000007918 */ /* 0x000fce0000000000 */
[----:B------:R-:W-:Y:S04]  /*472c0*/  STL.64 [R1+0x310], R28 ;  /* 0x0003101c01007387 */ /* 0x000fe80000100a00 */
[----:B------:R-:W-:Y:S04]  /*472d0*/  STL.64 [R1+0x318], R30 ;  /* 0x0003181e01007387 */ /* 0x000fe80000100a00 */
[----:B------:R0:W-:Y:S04]  /*472e0*/  STL.64 [R1+0x30b8], R8 ;  /* 0x0030b80801007387 */ /* 0x0001e80000100a00 */
[----:B------:R-:W-:Y:S04]  /*472f0*/  STL.64 [R1+0x2f0], R4 ;  /* 0x0002f00401007387 */ /* 0x000fe80000100a00 */
[----:B------:R1:W-:Y:S01]  /*47300*/  STL.64 [R1+0x2f8], R6 ;  /* 0x0002f80601007387 */ /* 0x0003e20000100a00 */
[C---:B0-----:R-:W-:Y:S06]  /*47310*/  HMMA.16816.F32 R8, R32.reuse, R12, R40 ;  /* 0x0000000c2008723c */ /* 0x041fec0000001828 */
[C---:B-1----:R-:W-:Y:S06]  /*47320*/  HMMA.16816.F32 R4, R32.reuse, R14, R52 ;  /* 0x0000000e2004723c */ /* 0x042fec0000001834 */
[----:B------:R-:W-:Y:S11]  /*47330*/  STL.64 [R1+0x30e0], R14 ;  /* 0x0030e00e01007387 */ /* 0x000ff60000100a00 */
[----:B------:R-:W-:Y:S04]  /*47340*/  STL.64 [R1+0x2d0], R8 ;  /* 0x0002d00801007387 */ /* 0x000fe80000100a00 */
[----:B------:R0:W-:Y:S04]  /*47350*/  STL.64 [R1+0x2d8], R10 ;  /* 0x0002d80a01007387 */ /* 0x0001e80000100a00 */
[----:B------:R-:W-:Y:S04]  /*47360*/  STL.64 [R1+0x30d8], R12 ;  /* 0x0030d80c01007387 */ /* 0x000fe80000100a00 */
[----:B------:R-:W-:Y:S01]  /*47370*/  STL.64 [R1+0x2c0], R4 ;  /* 0x0002c00401007387 */ /* 0x000fe20000100a00 */
[C---:B0-----:R-:W-:Y:S03]  /*47380*/  HMMA.16816.F32 R8, R32.reuse, R16, R24 ;  /* 0x000000102008723c */ /* 0x041fe60000001818 */
[----:B------:R0:W-:Y:S03]  /*47390*/  STL.64 [R1+0x2c8], R6 ;  /* 0x0002c80601007387 */ /* 0x0001e60000100a00 */
[C---:B0-----:R-:W-:Y:S06]  /*473a0*/  HMMA.16816.F32 R4, R32.reuse, R18, R20 ;  /* 0x000000122004723c */ /* 0x041fec0000001814 */
[----:B------:R-:W-:Y:S11]  /*473b0*/  STL.64 [R1+0x3100], R18 ;  /* 0x0031001201007387 */ /* 0x000ff60000100a00 */
[----:B------:R-:W-:Y:S04]  /*473c0*/  STL.64 [R1+0x2a0], R8 ;  /* 0x0002a00801007387 */ /* 0x000fe80000100a00 */
[----:B------:R-:W-:Y:S04]  /*473d0*/  STL.64 [R1+0x2a8], R10 ;  /* 0x0002a80a01007387 */ /* 0x000fe80000100a00 */
[----:B------:R-:W-:Y:S04]  /*473e0*/  STL.64 [R1+0x30f8], R16 ;  /* 0x0030f81001007387 */ /* 0x000fe80000100a00 */
[----:B------:R-:W-:Y:S04]  /*473f0*/  STL.64 [R1+0x280], R4 ;  /* 0x0002800401007387 */ /* 0x000fe80000100a00 */
[----:B------:R0:W-:Y:S04]  /*47400*/  STL.64 [R1+0x288], R6 ;  /* 0x0002880601007387 */ /* 0x0001e80000100a00 */
[----:B------:R-:W2:Y:S01]  /*47410*/  LDL.LU R52, [R1+0xa0] ;  /* 0x0000a00001347983 */ /* 0x000ea20000300800 */
[----:B0-----:R-:W-:-:S15]  /*47420*/  HMMA.16816.F32 R4, R32, R36, R56 ;  /* 0x000000242004723c */ /* 0x001fde0000001838 */
[----:B------:R-:W-:-:S08]  /*47430*/  NOP ;  /* 0x0000000000007918 */ /* 0x000fd00000000000 */
[----:B------:R-:W-:Y:S04]  /*47440*/  STL.64 [R1+0x260], R4 ;  /* 0x0002600401007387 */ /* 0x000fe80000100a00 */
[----:B------:R-:W-:Y:S04]  /*47450*/  STL.64 [R1+0x268], R6 ;  /* 0x0002680601007387 */ /* 0x000fe80000100a00 */
[----:B------:R-:W2:Y:S04]  /*47460*/  LDL.LU R53, [R1+0xa4] ;  /* 0x0000a40001357983 */ /* 0x000ea80000300800 */
[----:B------:R-:W3:Y:S04]  /*47470*/  LDL.LU R54, [R1+0xa8] ;  /* 0x0000a80001367983 */ /* 0x000ee80000300800 */
[----:B------:R-:W3:Y:S04]  /*47480*/  LDL.LU R55, [R1+0xac] ;  /* 0x0000ac0001377983 */ /* 0x000ee80000300800 */
[----:B---3--:R-:W-:Y:S04]  /*47490*/  STL.64 [R1+0x3128], R54 ;  /* 0x0031283601007387 */ /* 0x008fe80000100a00 */
[----:B--2---:R0:W-:Y:S04]  /*474a0*/  STL.64 [R1+0x3120], R52 ;  /* 0x0031203401007387 */ /* 0x0041e80000100a00 */
[----:B------:R-:W2:Y:S04]  /*474b0*/  LDL.LU R12, [R1+0xd0] ;  /* 0x0000d000010c7983 */ /* 0x000ea80000300800 */
        /* <DEDUP_REMOVED lines=47> */
[----:B--2---:R-:W-:-:S15]  /*477b0*/  HMMA.16816.F32 R40, R32, R38, R40 ;  /* 0x000000262028723c */ /* 0x004fde0000001828 */
[----:B------:R-:W-:-:S08]  /*477c0*/  NOP ;  /* 0x0000000000007918 */ /* 0x000fd00000000000 */
[----:B------:R-:W-:Y:S04]  /*477d0*/  STL.64 [R1+0x250], R40 ;  /* 0x0002502801007387 */ /* 0x000fe80000100a00 */
[----:B------:R0:W-:Y:S04]  /*477e0*/  STL.64 [R1+0x258], R42 ;  /* 0x0002582a01007387 */ /* 0x0001e80000100a00 */
[----:B0-----:R-:W3:Y:S04]  /*477f0*/  LDL.LU.64 R42, [R1+0x3138] ;  /* 0x00313800012a7983 */ /* 0x001ee80000300a00 */
[----:B------:R-:W4:Y:S01]  /*47800*/  LDL.LU.64 R40, [R1+0x3130] ;  /* 0x0031300001287983 */ /* 0x000f220000300a00 */
[C---:B---3--:R-:W-:Y:S06]  /*47810*/  HMMA.16816.F32 R44, R32.reuse, R42, R44 ;  /* 0x0000002a202c723c */ /* 0x048fec000000182c */
[----:B----4-:R-:W-:-:S15]  /*47820*/  HMMA.16816.F32 R52, R32, R40, R52 ;  /* 0x000000282034723c */ /* 0x010fde0000001834 */
[----:B------:R-:W-:-:S08]  /*47830*/  NOP ;  /* 0x0000000000007918 */ /* 0x000fd00000000000 */
[----:B------:R-:W-:Y:S04]  /*47840*/  STL.64 [R1+0x230], R52 ;  /* 0x0002303401007387 */ /* 0x000fe80000100a00 */
[----:B------:R0:W-:Y:S04]  /*47850*/  STL.64 [R1+0x238], R54 ;  /* 0x0002383601007387 */ /* 0x0001e80000100a00 */
[----:B0-----:R-:W2:Y:S04]  /*47860*/  LDL.LU.64 R54, [R1+0x3128] ;  /* 0x0031280001367983 */ /* 0x001ea80000300a00 */
[----:B------:R-:W2:Y:S04]  /*47870*/  LDL.LU.64 R52, [R1+0x3120] ;  /* 0x0031200001347983 */ /* 0x000ea80000300a00 */
[----:B------:R-:W-:Y:S04]  /*47880*/  STL.64 [R1+0x220], R44 ;  /* 0x0002202c01007387 */ /* 0x000fe80000100a00 */
[----:B------:R0:W-:Y:S04]  /*47890*/  STL.64 [R1+0x228], R46 ;  /* 0x0002282e01007387 */ /* 0x0001e80000100a00 */
[----:B0-----:R-:W3:Y:S04]  /*478a0*/  LDL.LU.64 R46, [R1+0x3118] ;  /* 0x00311800012e7983 */ /* 0x001ee80000300a00 */
[----:B------:R-:W4:Y:S01]  /*478b0*/  LDL.LU.64 R44, [R1+0x3110] ;  /* 0x00311000012c7983 */ /* 0x000f220000300a00 */
[----:B------:R-:W-:-:S02]  /*478c0*/  IMAD R28, R30, 0x100, R29 ;  /* 0x000001001e1c7824 */ /* 0x000fc400078e021d */
[----:B------:R-:W-:Y:S02]  /*478d0*/  IMAD R29, R57, 0x100, R56 ;  /* 0x00000100391d7824 */ /* 0x000fe400078e0238 */
[----:B------:R-:W2:Y:S01]  /*478e0*/  LDL.LU R56, [R1+0x10] ;  /* 0x0000100001387983 */ /* 0x000ea20000300800 */
[----:B------:R-:W-:-:S03]  /*478f0*/  IMAD R30, R59, 0x100, R58 ;  /* 0x000001003b1e7824 */ /* 0x000fc600078e023a */
[----:B------:R-:W2:Y:S01]  /*47900*/  LDL.LU R57, [R1+0x14] ;  /* 0x0000140001397983 */ /* 0x000ea20000300800 */
[----:B------:R-:W-:-:S03]  /*47910*/  IMAD R31, R31, 0x100, R0 ;  /* 0x000001001f1f7824 */ /* 0x000fc600078e0200 */
[----:B------:R-:W2:Y:S04]  /*47920*/  LDL.LU R58, [R1+0x18] ;  /* 0x00001800013a7983 */ /* 0x000ea80000300800 */
[----:B------:R-:W2:Y:S04]  /*47930*/  LDL.LU R59, [R1+0x1c] ;  /* 0x00001c00013b7983 */ /* 0x000ea80000300800 */
[----:B------:R-:W2:Y:S01]  /*47940*/  LDL.LU R0, [R1+0x3108] ;  /* 0x0031080001007983 */ /* 0x000ea20000300800 */
[C---:B---3--:R-:W-:Y:S06]  /*47950*/  HMMA.16816.F32 R48, R32.reuse, R46, R48 ;  /* 0x0000002e2030723c */ /* 0x048fec0000001830 */
[----:B----4-:R-:W-:-:S15]  /*47960*/  HMMA.16816.F32 R16, R32, R44, R16 ;  /* 0x0000002c2010723c */ /* 0x010fde0000001810 */
[----:B------:R-:W-:-:S08]  /*47970*/  NOP ;  /* 0x0000000000007918 */ /* 0x000fd00000000000 */
[----:B------:R-:W-:Y:S04]  /*47980*/  STL.64 [R1+0x1d0], R16 ;  /* 0x0001d01001007387 */ /* 0x000fe80000100a00 */
[----:B------:R0:W-:Y:S04]  /*47990*/  STL.64 [R1+0x1d8], R18 ;  /* 0x0001d81201007387 */ /* 0x0001e80000100a00 */
[----:B0-----:R-:W3:Y:S04]  /*479a0*/  LDL.LU.64 R18, [R1+0x3100] ;  /* 0x0031000001127983 */ /* 0x001ee80000300a00 */
[----:B------:R-:W4:Y:S04]  /*479b0*/  LDL.LU.64 R16, [R1+0x30f8] ;  /* 0x0030f80001107983 */ /* 0x000f280000300a00 */
[----:B------:R-:W-:Y:S04]  /*479c0*/  STL.64 [R1+0x1b0], R48 ;  /* 0x0001b03001007387 */ /* 0x000fe80000100a00 */
[----:B------:R0:W-:Y:S04]  /*479d0*/  STL.64 [R1+0x1b8], R50 ;  /* 0x0001b83201007387 */ /* 0x0001e80000100a00 */
[----:B0-----:R-:W3:Y:S04]  /*479e0*/  LDL.LU.64 R50, [R1+0x30f0] ;  /* 0x0030f00001327983 */ /* 0x001ee80000300a00 */
[----:B------:R-:W2:Y:S01]  /*479f0*/  LDL.LU.64 R48, [R1+0x30e8] ;  /* 0x0030e80001307983 */ /* 0x000ea20000300a00 */
[----:B------:R-:W-:-:S02]  /*47a00*/  F2FP.F16.E5M2.UNPACK_B R28, R28 ;  /* 0x0000001cff1c723e */ /* 0x000fc400020004ff */
[----:B------:R-:W-:Y:S02]  /*47a10*/  F2FP.F16.E5M2.UNPACK_B R29, R29 ;  /* 0x0000001dff1d723e */ /* 0x000fe400020004ff */
[----:B------:R-:W-:Y:S02]  /*47a20*/  F2FP.F16.E5M2.UNPACK_B R30, R30 ;  /* 0x0000001eff1e723e */ /* 0x000fe400020004ff */
[----:B------:R-:W-:-:S07]  /*47a30*/  F2FP.F16.E5M2.UNPACK_B R31, R31 ;  /* 0x0000001fff1f723e */ /* 0x000fce00020004ff */
[----:B------:R-:W-:Y:S06]  /*47a40*/  HMMA.16816.F32 R4, R28, R2, R4 ;  /* 0x000000021c04723c */ /* 0x000fec0000001804 */
[----:B--2---:R-:W-:Y:S01]  /*47a50*/  HMMA.16816.F32 R32, R32, R48, R12 ;  /* 0x000000302020723c */ /* 0x004fe2000000180c */
[----:B------:R-:W2:Y:S04]  /*47a60*/  LDL.LU.64 R14, [R1+0x30e0] ;  /* 0x0030e000010e7983 */ /* 0x000ea80000300a00 */
[----:B------:R-:W2:-:S15]  /*47a70*/  LDL.LU.64 R12, [R1+0x30d8] ;  /* 0x0030d800010c7983 */ /* 0x000e9e0000300a00 */
[----:B------:R-:W-:-:S03]  /*47a80*/  NOP ;  /* 0x0000000000007918 */ /* 0x000fc60000000000 */
[----:B------:R0:W-:Y:S04]  /*47a90*/  STL.64 [R1+0x190], R32 ;  /* 0x0001902001007387 */ /* 0x0001e80000100a00 */
[----:B------:R1:W-:Y:S04]  /*47aa0*/  STL.64 [R1+0x198], R34 ;  /* 0x0001982201007387 */ /* 0x0003e80000100a00 */
[----:B0-----:R-:W2:Y:S04]  /*47ab0*/  LDL.LU R32, [R1+0x50] ;  /* 0x0000500001207983 */ /* 0x001ea80000300800 */
[----:B------:R-:W2:Y:S04]  /*47ac0*/  LDL.LU R33, [R1+0x54] ;  /* 0x0000540001217983 */ /* 0x000ea80000300800 */
[----:B-1----:R-:W2:Y:S04]  /*47ad0*/  LDL.LU R34, [R1+0x58] ;  /* 0x0000580001227983 */ /* 0x002ea80000300800 */
[----:B------:R-:W2:Y:S04]  /*47ae0*/  LDL.LU R35, [R1+0x5c] ;  /* 0x00005c0001237983 */ /* 0x000ea80000300800 */
[----:B------:R-:W-:Y:S04]  /*47af0*/  STL.64 [R1+0x170], R4 ;  /* 0x0001700401007387 */ /* 0x000fe80000100a00 */
[----:B------:R0:W-:Y:S04]  /*47b00*/  STL.64 [R1+0x178], R6 ;  /* 0x0001780601007387 */ /* 0x0001e80000100a00 */
[----:B0-----:R-:W4:Y:S04]  /*47b10*/  LDL.LU.64 R6, [R1+0x30d0] ;  /* 0x0030d00001067983 */ /* 0x001f280000300a00 */
[----:B------:R-:W3:Y:S02]  /*47b20*/  LDL.LU.64 R4, [R1+0x30c8] ;  /* 0x0030c80001047983 */ /* 0x000ee40000300a00 */
[----:B---3--:R-:W-:-:S15]  /*47b30*/  HMMA.16816.F32 R8, R28, R4, R8 ;  /* 0x000000041c08723c */ /* 0x008fde0000001808 */
[----:B------:R-:W-:-:S08]  /*47b40*/  NOP ;  /* 0x0000000000007918 */ /* 0x000fd00000000000 */
[----:B------:R-:W-:Y:S04]  /*47b50*/  STL.64 [R1+0x150], R8 ;  /* 0x0001500801007387 */ /* 0x000fe80000100a00 */
[----:B------:R0:W-:Y:S04]  /*47b60*/  STL.64 [R1+0x158], R10 ;  /* 0x0001580a01007387 */ /* 0x0001e80000100a00 */
[----:B0-----:R-:W3:Y:S04]  /*47b70*/  LDL.LU.64 R10, [R1+0x30c0] ;  /* 0x0030c000010a7983 */ /* 0x001ee80000300a00 */
[----:B------:R-:W2:Y:S01]  /*47b80*/  LDL.LU.64 R8, [R1+0x30b8] ;  /* 0x0030b80001087983 */ /* 0x000ea20000300a00 */
[----:B----4-:R-:W-:Y:S03]  /*47b90*/  HMMA.16816.F32 R4, R28, R6, R52 ;  /* 0x000000061c04723c */ /* 0x010fe60000001834 */
[----:B------:R-:W4:Y:S04]  /*47ba0*/  LDL.LU.64 R54, [R1+0x30b0] ;  /* 0x0030b00001367983 */ /* 0x000f280000300a00 */
[----:B------:R-:W4:-:S15]  /*47bb0*/  LDL.LU.64 R52, [R1+0x30a8] ;  /* 0x0030a80001347983 */ /* 0x000f1e0000300a00 */
[----:B------:R-:W-:-:S01]  /*47bc0*/  NOP ;  /* 0x0000000000007918 */ /* 0x000fc20000000000 */
[----:B------:R0:W-:Y:S04]  /*47bd0*/  STL.64 [R1+0x130], R4 ;  /* 0x0001300401007387 */ /* 0x0001e80000100a00 */
[----:B------:R1:W-:Y:S04]  /*47be0*/  STL.64 [R1+0x138], R6 ;  /* 0x0001380601007387 */ /* 0x0003e80000100a00 */
[----:B0-----:R-:W4:Y:S04]  /*47bf0*/  LDL.LU R4, [R1+0x20] ;  /* 0x0000200001047983 */ /* 0x001f280000300800 */
[----:B------:R-:W4:Y:S04]  /*47c00*/  LDL.LU R5, [R1+0x24] ;  /* 0x0000240001057983 */ /* 0x000f280000300800 */
[----:B-1----:R-:W4:Y:S04]  /*47c10*/  LDL.LU R6, [R1+0x28] ;  /* 0x0000280001067983 */ /* 0x002f280000300800 */
[----:B------:R-:W4:Y:S01]  /*47c20*/  LDL.LU R7, [R1+0x2c] ;  /* 0x00002c0001077983 */ /* 0x000f220000300800 */
[C---:B--2---:R-:W-:Y:S06]  /*47c30*/  HMMA.16816.F32 R24, R28.reuse, R8, R24 ;  /* 0x000000081c18723c */ /* 0x044fec0000001818 */
[----:B---3--:R-:W-:-:S15]  /*47c40*/  HMMA.16816.F32 R8, R28, R10, R20 ;  /* 0x0000000a1c08723c */ /* 0x008fde0000001814 */
[----:B------:R-:W-:-:S02]  /*47c50*/  NOP ;  /* 0x0000000000007918 */ /* 0x000fc40000000000 */
[----:B------:R-:W-:Y:S04]  /*47c60*/  STL.64 [R1+0x120], R24 ;  /* 0x0001201801007387 */ /* 0x000fe80000100a00 */
[----:B------:R0:W-:Y:S04]  /*47c70*/  STL.64 [R1+0x128], R26 ;  /* 0x0001281a01007387 */ /* 0x0001e80000100a00 */
[----:B0-----:R-:W2:Y:S04]  /*47c80*/  LDL.LU.64 R26, [R1+0x30a0] ;  /* 0x0030a000011a7983 */ /* 0x001ea80000300a00 */
[----:B------:R-:W2:Y:S04]  /*47c90*/  LDL.LU.64 R24, [R1+0x3098] ;  /* 0x0030980001187983 */ /* 0x000ea80000300a00 */
[----:B------:R-:W3:Y:S04]  /*47ca0*/  LDL.LU.64 R22, [R1+0x3090] ;  /* 0x0030900001167983 */ /* 0x000ee80000300a00 */
[----:B------:R-:W3:Y:S04]  /*47cb0*/  LDL.LU.64 R20, [R1+0x3088] ;  /* 0x0030880001147983 */ /* 0x000ee80000300a00 */
[----:B------:R0:W-:Y:S04]  /*47cc0*/  STL.64 [R1+0x110], R8 ;  /* 0x0001100801007387 */ /* 0x0001e80000100a00 */
[----:B------:R1:W-:Y:S04]  /*47cd0*/  STL.64 [R1+0x118], R10 ;  /* 0x0001180a01007387 */ /* 0x0003e80000100a00 */
[----:B0-----:R-:W2:Y:S04]  /*47ce0*/  LDL.LU R8, [R1+0x70] ;  /* 0x0000700001087983 */ /* 0x001ea80000300800 */
[----:B------:R-:W2:Y:S04]  /*47cf0*/  LDL.LU R9, [R1+0x74] ;  /* 0x0000740001097983 */ /* 0x000ea80000300800 */
[----:B-1----:R-:W2:Y:S04]  /*47d00*/  LDL.LU R10, [R1+0x78] ;  /* 0x00007800010a7983 */ /* 0x002ea80000300800 */
[----:B------:R-:W2:Y:S01]  /*47d10*/  LDL.LU R11, [R1+0x7c] ;  /* 0x00007c00010b7983 */ /* 0x000ea20000300800 */
[C---:B----4-:R-:W-:Y:S06]  /*47d20*/  HMMA.16816.F32 R4, R28.reuse, R16, R4 ;  /* 0x000000101c04723c */ /* 0x050fec0000001804 */
[C---:B------:R-:W-:Y:S06]  /*47d30*/  HMMA.16816.F32 R16, R28.reuse, R18, R56 ;  /* 0x000000121c10723c */ /* 0x040fec0000001838 */
[----:B--2---:R-:W-:-:S15]  /*47d40*/  HMMA.16816.F32 R8, R28, R12, R8 ;  /* 0x0000000c1c08723c */ /* 0x004fde0000001808 */
[----:B------:R-:W-:-:S08]  /*47d50*/  NOP ;  /* 0x0000000000007918 */ /* 0x000fd00000000000 */
[----:B------:R-:W-:Y:S04]  /*47d60*/  STL.64 [R1+0xe0], R8 ;  /* 0x0000e00801007387 */ /* 0x000fe80000100a00 */
[----:B------:R0:W-:Y:S02]  /*47d70*/  STL.64 [R1+0xe8], R10 ;  /* 0x0000e80a01007387 */ /* 0x0001e40000100a00 */
[----:B0-----:R-:W-:Y:S02]  /*47d80*/  HMMA.16816.F32 R8, R28, R14, R32 ;  /* 0x0000000e1c08723c */ /* 0x001fe40000001820 */
[----:B------:R-:W2:Y:S04]  /*47d90*/  LDL.LU R34, [R1+0xccc] ;  /* 0x000ccc0001227983 */ /* 0x000ea80000300800 */
[----:B------:R-:W2:Y:S01]  /*47da0*/  LDL.LU R35, [R1+0xcc8] ;  /* 0x000cc80001237983 */ /* 0x000ea20000300800 */
[----:B------:R-:W-:-:S02]  /*47db0*/  IMAD.MOV.U32 R12, RZ, RZ, R0 ;  /* 0x000000ffff0c7224 */ /* 0x000fc400078e0000 */
[----:B------:R-:W-:Y:S02]  /*47dc0*/  IMAD.MOV.U32 R13, RZ, RZ, R61 ;  /* 0x000000ffff0d7224 */ /* 0x000fe400078e003d */
[----:B------:R-:W-:-:S12]  /*47dd0*/  IMAD.MOV.U32 R14, RZ, RZ, R60 ;  /* 0x000000ffff0e7224 */ /* 0x000fd800078e003c */
[----:B------:R-:W-:Y:S04]  /*47de0*/  STL.64 [R1+0xd0], R8 ;  /* 0x0000d00801007387 */ /* 0x000fe80000100a00 */
[----:B------:R0:W-:Y:S04]  /*47df0*/  STL.64 [R1+0xd8], R10 ;  /* 0x0000d80a01007387 */ /* 0x0001e80000100a00 */
[----:B0-----:R-:W4:Y:S04]  /*47e00*/  LDL.LU R11, [R1+0xcd4] ;  /* 0x000cd400010b7983 */ /* 0x001f280000300800 */
[----:B------:R-:W4:Y:S04]  /*47e10*/  LDL.LU R9, [R1+0xcd0] ;  /* 0x000cd00001097983 */ /* 0x000f280000300800 */
[----:B------:R-:W-:Y:S04]  /*47e20*/  STL.64 [R1+0xc0], R4 ;  /* 0x0000c00401007387 */ /* 0x000fe80000100a00 */
[----:B------:R0:W-:Y:S01]  /*47e30*/  STL.64 [R1+0xc8], R6 ;  /* 0x0000c80601007387 */ /* 0x0001e20000100a00 */
[----:B------:R-:W-:-:S03]  /*47e40*/  IMAD.MOV.U32 R15, RZ, RZ, R55 ;  /* 0x000000ffff0f7224 */ /* 0x000fc600078e0037 */
[----:B0-----:R-:W4:Y:S04]  /*47e50*/  LDL.LU R6, [R1+0xcdc] ;  /* 0x000cdc0001067983 */ /* 0x001f280000300800 */
[----:B------:R-:W4:Y:S04]  /*47e60*/  LDL.LU R7, [R1+0xcd8] ;  /* 0x000cd80001077983 */ /* 0x000f280000300800 */
[----:B------:R-:W4:Y:S04]  /*47e70*/  LDL.LU R4, [R1+0xce4] ;  /* 0x000ce40001047983 */ /* 0x000f280000300800 */
[----:B------:R-:W4:Y:S04]  /*47e80*/  LDL.LU R5, [R1+0xce0] ;  /* 0x000ce00001057983 */ /* 0x000f280000300800 */
[----:B------:R-:W4:Y:S04]  /*47e90*/  LDL.LU R2, [R1+0x5b8] ;  /* 0x0005b80001027983 */ /* 0x000f280000300800 */
[----:B------:R-:W4:Y:S04]  /*47ea0*/  LDL.LU R3, [R1+0x5bc] ;  /* 0x0005bc0001037983 */ /* 0x000f280000300800 */
[----:B------:R-:W3:Y:S04]  /*47eb0*/  LDL.LU R0, [R1+0x3084] ;  /* 0x0030840001007983 */ /* 0x000ee80000300800 */
[----:B------:R-:W4:Y:S04]  /*47ec0*/  LDL.LU R61, [R1+0x3080] ;  /* 0x00308000013d7983 */ /* 0x000f280000300800 */
[----:B------:R-:W4:Y:S04]  /*47ed0*/  LDL.LU R60, [R1+0x307c] ;  /* 0x00307c00013c7983 */ /* 0x000f280000300800 */
[----:B------:R-:W4:Y:S04]  /*47ee0*/  LDL.LU R55, [R1+0x3078] ;  /* 0x0030780001377983 */ /* 0x000f280000300800 */
[----:B------:R-:W4:Y:S04]  /*47ef0*/  LDL.LU.64 R58, [R1+0x3070] ;  /* 0x00307000013a7983 */ /* 0x000f280000300a00 */
[----:B------:R-:W4:Y:S04]  /*47f00*/  LDL.LU.64 R56, [R1+0x3068] ;  /* 0x0030680001387983 */ /* 0x000f280000300a00 */
[----:B------:R0:W-:Y:S04]  /*47f10*/  STL.64 [R1+0x90], R16 ;  /* 0x0000901001007387 */ /* 0x0001e80000100a00 */
[----:B------:R3:W-:Y:S04]  /*47f20*/  STL.64 [R1+0x98], R18 ;  /* 0x0000981201007387 */ /* 0x0007e80000100a00 */
[----:B0-----:R-:W4:Y:S01]  /*47f30*/  LDL.LU R16, [R1] ;  /* 0x0000000001107983 */ /* 0x001f220000300800 */
[----:B--2---:R-:W-:-:S02]  /*47f40*/  IMAD R8, R35, 0x100, R34 ;  /* 0x0000010023087824 */ /* 0x004fc400078e0222 */
[----:B---3--:R-:W-:Y:S02]  /*47f50*/  IMAD.MOV.U32 R19, RZ, RZ, R0 ;  /* 0x000000ffff137224 */ /* 0x008fe400078e0000 */
[----:B----4-:R-:W-:Y:S02]  /*47f60*/  IMAD.MOV.U32 R17, RZ, RZ, R61 ;  /* 0x000000ffff117224 */ /* 0x010fe400078e003d */
[----:B------:R-:W-:-:S07]  /*47f70*/  IMAD.MOV.U32 R18, RZ, RZ, R60 ;  /* 0x000000ffff127224 */ /* 0x000fce00078e003c */
[C---:B------:R-:W-:Y:S06]  /*47f80*/  HMMA.16816.F32 R16, R28.reuse, R36, R16 ;  /* 0x000000241c10723c */ /* 0x040fec0000001810 */
[----:B------:R-:W-:-:S15]  /*47f90*/  HMMA.16816.F32 R36, R28, R38, R56 ;  /* 0x000000261c24723c */ /* 0x000fde0000001838 */
[----:B------:R-:W-:-:S02]  /*47fa0*/  NOP ;  /* 0x0000000000007918 */ /* 0x000fc40000000000 */
[----:B------:R0:W-:Y:S01]  /*47fb0*/  STL [R1+0x80], R16 ;  /* 0x0000801001007387 */ /* 0x0001e20000100800 */
[----:B------:R-:W-:Y:S02]  /*47fc0*/  IMAD.MOV.U32 R61, RZ, RZ, R17 ;  /* 0x000000ffff3d7224 */ /* 0x000fe400078e0011 */
[----:B------:R-:W-:Y:S02]  /*47fd0*/  IMAD.MOV.U32 R60, RZ, RZ, R18 ;  /* 0x000000ffff3c7224 */ /* 0x000fe400078e0012 */
[----:B------:R-:W-:Y:S02]  /*47fe0*/  IMAD.MOV.U32 R0, RZ, RZ, R19 ;  /* 0x000000ffff007224 */ /* 0x000fe400078e0013 */
[----:B0-----:R-:W-:Y:S03]  /*47ff0*/  HMMA.16816.F32 R16, R28, R40, R52 ;  /* 0x000000281c10723c */ /* 0x001fe60000001834 */
[----:B------:R0:W-:Y:S04]  /*48000*/  STL [R1+0x2ef8], R0 ;  /* 0x002ef80001007387 */ /* 0x0001e80000100800 */
[----:B------:R1:W-:Y:S04]  /*48010*/  STL [R1+0x2ef4], R60 ;  /* 0x002ef43c01007387 */ /* 0x0003e80000100800 */
[----:B------:R2:W-:Y:S04]  /*48020*/  STL [R1+0x2ef0], R61 ;  /* 0x002ef03d01007387 */ /* 0x0005e80000100800 */
[----:B------:R-:W-:Y:S04]  /*48030*/  STL.64 [R1+0x70], R36 ;  /* 0x0000702401007387 */ /* 0x000fe80000100a00 */
[----:B------:R-:W-:Y:S04]  /*48040*/  STL.64 [R1+0x78], R38 ;  /* 0x0000782601007387 */ /* 0x000fe80000100a00 */
[----:B------:R3:W-:Y:S01]  /*48050*/  STL [R1+0x50], R16 ;  /* 0x0000501001007387 */ /* 0x0007e20000100800 */
[----:B0-----:R-:W-:-:S02]  /*48060*/  IMAD.MOV.U32 R0, RZ, RZ, R17 ;  /* 0x000000ffff007224 */ /* 0x001fc400078e0011 */
[----:B-1----:R-:W-:Y:S02]  /*48070*/  IMAD.MOV.U32 R60, RZ, RZ, R18 ;  /* 0x000000ffff3c7224 */ /* 0x002fe400078e0012 */
[----:B--2---:R-:W-:Y:S02]  /*48080*/  IMAD.MOV.U32 R61, RZ, RZ, R19 ;  /* 0x000000ffff3d7224 */ /* 0x004fe400078e0013 */
[C---:B---3--:R-:W-:Y:S06]  /*48090*/  HMMA.16816.F32 R16, R28.reuse, R42, R20 ;  /* 0x0000002a1c10723c */ /* 0x048fec0000001814 */
[----:B------:R-:W-:Y:S01]  /*480a0*/  HMMA.16816.F32 R56, R28, R44, R24 ;  /* 0x0000002c1c38723c */ /* 0x000fe20000001818 */
[----:B------:R-:W-:Y:S04]  /*480b0*/  STL [R1+0x2fc8], R61 ;  /* 0x002fc83d01007387 */ /* 0x000fe80000100800 */
[----:B------:R-:W-:Y:S04]  /*480c0*/  STL [R1+0x2fb4], R60 ;  /* 0x002fb43c01007387 */ /* 0x000fe80000100800 */
[----:B------:R-:W-:Y:S04]  /*480d0*/  STL [R1+0x2fb0], R0 ;  /* 0x002fb00001007387 */ /* 0x000fe80000100800 */
[----:B------:R-:W2:Y:S04]  /*480e0*/  LDL.LU R32, [R1+0x40] ;  /* 0x0000400001207983 */ /* 0x000ea80000300800 */
[----:B------:R0:W-:Y:S04]  /*480f0*/  STL.64 [R1], R16 ;  /* 0x0000001001007387 */ /* 0x0001e80000100a00 */
[----:B------:R-:W-:Y:S04]  /*48100*/  STL.64 [R1+0x8], R18 ;  /* 0x0000081201007387 */ /* 0x000fe80000100a00 */
[----:B------:R-:W2:Y:S04]  /*48110*/  LDL.LU R33, [R1+0x44] ;  /* 0x0000440001217983 */ /* 0x000ea80000300800 */
[----:B------:R-:W2:Y:S04]  /*48120*/  LDL.LU R34, [R1+0x48] ;  /* 0x0000480001227983 */ /* 0x000ea80000300800 */
[----:B------:R-:W2:Y:S01]  /*48130*/  LDL.LU R35, [R1+0x4c] ;  /* 0x00004c0001237983 */ /* 0x000ea20000300800 */
[----:B------:R-:W-:-:S03]  /*48140*/  IMAD.MOV.U32 R22, RZ, RZ, R50 ;  /* 0x000000ffff167224 */ /* 0x000fc600078e0032 */
[----:B------:R-:W-:Y:S01]  /*48150*/  STL.64 [R1+0x2ec8], R58 ;  /* 0x002ec83a01007387 */ /* 0x000fe20000100a00 */
[----:B------:R-:W-:-:S03]  /*48160*/  IMAD.MOV.U32 R23, RZ, RZ, R51 ;  /* 0x000000ffff177224 */ /* 0x000fc600078e0033 */
[----:B------:R-:W-:Y:S04]  /*48170*/  STL.64 [R1+0x2ec0], R56 ;  /* 0x002ec03801007387 */ /* 0x000fe80000100a00 */
[----:B------:R-:W3:Y:S04]  /*48180*/  LDL.LU R20, [R1+0x1f0] ;  /* 0x0001f00001147983 */ /* 0x000ee80000300800 */
[----:B------:R-:W3:Y:S04]  /*48190*/  LDL.LU R21, [R1+0x1f4] ;  /* 0x0001f40001157983 */ /* 0x000ee80000300800 */
[----:B------:R-:W4:Y:S04]  /*481a0*/  LDL.LU R50, [R1+0x3064] ;  /* 0x0030640001327983 */ /* 0x000f280000300800 */
[----:B------:R-:W2:Y:S04]  /*481b0*/  LDL.LU R51, [R1+0x3060] ;  /* 0x0030600001337983 */ /* 0x000ea80000300800 */
[----:B------:R-:W3:Y:S04]  /*481c0*/  LDL.LU R52, [R1+0x60] ;  /* 0x0000600001347983 */ /* 0x000ee80000300800 */
[----:B------:R-:W3:Y:S04]  /*481d0*/  LDL.LU R53, [R1+0x64] ;  /* 0x0000640001357983 */ /* 0x000ee80000300800 */
[----:B------:R-:W3:Y:S04]  /*481e0*/  LDL.LU R54, [R1+0x68] ;  /* 0x0000680001367983 */ /* 0x000ee80000300800 */
[----:B------:R-:W3:Y:S01]  /*481f0*/  LDL.LU R55, [R1+0x6c] ;  /* 0x00006c0001377983 */ /* 0x000ee20000300800 */
[----:B------:R-:W-:-:S03]  /*48200*/  IMAD R10, R7, 0x100, R6 ;  /* 0x00000100070a7824 */ /* 0x000fc600078e0206 */
[----:B------:R-:W3:Y:S01]  /*48210*/  LDL.LU R6, [R1+0x5c8] ;  /* 0x0005c80001067983 */ /* 0x000ee20000300800 */
[----:B------:R-:W-:Y:S03]  /*48220*/  HMMA.16816.F32 R44, R28, R46, R12 ;  /* 0x0000002e1c2c723c */ /* 0x000fe6000000180c */
[----:B------:R-:W3:Y:S04]  /*48230*/  LDL.LU R7, [R1+0x5cc] ;  /* 0x0005cc0001077983 */ /* 0x000ee80000300800 */
[----:B------:R-:W3:Y:S04]  /*48240*/  LDL.LU R40, [R1+0x1e0] ;  /* 0x0001e00001287983 */ /* 0x000ee80000300800 */
[----:B------:R-:W3:Y:S04]  /*48250*/  LDL.LU R41, [R1+0x1e4] ;  /* 0x0001e40001297983 */ /* 0x000ee80000300800 */
[----:B------:R-:W3:Y:S04]  /*48260*/  LDL.LU R12, [R1+0x5d8] ;  /* 0x0005d800010c7983 */ /* 0x000ee80000300800 */
[----:B------:R-:W3:Y:S04]  /*48270*/  LDL.LU R13, [R1+0x5dc] ;  /* 0x0005dc00010d7983 */ /* 0x000ee80000300800 */
[----:B------:R-:W3:Y:S04]  /*48280*/  LDL.LU R14, [R1+0x5e8] ;  /* 0x0005e800010e7983 */ /* 0x000ee80000300800 */
[----:B------:R-:W3:Y:S04]  /*48290*/  LDL.LU R15, [R1+0x5ec] ;  /* 0x0005ec00010f7983 */ /* 0x000ee80000300800 */
[----:B------:R-:W-:Y:S04]  /*482a0*/  STL.64 [R1+0x2ed8], R46 ;  /* 0x002ed82e01007387 */ /* 0x000fe80000100a00 */
[----:B------:R-:W-:Y:S04]  /*482b0*/  STL.64 [R1+0x2ed0], R44 ;  /* 0x002ed02c01007387 */ /* 0x000fe80000100a00 */
[----:B------:R-:W3:Y:S04]  /*482c0*/  LDL.LU R36, [R1+0x200] ;  /* 0x0002000001247983 */ /* 0x000ee80000300800 */
[----:B------:R-:W3:Y:S04]  /*482d0*/  LDL.LU R37, [R1+0x204] ;  /* 0x0002040001257983 */ /* 0x000ee80000300800 */
[----:B------:R-:W3:Y:S04]  /*482e0*/  LDL.LU R38, [R1+0x208] ;  /* 0x0002080001267983 */ /* 0x000ee80000300800 */
[----:B------:R-:W3:Y:S01]  /*482f0*/  LDL.LU R39, [R1+0x20c] ;  /* 0x00020c0001277983 */ /* 0x000ee20000300800 */
[----:B------:R-:W-:-:S02]  /*48300*/  IMAD R9, R9, 0x100, R11 ;  /* 0x0000010009097824 */ /* 0x000fc400078e020b */
[----:B------:R-:W-:Y:S01]  /*48310*/  IMAD R11, R5, 0x100, R4 ;  /* 0x00000100050b7824 */ /* 0x000fe200078e0204 */
[----:B0-----:R-:W3:Y:S01]  /*48320*/  LDL.LU R16, [R1+0x608] ;  /* 0x0006080001107983 */ /* 0x001ee20000300800 */
[----:B------:R-:W-:-:S03]  /*48330*/  F2FP.F16.E5M2.UNPACK_B R4, R2.H1 ;  /* 0x00000002ff04723e */ /* 0x000fc600030004ff */
[----:B------:R-:W3:Y:S01]  /*48340*/  LDL.LU R17, [R1+0x60c] ;  /* 0x00060c0001117983 */ /* 0x000ee20000300800 */
[----:B------:R-:W-:-:S03]  /*48350*/  F2FP.F16.E5M2.UNPACK_B R5, R3.H1 ;  /* 0x00000003ff05723e */ /* 0x000fc600030004ff */
[----:B------:R-:W3:Y:S04]  /*48360*/  LDL.LU R2, [R1+0x628] ;  /* 0x0006280001027983 */ /* 0x000ee80000300800 */
[----:B------:R-:W3:Y:S01]  /*48370*/  LDL.LU R3, [R1+0x62c] ;  /* 0x00062c0001037983 */ /* 0x000ee20000300800 */
[----:B----4-:R-:W-:Y:S02]  /*48380*/  IMAD.MOV.U32 R43, RZ, RZ, R50 ;  /* 0x000000ffff2b7224 */ /* 0x010fe400078e0032 */
[----:B--2---:R-:W-:Y:S02]  /*48390*/  IMAD.MOV.U32 R42, RZ, RZ, R51 ;  /* 0x000000ffff2a7224 */ /* 0x004fe400078e0033 */
[----:B------:R-:W-:Y:S01]  /*483a0*/  HMMA.16816.F32 R48, R28, R48, R32 ;  /* 0x000000301c30723c */ /* 0x000fe20000001820 */
[----:B------:R-:W2:Y:S04]  /*483b0*/  LDL.LU R32, [R1+0x210] ;  /* 0x0002100001207983 */ /* 0x000ea80000300800 */
[----:B------:R-:W2:Y:S04]  /*483c0*/  LDL.LU R33, [R1+0x214] ;  /* 0x0002140001217983 */ /* 0x000ea80000300800 */
[----:B------:R-:W2:Y:S04]  /*483d0*/  LDL.LU R34, [R1+0x218] ;  /* 0x0002180001227983 */ /* 0x000ea80000300800 */
[----:B------:R-:W2:Y:S01]  /*483e0*/  LDL.LU R35, [R1+0x21c] ;  /* 0x00021c0001237983 */ /* 0x000ea20000300800 */
[----:B------:R-:W-:-:S02]  /*483f0*/  F2FP.F16.E5M2.UNPACK_B R8, R8 ;  /* 0x00000008ff08723e */ /* 0x000fc400020004ff */
[----:B------:R-:W-:Y:S02]  /*48400*/  F2FP.F16.E5M2.UNPACK_B R9, R9 ;  /* 0x00000009ff09723e */ /* 0x000fe400020004ff */
[----:B------:R-:W-:Y:S02]  /*48410*/  F2FP.F16.E5M2.UNPACK_B R10, R10 ;  /* 0x0000000aff0a723e */ /* 0x000fe400020004ff */
[----:B------:R-:W-:-:S07]  /*48420*/  F2FP.F16.E5M2.UNPACK_B R11, R11 ;  /* 0x0000000bff0b723e */ /* 0x000fce00020004ff */
[----:B---3--:R-:W-:Y:S01]  /*48430*/  HMMA.16816.F32 R24, R8, R4, R52 ;  /* 0x000000040818723c */ /* 0x008fe20000001834 */
[----:B------:R-:W-:Y:S01]  /*48440*/  F2FP.F16.E5M2.UNPACK_B R6, R6.H1 ;  /* 0x00000006ff06723e */ /* 0x000fe200030004ff */
[----:B------:R-:W-:Y:S01]  /*48450*/  STL [R1+0x2ebc], R48 ;  /* 0x002ebc3001007387 */ /* 0x000fe20000100800 */
[----:B------:R-:W-:-:S03]  /*48460*/  F2FP.F16.E5M2.UNPACK_B R7, R7.H1 ;  /* 0x00000007ff07723e */ /* 0x000fc600030004ff */
[----:B------:R-:W-:Y:S01]  /*48470*/  STL [R1+0x2eb8], R49 ;  /* 0x002eb83101007387 */ /* 0x000fe20000100800 */
[----:B------:R-:W-:Y:S02]  /*48480*/  F2FP.F16.E5M2.UNPACK_B R12, R12.H1 ;  /* 0x0000000cff0c723e */ /* 0x000fe400030004ff */
[----:B------:R-:W-:Y:S01]  /*48490*/  F2FP.F16.E5M2.UNPACK_B R13, R13.H1 ;  /* 0x0000000dff0d723e */ /* 0x000fe200030004ff */
[----:B------:R-:W-:Y:S04]  /*484a0*/  STL [R1+0x2eb4], R50 ;  /* 0x002eb43201007387 */ /* 0x000fe80000100800 */
[----:B------:R-:W-:Y:S09]  /*484b0*/  STL [R1+0x2eb0], R51 ;  /* 0x002eb03301007387 */ /* 0x000ff20000100800 */
[----:B------:R0:W-:Y:S01]  /*484c0*/  STL.64 [R1+0x10], R24 ;  /* 0x0000101801007387 */ /* 0x0001e20000100a00 */
[----:B------:R-:W-:-:S02]  /*484d0*/  IMAD.MOV.U32 R55, RZ, RZ, R26 ;  /* 0x000000ffff377224 */ /* 0x000fc400078e001a */
[----:B------:R-:W-:Y:S01]  /*484e0*/  IMAD.MOV.U32 R54, RZ, RZ, R27 ;  /* 0x000000ffff367224 */ /* 0x000fe200078e001b */
[----:B------:R-:W-:Y:S04]  /*484f0*/  STL.64 [R1+0x3028], R6 ;  /* 0x0030280601007387 */ /* 0x000fe80000100a00 */
[----:B------:R1:W-:Y:S01]  /*48500*/  STL.64 [R1+0x3020], R4 ;  /* 0x0030200401007387 */ /* 0x0003e20000100a00 */
[C---:B0-----:R-:W-:Y:S06]  /*48510*/  HMMA.16816.F32 R24, R8.reuse, R6, R40 ;  /* 0x000000060818723c */ /* 0x041fec0000001828 */
[----:B-1----:R-:W-:Y:S01]  /*48520*/  HMMA.16816.F32 R4, R8, R12, R20 ;  /* 0x0000000c0804723c */ /* 0x002fe20000001814 */
[----:B------:R-:W-:-:S02]  /*48530*/  F2FP.F16.E5M2.UNPACK_B R14, R14.H1 ;  /* 0x0000000eff0e723e */ /* 0x000fc400030004ff */
[----:B------:R-:W-:Y:S02]  /*48540*/  F2FP.F16.E5M2.UNPACK_B R15, R15.H1 ;  /* 0x0000000fff0f723e */ /* 0x000fe400030004ff */
[----:B------:R-:W-:-:S15]  /*48550*/  F2FP.F16.E5M2.UNPACK_B R16, R16.H1 ;  /* 0x00000010ff10723e */ /* 0x000fde00030004ff */
[----:B------:R-:W-:-:S04]  /*48560*/  NOP ;  /* 0x0000000000007918 */ /* 0x000fc80000000000 */
[----:B------:R-:W-:Y:S02]  /*48570*/  IMAD.MOV.U32 R48, RZ, RZ, R4 ;  /* 0x000000ffff307224 */ /* 0x000fe400078e0004 */
[----:B------:R-:W-:Y:S02]  /*48580*/  IMAD.MOV.U32 R49, RZ, RZ, R5 ;  /* 0x000000ffff317224 */ /* 0x000fe400078e0005 */
[----:B------:R-:W-:Y:S02]  /*48590*/  IMAD.MOV.U32 R50, RZ, RZ, R6 ;  /* 0x000000ffff327224 */ /* 0x000fe400078e0006 */
[----:B------:R-:W-:Y:S02]  /*485a0*/  IMAD.MOV.U32 R51, RZ, RZ, R7 ;  /* 0x000000ffff337224 */ /* 0x000fe400078e0007 */
[----:B------:R-:W-:Y:S01]  /*485b0*/  HMMA.16816.F32 R4, R8, R14, R36 ;  /* 0x0000000e0804723c */ /* 0x000fe20000001824 */
[----:B------:R-:W-:Y:S01]  /*485c0*/  STL.64 [R1+0x20], R24 ;  /* 0x0000201801007387 */ /* 0x000fe20000100a00 */
[----:B------:R-:W-:-:S03]  /*485d0*/  F2FP.F16.E5M2.UNPACK_B R17, R17.H1 ;  /* 0x00000011ff11723e */ /* 0x000fc600030004ff */
[----:B------:R-:W-:Y:S04]  /*485e0*/  STL.64 [R1+0x28], R26 ;  /* 0x0000281a01007387 */ /* 0x000fe80000100a00 */
[----:B------:R-:W-:Y:S04]  /*485f0*/  STL.64 [R1+0x2ee8], R50 ;  /* 0x002ee83201007387 */ /* 0x000fe80000100a00 */
[----:B------:R-:W-:Y:S04]  /*48600*/  STL.64 [R1+0x2ee0], R48 ;  /* 0x002ee03001007387 */ /* 0x000fe80000100a00 */
[----:B------:R-:W-:Y:S04]  /*48610*/  STL.64 [R1+0x3018], R14 ;  /* 0x0030180e01007387 */ /* 0x000fe80000100a00 */
[----:B------:R-:W-:Y:S04]  /*48620*/  STL.64 [R1+0x3010], R12 ;  /* 0x0030100c01007387 */ /* 0x000fe80000100a00 */
[----:B------:R-:W-:Y:S04]  /*48630*/  STL.64 [R1+0xa0], R4 ;  /* 0x0000a00401007387 */ /* 0x000fe80000100a00 */
[----:B------:R2:W-:Y:S04]  /*48640*/  STL.64 [R1+0xa8], R6 ;  /* 0x0000a80601007387 */ /* 0x0005e80000100a00 */
[----:B------:R-:W3:Y:S01]  /*48650*/  LDL.LU R56, [R1+0x350] ;  /* 0x0003500001387983 */ /* 0x000ee20000300800 */
[----:B------:R-:W-:-:S02]  /*48660*/  F2FP.F16.E5M2.UNPACK_B R18, R2.H1 ;  /* 0x00000002ff12723e */ /* 0x000fc400030004ff */
[----:B------:R-:W-:Y:S01]  /*48670*/  F2FP.F16.E5M2.UNPACK_B R19, R3.H1 ;  /* 0x00000003ff13723e */ /* 0x000fe200030004ff */
[----:B--2---:R-:W-:-:S15]  /*48680*/  HMMA.16816.F32 R4, R8, R16, R32 ;  /* 0x000000100804723c */ /* 0x004fde0000001820 */
[----:B------:R-:W-:-:S08]  /*48690*/  NOP ;  /* 0x0000000000007918 */ /* 0x000fd00000000000 */
[----:B------:R0:W-:Y:S04]  /*486a0*/  STL.64 [R1+0xb0], R4 ;  /* 0x0000b00401007387 */ /* 0x0001e80000100a00 */
[----:B------:R1:W-:Y:S04]  /*486b0*/  STL.64 [R1+0xb8], R6 ;  /* 0x0000b80601007387 */ /* 0x0003e80000100a00 */
        /* <DEDUP_REMOVED lines=16> */
[----:B------:R-:W4:Y:S04]  /*487c0*/  LDL.LU R3, [R1+0x5fc] ;  /* 0x0005fc0001037983 */ /* 0x000f280000300800 */
        /* <DEDUP_REMOVED lines=30> */
[----:B--2---:R-:W-:-:S03]  /*489b0*/  F2FP.F16.E5M2.UNPACK_B R20, R2.H1 ;  /* 0x00000002ff14723e */ /* 0x004fc600030004ff */
[----:B------:R-:W2:Y:S01]  /*489c0*/  LDL.LU R2, [R1+0xd04] ;  /* 0x000d040001027983 */ /* 0x000ea20000300800 */
[----:B----4-:R-:W-:-:S03]  /*489d0*/  F2FP.F16.E5M2.UNPACK_B R21, R3.H1 ;  /* 0x00000003ff15723e */ /* 0x010fc600030004ff */
[----:B------:R-:W2:Y:S01]  /*489e0*/  LDL.LU R3, [R1+0xd00] ;  /* 0x000d000001037983 */ /* 0x000ea20000300800 */
[----:B---3--:R-:W-:Y:S06]  /*489f0*/  HMMA.16816.F32 R12, R8, R18, R12 ;  /* 0x00000012080c723c */ /* 0x008fec000000180c */
[----:B------:R-:W-:Y:S01]  /*48a00*/  STL.64 [R1+0x3038], R18 ;  /* 0x0030381201007387 */ /* 0x000fe20000100a00 */
[----:B------:R-:W-:-:S03]  /*48a10*/  F2FP.F16.E5M2.UNPACK_B R22, R22.H1 ;  /* 0x00000016ff16723e */ /* 0x000fc600030004ff */
[----:B------:R-:W-:Y:S01]  /*48a20*/  STL.64 [R1+0x3030], R16 ;  /* 0x0030301001007387 */ /* 0x000fe20000100a00 */
[----:B------:R-:W-:-:S12]  /*48a30*/  F2FP.F16.E5M2.UNPACK_B R23, R23.H1 ;  /* 0x00000017ff17723e */ /* 0x000fd800030004ff */
[----:B------:R-:W-:Y:S04]  /*48a40*/  STL.64 [R1+0xf0], R12 ;  /* 0x0000f00c01007387 */ /* 0x000fe80000100a00 */
[----:B------:R0:W-:Y:S01]  /*48a50*/  STL.64 [R1+0xf8], R14 ;  /* 0x0000f80e01007387 */ /* 0x0001e20000100a00 */
[C---:B------:R-:W-:Y:S06]  /*48a60*/  HMMA.16816.F32 R4, R8.reuse, R22, R4 ;  /* 0x000000160804723c */ /* 0x040fec0000001804 */
[----:B0-----:R-:W-:Y:S01]  /*48a70*/  HMMA.16816.F32 R12, R8, R20, R48 ;  /* 0x00000014080c723c */ /* 0x001fe20000001830 */
[----:B------:R-:W-:-:S02]  /*48a80*/  F2FP.F16.E5M2.UNPACK_B R32, R32.H1 ;  /* 0x00000020ff20723e */ /* 0x000fc400030004ff */
[----:B------:R-:W-:-:S15]  /*48a90*/  F2FP.F16.E5M2.UNPACK_B R33, R33.H1 ;  /* 0x00000021ff21723e */ /* 0x000fde00030004ff */
[----:B------:R-:W-:-:S05]  /*48aa0*/  NOP ;  /* 0x0000000000007918 */ /* 0x000fca0000000000 */
[----:B------:R-:W-:Y:S04]  /*48ab0*/  STL.64 [R1+0x100], R12 ;  /* 0x0001000c01007387 */ /* 0x000fe80000100a00 */
[----:B------:R-:W-:Y:S04]  /*48ac0*/  STL.64 [R1+0x108], R14 ;  /* 0x0001080e01007387 */ /* 0x000fe80000100a00 */
[----:B------:R-:W-:Y:S04]  /*48ad0*/  STL.64 [R1+0x3048], R22 ;  /* 0x0030481601007387 */ /* 0x000fe80000100a00 */
[----:B------:R-:W-:Y:S04]  /*48ae0*/  STL.64 [R1+0x3040], R20 ;  /* 0x0030401401007387 */ /* 0x000fe80000100a00 */
[----:B------:R-:W-:Y:S04]  /*48af0*/  STL.64 [R1+0x140], R4 ;  /* 0x0001400401007387 */ /* 0x000fe80000100a00 */
[----:B------:R0:W-:Y:S02]  /*48b00*/  STL.64 [R1+0x148], R6 ;  /* 0x0001480601007387 */ /* 0x0001e40000100a00 */
[----:B0-----:R-:W-:Y:S01]  /*48b10*/  HMMA.16816.F32 R4, R8, R32, R28 ;  /* 0x000000200804723c */ /* 0x001fe2000000181c */
[----:B------:R-:W-:-:S02]  /*48b20*/  F2FP.F16.E5M2.UNPACK_B R34, R34.H1 ;  /* 0x00000022ff22723e */ /* 0x000fc400030004ff */
[----:B------:R-:W-:-:S15]  /*48b30*/  F2FP.F16.E5M2.UNPACK_B R35, R35.H1 ;  /* 0x00000023ff23723e */ /* 0x000fde00030004ff */
[----:B------:R-:W-:-:S05]  /*48b40*/  NOP ;  /* 0x0000000000007918 */ /* 0x000fca0000000000 */
[----:B------:R-:W-:Y:S04]  /*48b50*/  STL.64 [R1+0x160], R4 ;  /* 0x0001600401007387 */ /* 0x000fe80000100a00 */
[----:B------:R0:W-:Y:S02]  /*48b60*/  STL.64 [R1+0x168], R6 ;  /* 0x0001680601007387 */ /* 0x0001e40000100a00 */
[----:B0-----:R-:W-:Y:S01]  /*48b70*/  HMMA.16816.F32 R4, R8, R34, R44 ;  /* 0x000000220804723c */ /* 0x001fe2000000182c */
[----:B------:R-:W-:Y:S02]  /*48b80*/  F2FP.F16.E5M2.UNPACK_B R36, R36.H1 ;  /* 0x00000024ff24723e */ /* 0x000fe400030004ff */
[----:B------:R-:W-:-:S03]  /*48b90*/  F2FP.F16.E5M2.UNPACK_B R37, R37.H1 ;  /* 0x00000025ff25723e */ /* 0x000fc600030004ff */
[----:B------:R-:W-:Y:S04]  /*48ba0*/  STL.64 [R1+0x3058], R34 ;  /* 0x0030582201007387 */ /* 0x000fe80000100a00 */
[----:B------:R-:W-:-:S13]  /*48bb0*/  STL.64 [R1+0x3050], R32 ;  /* 0x0030502001007387 */ /* 0x000fda0000100a00 */
[----:B------:R-:W-:Y:S04]  /*48bc0*/  STL.64 [R1+0x180], R4 ;  /* 0x0001800401007387 */ /* 0x000fe80000100a00 */
[----:B------:R0:W-:Y:S02]  /*48bd0*/  STL.64 [R1+0x188], R6 ;  /* 0x0001880601007387 */ /* 0x0001e40000100a00 */
[----:B0-----:R-:W-:Y:S01]  /*48be0*/  HMMA.16816.F32 R4, R8, R36, R24 ;  /* 0x000000240804723c */ /* 0x001fe20000001818 */
[----:B------:R-:W-:Y:S02]  /*48bf0*/  F2FP.F16.E5M2.UNPACK_B R38, R38.H1 ;  /* 0x00000026ff26723e */ /* 0x000fe400030004ff */
[----:B------:R-:W-:-:S15]  /*48c00*/  F2FP.F16.E5M2.UNPACK_B R39, R39.H1 ;  /* 0x00000027ff27723e */ /* 0x000fde00030004ff */
[----:B------:R-:W-:-:S05]  /*48c10*/  NOP ;  /* 0x0000000000007918 */ /* 0x000fca0000000000 */
[----:B------:R-:W-:Y:S04]  /*48c20*/  STL.64 [R1+0x1a0], R4 ;  /* 0x0001a00401007387 */ /* 0x000fe80000100a00 */
[----:B------:R0:W-:Y:S02]  /*48c30*/  STL.64 [R1+0x1a8], R6 ;  /* 0x0001a80601007387 */ /* 0x0001e40000100a00 */
[----:B0-----:R-:W-:Y:S06]  /*48c40*/  HMMA.16816.F32 R4, R8, R38, R56 ;  /* 0x000000260804723c */ /* 0x001fec0000001838 */
[----:B------:R-:W-:Y:S04]  /*48c50*/  STL.64 [R1+0x2ff8], R38 ;  /* 0x002ff82601007387 */ /* 0x000fe80000100a00 */
[----:B------:R0:W-:Y:S01]  /*48c60*/  STL.64 [R1+0x2ff0], R36 ;  /* 0x002ff02401007387 */ /* 0x0001e20000100a00 */
[----:B------:R-:W-:-:S02]  /*48c70*/  IMAD R25, R61, 0x100, R60 ;  /* 0x000001003d197824 */ /* 0x000fc400078e023c */
[----:B------:R-:W-:-:S10]  /*48c80*/  IMAD R26, R41, 0x100, R40 ;  /* 0x00000100291a7824 */ /* 0x000fd400078e0228 */
[----:B------:R1:W-:Y:S04]  /*48c90*/  STL.64 [R1+0x1c0], R4 ;  /* 0x0001c00401007387 */ /* 0x0003e80000100a00 */
[----:B------:R3:W-:Y:S04]  /*48ca0*/  STL.64 [R1+0x1c8], R6 ;  /* 0x0001c80601007387 */ /* 0x0007e80000100a00 */
        /* <DEDUP_REMOVED lines=10> */
[----:B------:R-:W-:-:S03]  /*48d50*/  F2FP.F16.E5M2.UNPACK_B R40, R52.H1 ;  /* 0x00000034ff28723e */ /* 0x000fc600030004ff */
[----:B------:R-:W4:Y:S01]  /*48d60*/  LDL.LU R18, [R1+0x4d8] ;  /* 0x0004d80001127983 */ /* 0x000f220000300800 */
[----:B------:R-:W-:-:S03]  /*48d70*/  F2FP.F16.E5M2.UNPACK_B R41, R53.H1 ;  /* 0x00000035ff29723e */ /* 0x000fc600030004ff */
[----:B------:R-:W4:Y:S04]  /*48d80*/  LDL.LU R19, [R1+0x4dc] ;  /* 0x0004dc0001137983 */ /* 0x000f280000300800 */
[----:B------:R-:W4:Y:S04]  /*48d90*/  LDL.LU R60, [R1+0x688] ;  /* 0x00068800013c7983 */ /* 0x000f280000300800 */
[----:B------:R-:W4:Y:S04]  /*48da0*/  LDL.LU R61, [R1+0x68c] ;  /* 0x00068c00013d7983 */ /* 0x000f280000300800 */
[----:B------:R-:W4:Y:S04]  /*48db0*/  LDL.LU R52, [R1+0x698] ;  /* 0x0006980001347983 */ /* 0x000f280000300800 */
[----:B------:R-:W4:Y:S01]  /*48dc0*/  LDL.LU R53, [R1+0x69c] ;  /* 0x00069c0001357983 */ /* 0x000f220000300800 */
[----:B--2---:R-:W-:-:S03]  /*48dd0*/  IMAD R27, R3, 0x100, R2 ;  /* 0x00000100031b7824 */ /* 0x004fc600078e0202 */
        /* <DEDUP_REMOVED lines=10> */
[----:B0-----:R-:W2:Y:S04]  /*48e80*/  LDL.LU R36, [R1+0x460] ;  /* 0x0004600001247983 */ /* 0x001ea80000300800 */
[----:B------:R-:W2:Y:S04]  /*48e90*/  LDL.LU R37, [R1+0x464] ;  /* 0x0004640001257983 */ /* 0x000ea80000300800 */
[----:B------:R-:W2:Y:S04]  /*48ea0*/  LDL.LU R38, [R1+0x468] ;  /* 0x0004680001267983 */ /* 0x000ea80000300800 */
[----:B------:R-:W2:Y:S04]  /*48eb0*/  LDL.LU R39, [R1+0x46c] ;  /* 0x00046c0001277983 */ /* 0x000ea80000300800 */
[----:B-1----:R-:W2:Y:S04]  /*48ec0*/  LDL.LU R4, [R1+0x3e0] ;  /* 0x0003e00001047983 */ /* 0x002ea80000300800 */
[----:B------:R-:W2:Y:S04]  /*48ed0*/  LDL.LU R5, [R1+0x3e4] ;  /* 0x0003e40001057983 */ /* 0x000ea80000300800 */
[----:B---3--:R-:W3:Y:S04]  /*48ee0*/  LDL.LU R6, [R1+0x3e8] ;  /* 0x0003e80001067983 */ /* 0x008ee80000300800 */
[----:B------:R-:W3:Y:S01]  /*48ef0*/  LDL.LU R7, [R1+0x3ec] ;  /* 0x0003ec0001077983 */ /* 0x000ee20000300800 */
[----:B------:R-:W-:-:S03]  /*48f00*/  IMAD R24, R0, 0x100, R43 ;  /* 0x0000010000187824 */ /* 0x000fc600078e022b */
        /* <DEDUP_REMOVED lines=12> */
[----:B----4-:R-:W-:-:S02]  /*48fd0*/  F2FP.F16.E5M2.UNPACK_B R42, R60.H1 ;  /* 0x0000003cff2a723e */ /* 0x010fc400030004ff */
[----:B------:R-:W-:Y:S02]  /*48fe0*/  F2FP.F16.E5M2.UNPACK_B R43, R61.H1 ;  /* 0x0000003dff2b723e */ /* 0x000fe400030004ff */
[----:B------:R-:W-:Y:S02]  /*48ff0*/  F2FP.F16.E5M2.UNPACK_B R52, R52.H1 ;  /* 0x00000034ff34723e */ /* 0x000fe400030004ff */
[----:B------:R-:W-:-:S07]  /*49000*/  F2FP.F16.E5M2.UNPACK_B R53, R53.H1 ;  /* 0x00000035ff35723e */ /* 0x000fce00030004ff */
[C---:B------:R-:W-:Y:S06]  /*49010*/  HMMA.16816.F32 R16, R8.reuse, R52, R16 ;  /* 0x000000340810723c */ /* 0x040fec0000001810 */
[C---:B--2---:R-:W-:Y:S06]  /*49020*/  HMMA.16816.F32 R32, R8.reuse, R40, R32 ;  /* 0x000000280820723c */ /* 0x044fec0000001820 */
[----:B------:R-:W-:-:S15]  /*49030*/  HMMA.16816.F32 R20, R8, R42, R20 ;  /* 0x0000002a0814723c */ /* 0x000fde0000001814 */
[----:B------:R-:W-:-:S02]  /*49040*/  NOP ;  /* 0x0000000000007918 */ /* 0x000fc40000000000 */
[----:B------:R-:W-:Y:S04]  /*49050*/  STL.64 [R1+0x200], R32 ;  /* 0x0002002001007387 */ /* 0x000fe80000100a00 */
[----:B------:R0:W-:Y:S01]  /*49060*/  STL.64 [R1+0x208], R34 ;  /* 0x0002082201007387 */ /* 0x0001e20000100a00 */
[----:B------:R-:W-:Y:S02]  /*49070*/  F2FP.F16.E5M2.UNPACK_B R2, R2.H1 ;  /* 0x00000002ff02723e */ /* 0x000fe400030004ff */
[----:B------:R-:W-:Y:S01]  /*49080*/  F2FP.F16.E5M2.UNPACK_B R3, R3.H1 ;  /* 0x00000003ff03723e */ /* 0x000fe200030004ff */
[----:B0-----:R-:W2:Y:S04]  /*49090*/  LDL.LU.64 R34, [R1+0x3058] ;  /* 0x0030580001227983 */ /* 0x001ea80000300a00 */
[----:B------:R-:W4:Y:S04]  /*490a0*/  LDL.LU.64 R32, [R1+0x3050] ;  /* 0x0030500001207983 */ /* 0x000f280000300a00 */
[----:B------:R-:W-:Y:S04]  /*490b0*/  STL [R1+0x2fcc], R41 ;  /* 0x002fcc2901007387 */ /* 0x000fe80000100800 */
[----:B------:R-:W-:Y:S04]  /*490c0*/  STL.64 [R1+0x4e0], R20 ;  /* 0x0004e01401007387 */ /* 0x000fe80000100a00 */
[----:B------:R0:W-:Y:S01]  /*490d0*/  STL.64 [R1+0x4e8], R22 ;  /* 0x0004e81601007387 */ /* 0x0001e20000100a00 */
[----:B---3--:R-:W-:Y:S03]  /*490e0*/  HMMA.16816.F32 R8, R8, R2, R4 ;  /* 0x000000020808723c */ /* 0x008fe60000001804 */
[----:B0-----:R-:W3:Y:S04]  /*490f0*/  LDL.LU.64 R22, [R1+0x3048] ;  /* 0x0030480001167983 */ /* 0x001ee80000300a00 */
[----:B------:R-:W2:Y:S04]  /*49100*/  LDL.LU.64 R20, [R1+0x3040] ;  /* 0x0030400001147983 */ /* 0x000ea80000300a00 */
[----:B------:R-:W-:Y:S04]  /*49110*/  STL.64 [R1+0x4c0], R16 ;  /* 0x0004c01001007387 */ /* 0x000fe80000100a00 */
[----:B------:R0:W-:Y:S04]  /*49120*/  STL.64 [R1+0x4c8], R18 ;  /* 0x0004c81201007387 */ /* 0x0001e80000100a00 */
[----:B0-----:R-:W4:Y:S04]  /*49130*/  LDL.LU.64 R18, [R1+0x3038] ;  /* 0x0030380001127983 */ /* 0x001f280000300a00 */
[----:B------:R-:W3:Y:S04]  /*49140*/  LDL.LU.64 R16, [R1+0x3030] ;  /* 0x0030300001107983 */ /* 0x000ee80000300a00 */
[----:B------:R-:W-:Y:S04]  /*49150*/  STL.64 [R1+0x2fc0], R54 ;  /* 0x002fc03601007387 */ /* 0x000fe80000100a00 */
[----:B------:R0:W-:Y:S04]  /*49160*/  STL.64 [R1+0x2fb8], R52 ;  /* 0x002fb83401007387 */ /* 0x0001e80000100a00 */
[----:B0-----:R-:W2:Y:S04]  /*49170*/  LDL.LU R52, [R1+0x480] ;  /* 0x0004800001347983 */ /* 0x001ea80000300800 */
[----:B------:R-:W2:Y:S04]  /*49180*/  LDL.LU R53, [R1+0x484] ;  /* 0x0004840001357983 */ /* 0x000ea80000300800 */
[----:B------:R-:W2:Y:S04]  /*49190*/  LDL.LU R54, [R1+0x488] ;  /* 0x0004880001367983 */ /* 0x000ea80000300800 */
[----:B------:R-:W2:Y:S04]  /*491a0*/  LDL.LU R55, [R1+0x48c] ;  /* 0x00048c0001377983 */ /* 0x000ea80000300800 */
[----:B------:R-:W4:Y:S04]  /*491b0*/  LDL.LU.64 R6, [R1+0x3028] ;  /* 0x0030280001067983 */ /* 0x000f280000300a00 */
[----:B------:R-:W3:Y:S01]  /*491c0*/  LDL.LU.64 R4, [R1+0x3020] ;  /* 0x0030200001047983 */ /* 0x000ee20000300a00 */
[----:B------:R-:W-:-:S02]  /*491d0*/  F2FP.F16.E5M2.UNPACK_B R24, R24 ;  /* 0x00000018ff18723e */ /* 0x000fc400020004ff */
[----:B------:R-:W-:Y:S02]  /*491e0*/  F2FP.F16.E5M2.UNPACK_B R25, R25 ;  /* 0x00000019ff19723e */ /* 0x000fe400020004ff */
[----:B------:R-:W-:Y:S02]  /*491f0*/  F2FP.F16.E5M2.UNPACK_B R26, R26 ;  /* 0x0000001aff1a723e */ /* 0x000fe400020004ff */
[----:B------:R-:W-:Y:S01]  /*49200*/  F2FP.F16.E5M2.UNPACK_B R27, R27 ;  /* 0x0000001bff1b723e */ /* 0x000fe200020004ff */
[----:B------:R0:W-:Y:S04]  /*49210*/  STL.64 [R1+0x240], R8 ;  /* 0x0002400801007387 */ /* 0x0001e80000100a00 */
[----:B------:R1:W-:Y:S04]  /*49220*/  STL.64 [R1+0x248], R10 ;  /* 0x0002480a01007387 */ /* 0x0003e80000100a00 */
[----:B0-----:R-:W4:Y:S04]  /*49230*/  LDL.LU R8, [R1+0x490] ;  /* 0x0004900001087983 */ /* 0x001f280000300800 */
[----:B------:R-:W4:Y:S04]  /*49240*/  LDL.LU R9, [R1+0x494] ;  /* 0x0004940001097983 */ /* 0x000f280000300800 */
[----:B-1----:R-:W4:Y:S04]  /*49250*/  LDL.LU R10, [R1+0x498] ;  /* 0x00049800010a7983 */ /* 0x002f280000300800 */
[----:B------:R-:W4:Y:S01]  /*49260*/  LDL.LU R11, [R1+0x49c] ;  /* 0x00049c00010b7983 */ /* 0x000f220000300800 */
[----:B---3--:R-:W-:-:S15]  /*49270*/  HMMA.16816.F32 R12, R24, R4, R12 ;  /* 0x00000004180c723c */ /* 0x008fde000000180c */
[----:B------:R-:W-:-:S08]  /*49280*/  NOP ;  /* 0x0000000000007918 */ /* 0x000fd00000000000 */
[----:B------:R-:W-:Y:S04]  /*49290*/  STL.64 [R1+0x2e0], R12 ;  /* 0x0002e00c01007387 */ /* 0x000fe80000100a00 */
[----:B------:R0:W-:Y:S04]  /*492a0*/  STL.64 [R1+0x2e8], R14 ;  /* 0x0002e80e01007387 */ /* 0x0001e80000100a00 */
[----:B0-----:R-:W3:Y:S04]  /*492b0*/  LDL.LU.64 R14, [R1+0x3018] ;  /* 0x00301800010e7983 */ /* 0x001ee80000300a00 */
[----:B------:R-:W2:Y:S01]  /*492c0*/  LDL.LU.64 R12, [R1+0x3010] ;  /* 0x00301000010c7983 */ /* 0x000ea20000300a00 */
[----:B----4-:R-:W-:Y:S06]  /*492d0*/  HMMA.16816.F32 R8, R24, R6, R8 ;  /* 0x000000061808723c */ /* 0x010fec0000001808 */
[----:B------:R-:W-:Y:S04]  /*492e0*/  STL.64 [R1+0x2fd8], R6 ;  /* 0x002fd80601007387 */ /* 0x000fe80000100a00 */
[----:B------:R3:W-:-:S13]  /*492f0*/  STL.64 [R1+0x2fd0], R4 ;  /* 0x002fd00401007387 */ /* 0x0007da0000100a00 */
[----:B------:R-:W-:Y:S04]  /*49300*/  STL.64 [R1+0x350], R8 ;  /* 0x0003500801007387 */ /* 0x000fe80000100a00 */
[----:B------:R2:W-:Y:S01]  /*49310*/  STL.64 [R1+0x358], R10 ;  /* 0x0003580a01007387 */ /* 0x0005e20000100a00 */
[C---:B---3--:R-:W-:Y:S06]  /*49320*/  HMMA.16816.F32 R4, R24.reuse, R14, R36 ;  /* 0x0000000e1804723c */ /* 0x048fec0000001824 */
[----:B--2---:R-:W-:Y:S01]  /*49330*/  HMMA.16816.F32 R8, R24, R12, R52 ;  /* 0x0000000c1808723c */ /* 0x004fe20000001834 */
[----:B------:R-:W-:-:S15]  /*49340*/  STL.64 [R1+0x2fe8], R14 ;  /* 0x002fe80e01007387 */ /* 0x000fde0000100a00 */
[----:B------:R-:W-:-:S07]  /*49350*/  NOP ;  /* 0x0000000000007918 */ /* 0x000fce0000000000 */
        /* <DEDUP_REMOVED lines=15> */
[----:B------:R-:W2:-:S15]  /*49450*/  LDL.LU R56, [R1+0x310] ;  /* 0x0003100001387983 */ /* 0x000e9e0000300800 */
[----:B------:R-:W-:-:S01]  /*49460*/  NOP ;  /* 0x0000000000007918 */ /* 0x000fc20000000000 */
[----:B------:R0:W-:Y:S04]  /*49470*/  STL.64 [R1+0x3f0], R8 ;  /* 0x0003f00801007387 */ /* 0x0001e80000100a00 */
[----:B------:R1:W-:Y:S04]  /*49480*/  STL.64 [R1+0x3f8], R10 ;  /* 0x0003f80a01007387 */ /* 0x0003e80000100a00 */
[----:B------:R3:W-:Y:S04]  /*49490*/  STL.64 [R1+0x3d0], R4 ;  /* 0x0003d00401007387 */ /* 0x0007e80000100a00 */
[----:B------:R4:W-:Y:S04]  /*494a0*/  STL.64 [R1+0x3d8], R6 ;  /* 0x0003d80601007387 */ /* 0x0009e80000100a00 */
        /* <DEDUP_REMOVED lines=9> */
[----:B-1----:R-:W2:Y:S04]  /*49540*/  LDL.LU R10, [R1+0x348] ;  /* 0x00034800010a7983 */ /* 0x002ea80000300800 */
        /* <DEDUP_REMOVED lines=9> */
[----:B---3--:R-:W3:Y:S04]  /*495e0*/  LDL.LU R4, [R1+0x380] ;  /* 0x0003800001047983 */ /* 0x008ee80000300800 */
[----:B------:R-:W3:Y:S04]  /*495f0*/  LDL.LU R5, [R1+0x384] ;  /* 0x0003840001057983 */ /* 0x000ee80000300800 */
[----:B----4-:R-:W3:Y:S04]  /*49600*/  LDL.LU R6, [R1+0x388] ;  /* 0x0003880001067983 */ /* 0x010ee80000300800 */
        /* <DEDUP_REMOVED lines=26> */
[----:B------:R-:W4:Y:S01]  /*497b0*/  LDL.LU R23, [R1+0x36c] ;  /* 0x00036c0001177983 */ /* 0x000f220000300800 */
[C---:B--2---:R-:W-:Y:S06]  /*497c0*/  HMMA.16816.F32 R36, R24.reuse, R34, R36 ;  /* 0x000000221824723c */ /* 0x044fec0000001824 */
[----:B------:R-:W-:-:S15]  /*497d0*/  HMMA.16816.F32 R16, R24, R32, R16 ;  /* 0x000000201810723c */ /* 0x000fde0000001810 */
[----:B------:R-:W-:-:S08]  /*497e0*/  NOP ;  /* 0x0000000000007918 */ /* 0x000fd00000000000 */
[----:B------:R-:W-:Y:S04]  /*497f0*/  STL.64 [R1+0x3c0], R16 ;  /* 0x0003c01001007387 */ /* 0x000fe80000100a00 */
[----:B------:R0:W-:Y:S04]  /*49800*/  STL.64 [R1+0x3c8], R18 ;  /* 0x0003c81201007387 */ /* 0x0001e80000100a00 */
[----:B0-----:R-:W2:Y:S04]  /*49810*/  LDL.LU.64 R18, [R1+0x3008] ;  /* 0x0030080001127983 */ /* 0x001ea80000300a00 */
[----:B------:R-:W2:Y:S04]  /*49820*/  LDL.LU.64 R16, [R1+0x3000] ;  /* 0x0030000001107983 */ /* 0x000ea80000300a00 */
[----:B------:R-:W-:Y:S04]  /*49830*/  STL.64 [R1+0x3a0], R36 ;  /* 0x0003a02401007387 */ /* 0x000fe80000100a00 */
[----:B------:R0:W-:Y:S04]  /*49840*/  STL.64 [R1+0x3a8], R38 ;  /* 0x0003a82601007387 */ /* 0x0001e80000100a00 */
[----:B0-----:R-:W4:Y:S04]  /*49850*/  LDL.LU.64 R38, [R1+0x2ff8] ;  /* 0x002ff80001267983 */ /* 0x001f280000300a00 */
[----:B------:R-:W2:Y:S04]  /*49860*/  LDL.LU.64 R36, [R1+0x2ff0] ;  /* 0x002ff00001247983 */ /* 0x000ea80000300a00 */
[----:B------:R-:W-:Y:S04]  /*49870*/  STL.64 [R1+0x2f78], R34 ;  /* 0x002f782201007387 */ /* 0x000fe80000100a00 */
[----:B------:R0:W-:Y:S04]  /*49880*/  STL.64 [R1+0x2f70], R32 ;  /* 0x002f702001007387 */ /* 0x0001e80000100a00 */
[----:B0-----:R-:W2:Y:S04]  /*49890*/  LDL.LU R32, [R1+0x470] ;  /* 0x0004700001207983 */ /* 0x001ea80000300800 */
[----:B------:R-:W2:Y:S04]  /*498a0*/  LDL.LU R33, [R1+0x474] ;  /* 0x0004740001217983 */ /* 0x000ea80000300800 */
[----:B------:R-:W2:Y:S04]  /*498b0*/  LDL.LU R34, [R1+0x478] ;  /* 0x0004780001227983 */ /* 0x000ea80000300800 */
[----:B------:R-:W2:Y:S01]  /*498c0*/  LDL.LU R35, [R1+0x47c] ;  /* 0x00047c0001237983 */ /* 0x000ea20000300800 */
[----:B---3--:R-:W-:Y:S01]  /*498d0*/  IMAD R28, R28, 0x100, R41 ;  /* 0x000001001c1c7824 */ /* 0x008fe200078e0229 */
[C---:B----4-:R-:W-:Y:S06]  /*498e0*/  HMMA.16816.F32 R4, R24.reuse, R38, R4 ;  /* 0x000000261804723c */ /* 0x050fec0000001804 */
        /* <DEDUP_REMOVED lines=15> */
[----:B------:R-:W3:Y:S04]  /*499e0*/  LDL.LU R39, [R1+0x4ac] ;  /* 0x0004ac0001277983 */ /* 0x000ee80000300800 */
[----:B------:R-:W4:Y:S01]  /*499f0*/  LDL.LU R41, [R1+0x2fcc] ;  /* 0x002fcc0001297983 */ /* 0x000f220000300800 */
[----:B------:R-:W-:-:S03]  /*49a00*/  IMAD R29, R29, 0x100, R61 ;  /* 0x000001001d1d7824 */ /* 0x000fc600078e023d */
[----:B------:R-:W2:Y:S01]  /*49a10*/  LDL.LU R61, [R1+0x2fc8] ;  /* 0x002fc800013d7983 */ /* 0x000ea20000300800 */
[----:B----4-:R-:W-:-:S15]  /*49a20*/  HMMA.16816.F32 R52, R24, R40, R52 ;  /* 0x000000281834723c */ /* 0x010fde0000001834 */
[----:B------:R-:W-:-:S08]  /*49a30*/  NOP ;  /* 0x0000000000007918 */ /* 0x000fd00000000000 */
[----:B------:R-:W-:Y:S04]  /*49a40*/  STL.64 [R1+0x370], R52 ;  /* 0x0003703401007387 */ /* 0x000fe80000100a00 */
[----:B------:R0:W-:Y:S04]  /*49a50*/  STL.64 [R1+0x378], R54 ;  /* 0x0003783601007387 */ /* 0x0001e80000100a00 */
[----:B0-----:R-:W4:Y:S04]  /*49a60*/  LDL.LU.64 R54, [R1+0x2fc0] ;  /* 0x002fc00001367983 */ /* 0x001f280000300a00 */
[----:B------:R-:W2:Y:S01]  /*49a70*/  LDL.LU.64 R52, [R1+0x2fb8] ;  /* 0x002fb80001347983 */ /* 0x000ea20000300a00 */
[----:B------:R-:W-:-:S02]  /*49a80*/  IMAD R30, R30, 0x100, R60 ;  /* 0x000001001e1e7824 */ /* 0x000fc400078e023c */
[----:B------:R-:W-:Y:S01]  /*49a90*/  IMAD R31, R31, 0x100, R0 ;  /* 0x000001001f1f7824 */ /* 0x000fe200078e0200 */
[----:B---3--:R-:W-:Y:S01]  /*49aa0*/  HMMA.16816.F32 R36, R24, R42, R36 ;  /* 0x0000002a1824723c */ /* 0x008fe20000001824 */
[----:B------:R-:W-:Y:S01]  /*49ab0*/  F2FP.F16.E5M2.UNPACK_B R28, R28 ;  /* 0x0000001cff1c723e */ /* 0x000fe200020004ff */
[----:B------:R-:W3:Y:S01]  /*49ac0*/  LDL.LU R60, [R1+0x2fb4] ;  /* 0x002fb400013c7983 */ /* 0x000ee20000300800 */
[----:B------:R-:W-:Y:S02]  /*49ad0*/  F2FP.F16.E5M2.UNPACK_B R29, R29 ;  /* 0x0000001dff1d723e */ /* 0x000fe400020004ff */
[----:B------:R-:W-:Y:S01]  /*49ae0*/  F2FP.F16.E5M2.UNPACK_B R30, R30 ;  /* 0x0000001eff1e723e */ /* 0x000fe200020004ff */
[----:B------:R-:W3:Y:S01]  /*49af0*/  LDL.LU R0, [R1+0x2fb0] ;  /* 0x002fb00001007983 */ /* 0x000ee20000300800 */
[----:B------:R-:W-:-:S03]  /*49b00*/  F2FP.F16.E5M2.UNPACK_B R31, R31 ;  /* 0x0000001fff1f723e */ /* 0x000fc600020004ff */
[----:B------:R-:W-:Y:S04]  /*49b10*/  STL.64 [R1+0x2f68], R42 ;  /* 0x002f682a01007387 */ /* 0x000fe80000100a00 */
[----:B------:R-:W-:Y:S09]  /*49b20*/  STL.64 [R1+0x2f60], R40 ;  /* 0x002f602801007387 */ /* 0x000ff20000100a00 */
[----:B------:R-:W-:Y:S04]  /*49b30*/  STL.64 [R1+0x480], R36 ;  /* 0x0004802401007387 */ /* 0x000fe80000100a00 */
[----:B------:R-:W-:Y:S01]  /*49b40*/  STL.64 [R1+0x488], R38 ;  /* 0x0004882601007387 */ /* 0x000fe20000100a00 */
[C---:B--2---:R-:W-:Y:S06]  /*49b50*/  HMMA.16816.F32 R32, R24.reuse, R52, R32 ;  /* 0x000000341820723c */ /* 0x044fec0000001820 */
[----:B------:R-:W-:Y:S06]  /*49b60*/  HMMA.16816.F32 R24, R24, R2, R20 ;  /* 0x000000021818723c */ /* 0x000fec0000001814 */
[C---:B------:R-:W-:Y:S06]  /*49b70*/  HMMA.16816.F32 R20, R28.reuse, R4, R8 ;  /* 0x000000041c14723c */ /* 0x040fec0000001808 */
[C---:B------:R-:W-:Y:S01]  /*49b80*/  HMMA.16816.F32 R8, R28.reuse, R6, R48 ;  /* 0x000000061c08723c */ /* 0x040fe20000001830 */
[----:B----4-:R-:W-:Y:S04]  /*49b90*/  STL.64 [R1+0x2f88], R54 ;  /* 0x002f883601007387 */ /* 0x010fe80000100a00 */
[----:B------:R-:W-:Y:S04]  /*49ba0*/  STL.64 [R1+0x2f80], R52 ;  /* 0x002f803401007387 */ /* 0x000fe80000100a00 */
[----:B------:R-:W-:Y:S04]  /*49bb0*/  STL.64 [R1+0x460], R32 ;  /* 0x0004602001007387 */ /* 0x000fe80000100a00 */
[----:B------:R-:W-:Y:S04]  /*49bc0*/  STL.64 [R1+0x468], R34 ;  /* 0x0004682201007387 */ /* 0x000fe80000100a00 */
[----:B------:R-:W-:Y:S04]  /*49bd0*/  STL.64 [R1+0x360], R24 ;  /* 0x0003601801007387 */ /* 0x000fe80000100a00 */
[----:B------:R-:W-:Y:S04]  /*49be0*/  STL.64 [R1+0x368], R26 ;  /* 0x0003681a01007387 */ /* 0x000fe80000100a00 */
[----:B------:R-:W-:Y:S04]  /*49bf0*/  STL.64 [R1+0x2fa8], R6 ;  /* 0x002fa80601007387 */ /* 0x000fe80000100a00 */
[----:B------:R-:W-:Y:S04]  /*49c00*/  STL.64 [R1+0x340], R20 ;  /* 0x0003401401007387 */ /* 0x000fe80000100a00 */
[----:B------:R-:W-:Y:S04]  /*49c10*/  STL.64 [R1+0x348], R22 ;  /* 0x0003481601007387 */ /* 0x000fe80000100a00 */
[----:B------:R0:W-:Y:S04]  /*49c20*/  STL.64 [R1+0x2fa0], R4 ;  /* 0x002fa00401007387 */ /* 0x0001e80000100a00 */
[----:B------:R-:W-:Y:S04]  /*49c30*/  STL.64 [R1+0x330], R8 ;  /* 0x0003300801007387 */ /* 0x000fe80000100a00 */
[----:B------:R1:W-:Y:S01]  /*49c40*/  STL.64 [R1+0x338], R10 ;  /* 0x0003380a01007387 */ /* 0x0003e20000100a00 */
[C---:B0-----:R-:W-:Y:S06]  /*49c50*/  HMMA.16816.F32 R4, R28.reuse, R14, R56 ;  /* 0x0000000e1c04723c */ /* 0x041fec0000001838 */
[----:B-1----:R-:W-:Y:S01]  /*49c60*/  HMMA.16816.F32 R8, R28, R12, R44 ;  /* 0x0000000c1c08723c */ /* 0x002fe2000000182c */
[----:B------:R-:W2:-:S15]  /*49c70*/  LDL.LU R44, [R1+0x190] ;  /* 0x00019000012c7983 */ /* 0x000e9e0000300800 */
[----:B------:R-:W-:-:S07]  /*49c80*/  NOP ;  /* 0x0000000000007918 */ /* 0x000fce0000000000 */
[----:B------:R-:W-:Y:S04]  /*49c90*/  STL.64 [R1+0x320], R8 ;  /* 0x0003200801007387 */ /* 0x000fe80000100a00 */
[----:B------:R-:W-:Y:S04]  /*49ca0*/  STL.64 [R1+0x328], R10 ;  /* 0x0003280a01007387 */ /* 0x000fe80000100a00 */
[----:B------:R0:W-:Y:S04]  /*49cb0*/  STL.64 [R1+0x300], R4 ;  /* 0x0003000401007387 */ /* 0x0001e80000100a00 */
[----:B------:R1:W-:Y:S04]  /*49cc0*/  STL.64 [R1+0x308], R6 ;  /* 0x0003080601007387 */ /* 0x0003e80000100a00 */
        /* <DEDUP_REMOVED lines=15> */
[----:B0-----:R-:W4:Y:S04]  /*49dc0*/  LDL.LU R4, [R1+0x2f0] ;  /* 0x0002f00001047983 */ /* 0x001f280000300800 */
[----:B------:R-:W4:Y:S04]  /*49dd0*/  LDL.LU R5, [R1+0x2f4] ;  /* 0x0002f40001057983 */ /* 0x000f280000300800 */
[----:B-1----:R-:W4:Y:S04]  /*49de0*/  LDL.LU R6, [R1+0x2f8] ;  /* 0x0002f80001067983 */ /* 0x002f280000300800 */
        /* <DEDUP_REMOVED lines=25> */
[----:B------:R0:W-:Y:S04]  /*49f80*/  STL.64 [R1+0x2f48], R14 ;  /* 0x002f480e01007387 */ /* 0x0001e80000100a00 */
[----:B0-----:R-:W3:Y:S04]  /*49f90*/  LDL.LU R14, [R1+0xd3c] ;  /* 0x000d3c00010e7983 */ /* 0x001ee80000300800 */
[----:B------:R-:W3:Y:S04]  /*49fa0*/  LDL.LU R15, [R1+0xd44] ;  /* 0x000d4400010f7983 */ /* 0x000ee80000300800 */
[----:B------:R0:W-:Y:S04]  /*49fb0*/  STL.64 [R1+0x2f40], R12 ;  /* 0x002f400c01007387 */ /* 0x0001e80000100a00 */
[----:B0-----:R-:W3:Y:S04]  /*49fc0*/  LDL.LU R12, [R1+0xd2c] ;  /* 0x000d2c00010c7983 */ /* 0x001ee80000300800 */
[----:B------:R-:W3:Y:S01]  /*49fd0*/  LDL.LU R13, [R1+0xd34] ;  /* 0x000d3400010d7983 */ /* 0x000ee20000300800 */
[C---:B--2---:R-:W-:Y:S06]  /*49fe0*/  HMMA.16816.F32 R20, R28.reuse, R18, R20 ;  /* 0x000000121c14723c */ /* 0x044fec0000001814 */
[----:B----4-:R-:W-:-:S15]  /*49ff0*/  HMMA.16816.F32 R4, R28, R16, R4 ;  /* 0x000000101c04723c */ /* 0x010fde0000001804 */
        /* <DEDUP_REMOVED lines=11> */
[----:B0-----:R-:W4:Y:S04]  /*4a0b0*/  LDL.LU R16, [R1+0x220] ;  /* 0x0002200001107983 */ /* 0x001f280000300800 */
[----:B------:R-:W4:Y:S04]  /*4a0c0*/  LDL.LU R17, [R1+0x224] ;  /* 0x0002240001117983 */ /* 0x000f280000300800 */
[----:B------:R-:W4:Y:S04]  /*4a0d0*/  LDL.LU R18, [R1+0x228] ;  /* 0x0002280001127983 */ /* 0x000f280000300800 */
[----:B------:R-:W4:Y:S01]  /*4a0e0*/  LDL.LU R19, [R1+0x22c] ;  /* 0x00022c0001137983 */ /* 0x000f220000300800 */
        /* <DEDUP_REMOVED lines=27> */
[----:B------:R-:W3:Y:S04]  /*4a2a0*/  LDL.LU.64 R36, [R1+0x2f50] ;  /* 0x002f500001247983 */ /* 0x000ee80000300a00 */
[----:B------:R-:W-:Y:S04]  /*4a2b0*/  STL.64 [R1+0x2f18], R34 ;  /* 0x002f182201007387 */ /* 0x000fe80000100a00 */
[----:B------:R0:W-:Y:S04]  /*4a2c0*/  STL.64 [R1+0x2f10], R32 ;  /* 0x002f102001007387 */ /* 0x0001e80000100a00 */
[----:B0-----:R-:W3:Y:S04]  /*4a2d0*/  LDL.LU R32, [R1+0x250] ;  /* 0x0002500001207983 */ /* 0x001ee80000300800 */
[----:B------:R-:W3:Y:S04]  /*4a2e0*/  LDL.LU R33, [R1+0x254] ;  /* 0x0002540001217983 */ /* 0x000ee80000300800 */
[----:B------:R-:W3:Y:S04]  /*4a2f0*/  LDL.LU R34, [R1+0x258] ;  /* 0x0002580001227983 */ /* 0x000ee80000300800 */
[----:B------:R-:W3:Y:S01]  /*4a300*/  LDL.LU R35, [R1+0x25c] ;  /* 0x00025c0001237983 */ /* 0x000ee20000300800 */
        /* <DEDUP_REMOVED lines=8> */
[C---:B--2---:R-:W-:Y:S06]  /*4a390*/  HMMA.16816.F32 R12, R28.reuse, R42, R24 ;  /* 0x0000002a1c0c723c */ /* 0x044fec0000001818 */
[C---:B----4-:R-:W-:Y:S06]  /*4a3a0*/  HMMA.16816.F32 R16, R28.reuse, R40, R16 ;  /* 0x000000281c10723c */ /* 0x050fec0000001810 */
[C---:B---3--:R-:W-:Y:S06]  /*4a3b0*/  HMMA.16816.F32 R20, R28.reuse, R38, R20 ;  /* 0x000000261c14723c */ /* 0x048fec0000001814 */
[----:B------:R-:W-:Y:S01]  /*4a3c0*/  STL.64 [R1+0x2f38], R38 ;  /* 0x002f382601007387 */ /* 0x000fe20000100a00 */
[----:B------:R-:W-:-:S15]  /*4a3d0*/  HMMA.16816.F32 R32, R28, R36, R32 ;  /* 0x000000241c20723c */ /* 0x000fde0000001820 */
[----:B------:R-:W-:-:S08]  /*4a3e0*/  NOP ;  /* 0x0000000000007918 */ /* 0x000fd00000000000 */
[----:B------:R-:W-:Y:S04]  /*4a3f0*/  STL.64 [R1+0x250], R32 ;  /* 0x0002502001007387 */ /* 0x000fe80000100a00 */
[----:B------:R-:W-:Y:S04]  /*4a400*/  STL.64 [R1+0x258], R34 ;  /* 0x0002582201007387 */ /* 0x000fe80000100a00 */
[----:B------:R-:W-:Y:S04]  /*4a410*/  STL.64 [R1+0x2f30], R36 ;  /* 0x002f302401007387 */ /* 0x000fe80000100a00 */
[----:B------:R-:W-:Y:S04]  /*4a420*/  STL.64 [R1+0x230], R20 ;  /* 0x0002301401007387 */ /* 0x000fe80000100a00 */
[----:B------:R0:W-:Y:S04]  /*4a430*/  STL.64 [R1+0x238], R22 ;  /* 0x0002381601007387 */ /* 0x0001e80000100a00 */
[----:B------:R-:W-:Y:S04]  /*4a440*/  STL.64 [R1+0x210], R16 ;  /* 0x0002101001007387 */ /* 0x000fe80000100a00 */
[----:B------:R1:W-:Y:S01]  /*4a450*/  STL.64 [R1+0x218], R18 ;  /* 0x0002181201007387 */ /* 0x0003e20000100a00 */
[C---:B0-----:R-:W-:Y:S03]  /*4a460*/  HMMA.16816.F32 R20, R28.reuse, R52, R48 ;  /* 0x000000341c14723c */ /* 0x041fe60000001830 */
[----:B------:R-:W-:Y:S04]  /*4a470*/  STL.64 [R1+0x2a0], R12 ;  /* 0x0002a00c01007387 */ /* 0x000fe80000100a00 */
[----:B------:R0:W-:Y:S01]  /*4a480*/  STL.64 [R1+0x2a8], R14 ;  /* 0x0002a80e01007387 */ /* 0x0001e20000100a00 */
[----:B-1----:R-:W-:Y:S06]  /*4a490*/  HMMA.16816.F32 R16, R28, R2, R44 ;  /* 0x000000021c10723c */ /* 0x002fec000000182c */
[C---:B0-----:R-:W-:Y:S09]  /*4a4a0*/  HMMA.16816.F32 R12, R8.reuse, R4, R56 ;  /* 0x00000004080c723c */ /* 0x041ff20000001838 */
[----:B------:R0:W-:Y:S04]  /*4a4b0*/  STL.64 [R1+0x280], R20 ;  /* 0x0002801401007387 */ /* 0x0001e80000100a00 */
[----:B------:R1:W-:Y:S04]  /*4a4c0*/  STL.64 [R1+0x288], R22 ;  /* 0x0002881601007387 */ /* 0x0003e80000100a00 */
[----:B0-----:R-:W2:Y:S04]  /*4a4d0*/  LDL.LU R20, [R1+0xe0] ;  /* 0x0000e00001147983 */ /* 0x001ea80000300800 */
[----:B------:R-:W-:Y:S04]  /*4a4e0*/  STL.64 [R1+0x1f0], R16 ;  /* 0x0001f01001007387 */ /* 0x000fe80000100a00 */
[----:B------:R-:W-:Y:S04]  /*4a4f0*/  STL.64 [R1+0x1f8], R18 ;  /* 0x0001f81201007387 */ /* 0x000fe80000100a00 */
[----:B------:R0:W-:Y:S04]  /*4a500*/  STL.64 [R1+0x1e0], R12 ;  /* 0x0001e00c01007387 */ /* 0x0001e80000100a00 */
[----:B------:R3:W-:Y:S04]  /*4a510*/  STL.64 [R1+0x1e8], R14 ;  /* 0x0001e80e01007387 */ /* 0x0007e80000100a00 */
[----:B------:R-:W2:Y:S04]  /*4a520*/  LDL.LU R21, [R1+0xe4] ;  /* 0x0000e40001157983 */ /* 0x000ea80000300800 */
[----:B-1----:R-:W2:Y:S04]  /*4a530*/  LDL.LU R22, [R1+0xe8] ;  /* 0x0000e80001167983 */ /* 0x002ea80000300800 */
[----:B------:R-:W2:Y:S04]  /*4a540*/  LDL.LU R23, [R1+0xec] ;  /* 0x0000ec0001177983 */ /* 0x000ea80000300800 */
[----:B0-----:R-:W4:Y:S04]  /*4a550*/  LDL.LU R12, [R1+0x150] ;  /* 0x00015000010c7983 */ /* 0x001f280000300800 */
[----:B------:R-:W4:Y:S04]  /*4a560*/  LDL.LU R13, [R1+0x154] ;  /* 0x00015400010d7983 */ /* 0x000f280000300800 */
[----:B---3--:R-:W4:Y:S04]  /*4a570*/  LDL.LU R14, [R1+0x158] ;  /* 0x00015800010e7983 */ /* 0x008f280000300800 */
        /* <DEDUP_REMOVED lines=33> */
[----:B----4-:R-:W-:Y:S03]  /*4a790*/  HMMA.16816.F32 R4, R8, R6, R12 ;  /* 0x000000060804723c */ /* 0x010fe6000000180c */
[----:B------:R-:W2:Y:S04]  /*4a7a0*/  LDL.LU.64 R14, [R1+0x2f48] ;  /* 0x002f4800010e7983 */ /* 0x000ea80000300a00 */
[----:B------:R-:W3:-:S15]  /*4a7b0*/  LDL.LU.64 R12, [R1+0x2f40] ;  /* 0x002f4000010c7983 */ /* 0x000ede0000300a00 */
[----:B------:R-:W-:-:S01]  /*4a7c0*/  NOP ;  /* 0x0000000000007918 */ /* 0x000fc20000000000 */
[----:B------:R0:W-:Y:S04]  /*4a7d0*/  STL.64 [R1+0x1d0], R4 ;  /* 0x0001d00401007387 */ /* 0x0001e80000100a00 */
[----:B------:R1:W-:Y:S04]  /*4a7e0*/  STL.64 [R1+0x1d8], R6 ;  /* 0x0001d80601007387 */ /* 0x0003e80000100a00 */
[----:B0-----:R-:W4:Y:S04]  /*4a7f0*/  LDL.LU R4, [R1+0x70] ;  /* 0x0000700001047983 */ /* 0x001f280000300800 */
[----:B------:R-:W4:Y:S04]  /*4a800*/  LDL.LU R5, [R1+0x74] ;  /* 0x0000740001057983 */ /* 0x000f280000300800 */
[----:B-1----:R-:W4:Y:S04]  /*4a810*/  LDL.LU R6, [R1+0x78] ;  /* 0x0000780001067983 */ /* 0x002f280000300800 */
[----:B------:R-:W4:Y:S01]  /*4a820*/  LDL.LU R7, [R1+0x7c] ;  /* 0x00007c0001077983 */ /* 0x000f220000300800 */
[C---:B---3--:R-:W-:Y:S06]  /*4a830*/  HMMA.16816.F32 R36, R8.reuse, R12, R36 ;  /* 0x0000000c0824723c */ /* 0x048fec0000001824 */
[----:B--2---:R-:W-:-:S15]  /*4a840*/  HMMA.16816.F32 R12, R8, R14, R16 ;  /* 0x0000000e080c723c */ /* 0x004fde0000001810 */
[----:B------:R-:W-:-:S02]  /*4a850*/  NOP ;  /* 0x0000000000007918 */ /* 0x000fc40000000000 */
[----:B------:R-:W-:Y:S04]  /*4a860*/  STL.64 [R1+0x1b0], R36 ;  /* 0x0001b02401007387 */ /* 0x000fe80000100a00 */
[----:B------:R0:W-:Y:S04]  /*4a870*/  STL.64 [R1+0x1b8], R38 ;  /* 0x0001b82601007387 */ /* 0x0001e80000100a00 */
[----:B0-----:R-:W2:Y:S04]  /*4a880*/  LDL.LU.64 R38, [R1+0x2f38] ;  /* 0x002f380001267983 */ /* 0x001ea80000300a00 */
[----:B------:R-:W4:Y:S04]  /*4a890*/  LDL.LU.64 R36, [R1+0x2f30] ;  /* 0x002f300001247983 */ /* 0x000f280000300a00 */
[----:B------:R-:W3:Y:S04]  /*4a8a0*/  LDL.LU.64 R18, [R1+0x2f28] ;  /* 0x002f280001127983 */ /* 0x000ee80000300a00 */
[----:B------:R-:W2:Y:S04]  /*4a8b0*/  LDL.LU.64 R16, [R1+0x2f20] ;  /* 0x002f200001107983 */ /* 0x000ea80000300a00 */
[----:B------:R0:W-:Y:S04]  /*4a8c0*/  STL.64 [R1+0x190], R12 ;  /* 0x0001900c01007387 */ /* 0x0001e80000100a00 */
[----:B------:R1:W-:Y:S04]  /*4a8d0*/  STL.64 [R1+0x198], R14 ;  /* 0x0001980e01007387 */ /* 0x0003e80000100a00 */
[----:B0-----:R-:W4:Y:S04]  /*4a8e0*/  LDL.LU R12, [R1] ;  /* 0x00000000010c7983 */ /* 0x001f280000300800 */
        /* <DEDUP_REMOVED lines=14> */
[----:B0-----:R-:W3:Y:S01]  /*4a9d0*/  LDL.LU R16, [R1+0x50] ;  /* 0x0000500001107983 */ /* 0x001ee20000300800 */
[----:B------:R-:W-:-:S03]  /*4a9e0*/  IMAD.MOV.U32 R17, RZ, RZ, R0 ;  /* 0x000000ffff117224 */ /* 0x000fc600078e0000 */
[----:B------:R-:W3:Y:S01]  /*4a9f0*/  LDL.LU R0, [R1+0x2ef8] ;  /* 0x002ef80001007983 */ /* 0x000ee20000300800 */
[----:B-1----:R-:W-:Y:S02]  /*4aa00*/  IMAD.MOV.U32 R18, RZ, RZ, R60 ;  /* 0x000000ffff127224 */ /* 0x002fe400078e003c */
[----:B------:R-:W-:Y:S01]  /*4aa10*/  IMAD.MOV.U32 R19, RZ, RZ, R61 ;  /* 0x000000ffff137224 */ /* 0x000fe200078e003d */
[----:B------:R-:W3:Y:S04]  /*4aa20*/  LDL.LU R60, [R1+0x2ef4] ;  /* 0x002ef400013c7983 */ /* 0x000ee80000300800 */
[----:B------:R-:W3:Y:S01]  /*4aa30*/  LDL.LU R61, [R1+0x2ef0] ;  /* 0x002ef000013d7983 */ /* 0x000ee20000300800 */
[C---:B--2---:R-:W-:Y:S06]  /*4aa40*/  HMMA.16816.F32 R48, R8.reuse, R20, R48 ;  /* 0x000000140830723c */ /* 0x044fec0000001830 */
[C---:B----4-:R-:W-:Y:S06]  /*4aa50*/  HMMA.16816.F32 R20, R8.reuse, R22, R44 ;  /* 0x000000160814723c */ /* 0x050fec000000182c */
[----:B---3--:R-:W-:Y:S11]  /*4aa60*/  HMMA.16816.F32 R56, R8, R32, R56 ;  /* 0x000000200838723c */ /* 0x008ff60000001838 */
[----:B------:R-:W-:Y:S04]  /*4aa70*/  STL.64 [R1+0x130], R48 ;  /* 0x0001303001007387 */ /* 0x000fe80000100a00 */
[----:B------:R0:W-:Y:S04]  /*4aa80*/  STL.64 [R1+0x138], R50 ;  /* 0x0001383201007387 */ /* 0x0001e80000100a00 */
[----:B0-----:R-:W2:Y:S04]  /*4aa90*/  LDL.LU.64 R50, [R1+0x2ee8] ;  /* 0x002ee80001327983 */ /* 0x001ea80000300a00 */
[----:B------:R-:W3:Y:S04]  /*4aaa0*/  LDL.LU.64 R48, [R1+0x2ee0] ;  /* 0x002ee00001307983 */ /* 0x000ee80000300a00 */
[----:B------:R-:W4:Y:S04]  /*4aab0*/  LDL.LU.64 R46, [R1+0x2ed8] ;  /* 0x002ed800012e7983 */ /* 0x000f280000300a00 */
[----:B------:R-:W4:Y:S04]  /*4aac0*/  LDL.LU.64 R44, [R1+0x2ed0] ;  /* 0x002ed000012c7983 */ /* 0x000f280000300a00 */
[----:B------:R0:W-:Y:S04]  /*4aad0*/  STL.64 [R1+0x110], R20 ;  /* 0x0001101401007387 */ /* 0x0001e80000100a00 */
[----:B------:R-:W-:Y:S04]  /*4aae0*/  STL.64 [R1+0x118], R22 ;  /* 0x0001181601007387 */ /* 0x000fe80000100a00 */
[----:B0-----:R-:W2:Y:S04]  /*4aaf0*/  LDL.LU R20, [R1+0x80] ;  /* 0x0000800001147983 */ /* 0x001ea80000300800 */
[----:B------:R-:W-:Y:S04]  /*4ab00*/  STL.64 [R1+0xe0], R56 ;  /* 0x0000e03801007387 */ /* 0x000fe80000100a00 */
[----:B------:R0:W-:Y:S04]  /*4ab10*/  STL.64 [R1+0xe8], R58 ;  /* 0x0000e83a01007387 */ /* 0x0001e80000100a00 */
[----:B0-----:R-:W3:Y:S04]  /*4ab20*/  LDL.LU.64 R58, [R1+0x2ec8] ;  /* 0x002ec800013a7983 */ /* 0x001ee80000300a00 */
[----:B------:R-:W3:Y:S01]  /*4ab30*/  LDL.LU.64 R56, [R1+0x2ec0] ;  /* 0x002ec00001387983 */ /* 0x000ee20000300a00 */
[----:B------:R-:W-:-:S02]  /*4ab40*/  IMAD.MOV.U32 R21, RZ, RZ, R61 ;  /* 0x000000ffff157224 */ /* 0x000fc400078e003d */
[----:B------:R-:W-:Y:S02]  /*4ab50*/  IMAD.MOV.U32 R22, RZ, RZ, R60 ;  /* 0x000000ffff167224 */ /* 0x000fe400078e003c */
[----:B------:R-:W-:Y:S01]  /*4ab60*/  IMAD.MOV.U32 R23, RZ, RZ, R0 ;  /* 0x000000ffff177224 */ /* 0x000fe200078e0000 */
[C---:B------:R-:W-:Y:S06]  /*4ab70*/  HMMA.16816.F32 R4, R8.reuse, R36, R4 ;  /* 0x000000240804723c */ /* 0x040fec0000001804 */
[C---:B------:R-:W-:Y:S06]  /*4ab80*/  HMMA.16816.F32 R12, R8.reuse, R40, R12 ;  /* 0x00000028080c723c */ /* 0x040fec000000180c */
[----:B------:R-:W-:Y:S01]  /*4ab90*/  HMMA.16816.F32 R16, R8, R38, R16 ;  /* 0x000000260810723c */ /* 0x000fe20000001810 */
[----:B------:R-:W-:-:S02]  /*4aba0*/  IMAD R32, R29, 0x100, R28 ;  /* 0x000001001d207824 */ /* 0x000fc400078e021c */
[----:B------:R-:W-:-:S09]  /*4abb0*/  IMAD R33, R31, 0x100, R30 ;  /* 0x000001001f217824 */ /* 0x000fd200078e021e */
[----:B------:R-:W-:Y:S02]  /*4abc0*/  IMAD.MOV.U32 R0, RZ, RZ, R7 ;  /* 0x000000ffff007224 */ /* 0x000fe400078e0007 */
[----:B------:R-:W-:Y:S02]  /*4abd0*/  IMAD.MOV.U32 R60, RZ, RZ, R6 ;  /* 0x000000ffff3c7224 */ /* 0x000fe400078e0006 */
[----:B------:R-:W-:Y:S01]  /*4abe0*/  IMAD.MOV.U32 R61, RZ, RZ, R5 ;  /* 0x000000ffff3d7224 */ /* 0x000fe200078e0005 */
[C---:B----4-:R-:W-:Y:S06]  /*4abf0*/  HMMA.16816.F32 R28, R8.reuse, R52, R44 ;  /* 0x00000034081c723c */ /* 0x050fec000000182c */
[C---:B--2---:R-:W-:Y:S06]  /*4ac00*/  HMMA.16816.F32 R20, R8.reuse, R34, R20 ;  /* 0x000000220814723c */ /* 0x044fec0000001814 */
[----:B---3--:R-:W-:-:S15]  /*4ac10*/  HMMA.16816.F32 R56, R8, R42, R56 ;  /* 0x0000002a0838723c */ /* 0x008fde0000001838 */
[----:B------:R-:W-:-:S02]  /*4ac20*/  NOP ;  /* 0x0000000000007918 */ /* 0x000fc40000000000 */
[----:B------:R-:W-:Y:S04]  /*4ac30*/  STL.64 [R1+0xc0], R20 ;  /* 0x0000c01401007387 */ /* 0x000fe80000100a00 */
[----:B------:R-:W-:Y:S04]  /*4ac40*/  STL.64 [R1+0xc8], R22 ;  /* 0x0000c81601007387 */ /* 0x000fe80000100a00 */
[----:B------:R0:W-:Y:S04]  /*4ac50*/  STL [R1+0x90], R4 ;  /* 0x0000900401007387 */ /* 0x0001e80000100800 */
[----:B------:R-:W2:Y:S04]  /*4ac60*/  LDL R5, [R1+0x6c4] ;  /* 0x0006c40001057983 */ /* 0x000ea80000100800 */
[----:B0-----:R-:W3:Y:S04]  /*4ac70*/  LDL R4, [R1+0x6c0] ;  /* 0x0006c00001047983 */ /* 0x001ee80000100800 */
[----:B------:R0:W-:Y:S04]  /*4ac80*/  STL [R1+0x2d60], R0 ;  /* 0x002d600001007387 */ /* 0x0001e80000100800 */
[----:B------:R-:W-:Y:S04]  /*4ac90*/  STL [R1+0x2d5c], R60 ;  /* 0x002d5c3c01007387 */ /* 0x000fe80000100800 */
[----:B------:R-:W-:Y:S01]  /*4aca0*/  STL [R1+0x2d58], R61 ;  /* 0x002d583d01007387 */ /* 0x000fe20000100800 */
[----:B0-----:R-:W-:-:S03]  /*4acb0*/  IMAD.MOV.U32 R0, RZ, RZ, R13 ;  /* 0x000000ffff007224 */ /* 0x001fc600078e000d */
[----:B------:R-:W-:Y:S04]  /*4acc0*/  STL.64 [R1+0x60], R16 ;  /* 0x0000601001007387 */ /* 0x000fe80000100a00 */
[----:B------:R-:W-:Y:S01]  /*4acd0*/  STL.64 [R1+0x68], R18 ;  /* 0x0000681201007387 */ /* 0x000fe20000100a00 */
[----:B------:R-:W-:-:S03]  /*4ace0*/  IMAD R34, R25, 0x100, R24 ;  /* 0x0000010019227824 */ /* 0x000fc600078e0218 */
[----:B------:R-:W-:Y:S01]  /*4acf0*/  STL [R1+0x30], R12 ;  /* 0x0000300c01007387 */ /* 0x000fe20000100800 */
[----:B------:R-:W-:-:S03]  /*4ad00*/  IMAD R35, R27, 0x100, R26 ;  /* 0x000001001b237824 */ /* 0x000fc600078e021a */
[----:B------:R-:W-:Y:S01]  /*4ad10*/  STL [R1+0x2e98], R0 ;  /* 0x002e980001007387 */ /* 0x000fe20000100800 */
[----:B------:R-:W-:-:S03]  /*4ad20*/  IMAD.MOV.U32 R26, RZ, RZ, R55 ;  /* 0x000000ffff1a7224 */ /* 0x000fc600078e0037 */
[----:B------:R-:W-:Y:S01]  /*4ad30*/  STL.64 [R1+0x2d10], R58 ;  /* 0x002d103a01007387 */ /* 0x000fe20000100a00 */
[----:B------:R-:W-:-:S03]  /*4ad40*/  IMAD.MOV.U32 R27, RZ, RZ, R54 ;  /* 0x000000ffff1b7224 */ /* 0x000fc600078e0036 */
[----:B------:R0:W-:Y:S04]  /*4ad50*/  STL.64 [R1+0x2d08], R56 ;  /* 0x002d083801007387 */ /* 0x0001e80000100a00 */
[----:B------:R-:W4:Y:S04]  /*4ad60*/  LDL.LU R24, [R1+0x10] ;  /* 0x0000100001187983 */ /* 0x000f280000300800 */
[----:B------:R-:W4:Y:S04]  /*4ad70*/  LDL.LU R25, [R1+0x14] ;  /* 0x0000140001197983 */ /* 0x000f280000300800 */
[----:B------:R-:W4:Y:S04]  /*4ad80*/  LDL R54, [R1+0x6e0] ;  /* 0x0006e00001367983 */ /* 0x000f280000100800 */
[----:B------:R-:W4:Y:S04]  /*4ad90*/  LDL R55, [R1+0x6e4] ;  /* 0x0006e40001377983 */ /* 0x000f280000100800 */
[----:B------:R-:W-:Y:S04]  /*4ada0*/  STL.64 [R1+0x2d20], R30 ;  /* 0x002d201e01007387 */ /* 0x000fe80000100a00 */
[----:B------:R-:W-:Y:S04]  /*4adb0*/  STL.64 [R1+0x2d18], R28 ;  /* 0x002d181c01007387 */ /* 0x000fe80000100a00 */
[----:B0-----:R-:W4:Y:S01]  /*4adc0*/  LDL.LU R56, [R1+0x20] ;  /* 0x0000200001387983 */ /* 0x001f220000300800 */
[----:B------:R-:W-:-:S03]  /*4add0*/  IMAD.MOV.U32 R40, RZ, RZ, R48 ;  /* 0x000000ffff287224 */ /* 0x000fc600078e0030 */
[----:B------:R-:W4:Y:S01]  /*4ade0*/  LDL.LU R57, [R1+0x24] ;  /* 0x0000240001397983 */ /* 0x000f220000300800 */
[----:B------:R-:W-:-:S03]  /*4adf0*/  IMAD.MOV.U32 R41, RZ, RZ, R49 ;  /* 0x000000ffff297224 */ /* 0x000fc600078e0031 */
[----:B------:R-:W4:Y:S01]  /*4ae00*/  LDL.LU R58, [R1+0x28] ;  /* 0x00002800013a7983 */ /* 0x000f220000300800 */
[----:B------:R-:W-:-:S03]  /*4ae10*/  IMAD.MOV.U32 R42, RZ, RZ, R50 ;  /* 0x000000ffff2a7224 */ /* 0x000fc600078e0032 */
[----:B------:R-:W4:Y:S01]  /*4ae20*/  LDL.LU R59, [R1+0x2c] ;  /* 0x00002c00013b7983 */ /* 0x000f220000300800 */
[----:B------:R-:W-:-:S03]  /*4ae30*/  IMAD.MOV.U32 R43, RZ, RZ, R51 ;  /* 0x000000ffff2b7224 */ /* 0x000fc600078e0033 */
[----:B------:R-:W4:Y:S04]  /*4ae40*/  LDL R16, [R1+0x6d0] ;  /* 0x0006d00001107983 */ /* 0x000f280000100800 */
[----:B------:R-:W4:Y:S04]  /*4ae50*/  LDL R17, [R1+0x6d4] ;  /* 0x0006d40001117983 */ /* 0x000f280000100800 */
[----:B------:R-:W4:Y:S04]  /*4ae60*/  LDL.LU R48, [R1+0x2ebc] ;  /* 0x002ebc0001307983 */ /* 0x000f280000300800 */
[----:B------:R-:W4:Y:S04]  /*4ae70*/  LDL.LU R49, [R1+0x2eb8] ;  /* 0x002eb80001317983 */ /* 0x000f280000300800 */
[----:B------:R-:W4:Y:S04]  /*4ae80*/  LDL.LU R50, [R1+0x2eb4] ;  /* 0x002eb40001327983 */ /* 0x000f280000300800 */
[----:B------:R-:W4:Y:S04]  /*4ae90*/  LDL.LU R51, [R1+0x2eb0] ;  /* 0x002eb00001337983 */ /* 0x000f280000300800 */
[----:B------:R-:W4:Y:S04]  /*4aea0*/  LDL R18, [R1+0x6f0] ;  /* 0x0006f00001127983 */ /* 0x000f280000100800 */
[----:B------:R-:W4:Y:S01]  /*4aeb0*/  LDL R19, [R1+0x6f4] ;  /* 0x0006f40001137983 */ /* 0x000f220000100800 */
[----:B------:R-:W-:-:S02]  /*4aec0*/  F2FP.F16.E5M2.UNPACK_B R32, R32 ;  /* 0x00000020ff20723e */ /* 0x000fc400020004ff */
[----:B------:R-:W-:Y:S01]  /*4aed0*/  F2FP.F16.E5M2.UNPACK_B R33, R33 ;  /* 0x00000021ff21723e */ /* 0x000fe200020004ff */
[----:B------:R-:W4:Y:S01]  /*4aee0*/  LDL.LU R36, [R1+0xa0] ;  /* 0x0000a00001247983 */ /* 0x000f220000300800 */
[----:B------:R-:W-:Y:S02]  /*4aef0*/  F2FP.F16.E5M2.UNPACK_B R34, R34 ;  /* 0x00000022ff22723e */ /* 0x000fe400020004ff */
[----:B------:R-:W-:Y:S01]  /*4af00*/  F2FP.F16.E5M2.UNPACK_B R35, R35 ;  /* 0x00000023ff23723e */ /* 0x000fe200020004ff */
[----:B------:R-:W-:Y:S01]  /*4af10*/  IMAD.MOV.U32 R60, RZ, RZ, R14 ;  /* 0x000000ffff3c7224 */ /* 0x000fe200078e000e */
[----:B------:R-:W4:Y:S01]  /*4af20*/  LDL.LU R37, [R1+0xa4] ;  /* 0x0000a40001257983 */ /* 0x000f220000300800 */
[----:B------:R-:W-:-:S03]  /*4af30*/  IMAD.MOV.U32 R61, RZ, RZ, R15 ;  /* 0x000000ffff3d7224 */ /* 0x000fc600078e000f */
[----:B------:R-:W4:Y:S04]  /*4af40*/  LDL.LU R38, [R1+0xa8] ;  /* 0x0000a80001267983 */ /* 0x000f280000300800 */
[----:B------:R-:W4:Y:S04]  /*4af50*/  LDL.LU R39, [R1+0xac] ;  /* 0x0000ac0001277983 */ /* 0x000f280000300800 */
[----:B------:R-:W4:Y:S04]  /*4af60*/  LDL R20, [R1+0x700] ;  /* 0x0007000001147983 */ /* 0x000f280000100800 */
[----:B------:R-:W4:Y:S01]  /*4af70*/  LDL R21, [R1+0x704] ;  /* 0x0007040001157983 */ /* 0x000f220000100800 */
[----:B--2---:R-:W-:-:S02]  /*4af80*/  F2FP.F16.E5M2.UNPACK_B R13, R5 ;  /* 0x00000005ff0d723e */ /* 0x004fc400020004ff */
[----:B---3--:R-:W-:Y:S02]  /*4af90*/  F2FP.F16.E5M2.UNPACK_B R12, R4 ;  /* 0x00000004ff0c723e */ /* 0x008fe400020004ff */
[----:B----4-:R-:W-:Y:S02]  /*4afa0*/  F2FP.F16.E5M2.UNPACK_B R14, R54 ;  /* 0x00000036ff0e723e */ /* 0x010fe400020004ff */
[----:B------:R-:W-:-:S03]  /*4afb0*/  F2FP.F16.E5M2.UNPACK_B R15, R55 ;  /* 0x00000037ff0f723e */ /* 0x000fc600020004ff */
[----:B------:R-:W-:Y:S06]  /*4afc0*/  HMMA.16816.F32 R52, R32, R12, R24 ;  /* 0x0000000c2034723c */ /* 0x000fec0000001818 */
[----:B------:R-:W-:Y:S01]  /*4afd0*/  HMMA.16816.F32 R4, R8, R2, R48 ;  /* 0x000000020804723c */ /* 0x000fe20000001830 */
[----:B------:R-:W-:-:S15]  /*4afe0*/  F2FP.F16.E5M2.UNPACK_B R16, R16 ;  /* 0x00000010ff10723e */ /* 0x000fde00020004ff */
[----:B------:R-:W-:-:S07]  /*4aff0*/  NOP ;  /* 0x0000000000007918 */ /* 0x000fce0000000000 */
[----:B------:R-:W-:Y:S04]  /*4b000*/  STL [R1+0x2ce8], R4 ;  /* 0x002ce80401007387 */ /* 0x000fe80000100800 */
[----:B------:R-:W-:Y:S04]  /*4b010*/  STL [R1+0x2ce4], R5 ;  /* 0x002ce40501007387 */ /* 0x000fe80000100800 */
[----:B------:R-:W-:Y:S04]  /*4b020*/  STL [R1+0x2ce0], R6 ;  /* 0x002ce00601007387 */ /* 0x000fe80000100800 */
[----:B------:R0:W-:Y:S04]  /*4b030*/  STL [R1+0x2cdc], R7 ;  /* 0x002cdc0701007387 */ /* 0x0001e80000100800 */
[----:B------:R-:W2:Y:S04]  /*4b040*/  LDL.LU R24, [R1+0xb0] ;  /* 0x0000b00001187983 */ /* 0x000ea80000300800 */
[----:B------:R-:W2:Y:S01]  /*4b050*/  LDL.LU R25, [R1+0xb4] ;  /* 0x0000b40001197983 */ /* 0x000ea20000300800 */
[----:B0-----:R-:W-:Y:S03]  /*4b060*/  HMMA.16816.F32 R4, R32, R14, R56 ;  /* 0x0000000e2004723c */ /* 0x001fe60000001838 */
[----:B------:R-:W2:Y:S01]  /*4b070*/  LDL.LU R26, [R1+0xb8] ;  /* 0x0000b800011a7983 */ /* 0x000ea20000300800 */
[----:B------:R-:W-:-:S03]  /*4b080*/  F2FP.F16.E5M2.UNPACK_B R17, R17 ;  /* 0x00000011ff11723e */ /* 0x000fc600020004ff */
[----:B------:R-:W2:Y:S04]  /*4b090*/  LDL.LU R27, [R1+0xbc] ;  /* 0x0000bc00011b7983 */ /* 0x000ea80000300800 */
[----:B------:R-:W3:Y:S04]  /*4b0a0*/  LDL R22, [R1+0x710] ;  /* 0x0007100001167983 */ /* 0x000ee80000100800 */
[----:B------:R-:W4:Y:S04]  /*4b0b0*/  LDL R23, [R1+0x714] ;  /* 0x0007140001177983 */ /* 0x000f280000100800 */
[----:B------:R-:W-:Y:S04]  /*4b0c0*/  STL [R1+0x2cf4], R52 ;  /* 0x002cf43401007387 */ /* 0x000fe80000100800 */
[----:B------:R-:W-:Y:S04]  /*4b0d0*/  STL [R1+0x2cf0], R53 ;  /* 0x002cf03501007387 */ /* 0x000fe80000100800 */
[----:B------:R-:W-:Y:S04]  /*4b0e0*/  STL [R1+0x2cec], R54 ;  /* 0x002cec3601007387 */ /* 0x000fe80000100800 */
[----:B------:R-:W-:Y:S04]  /*4b0f0*/  STL [R1+0x2cd8], R55 ;  /* 0x002cd83701007387 */ /* 0x000fe80000100800 */
[----:B------:R-:W-:Y:S04]  /*4b100*/  STL.64 [R1+0x2e70], R14 ;  /* 0x002e700e01007387 */ /* 0x000fe80000100a00 */
[----:B------:R-:W-:Y:S04]  /*4b110*/  STL.64 [R1+0x2e68], R12 ;  /* 0x002e680c01007387 */ /* 0x000fe80000100a00 */
[----:B------:R-:W-:Y:S04]  /*4b120*/  STL.64 [R1], R4 ;  /* 0x0000000401007387 */ /* 0x000fe80000100a00 */
[----:B------:R0:W-:Y:S02]  /*4b130*/  STL.64 [R1+0x8], R6 ;  /* 0x0000080601007387 */ /* 0x0001e40000100a00 */
[----:B0-----:R-:W-:Y:S01]  /*4b140*/  HMMA.16816.F32 R4, R32, R16, R40 ;  /* 0x000000102004723c */ /* 0x001fe20000001828 */
[----:B------:R-:W-:-:S02]  /*4b150*/  F2FP.F16.E5M2.UNPACK_B R18, R18 ;  /* 0x00000012ff12723e */ /* 0x000fc400020004ff */
[----:B------:R-:W-:-:S15]  /*4b160*/  F2FP.F16.E5M2.UNPACK_B R19, R19 ;  /* 0x00000013ff13723e */ /* 0x000fde00020004ff */
[----:B------:R-:W-:-:S06]  /*4b170*/  NOP ;  /* 0x0000000000007918 */ /* 0x000fcc0000000000 */
[----:B------:R-:W-:Y:S02]  /*4b180*/  IMAD.MOV.U32 R52, RZ, RZ, R4 ;  /* 0x000000ffff347224 */ /* 0x000fe400078e0004 */
[----:B------:R-:W-:Y:S02]  /*4b190*/  IMAD.MOV.U32 R4, RZ, RZ, R7 ;  /* 0x000000ffff047224 */ /* 0x000fe400078e0007 */
[----:B------:R-:W-:Y:S02]  /*4b1a0*/  IMAD.MOV.U32 R54, RZ, RZ, R6 ;  /* 0x000000ffff367224 */ /* 0x000fe400078e0006 */
[----:B------:R-:W-:Y:S01]  /*4b1b0*/  IMAD.MOV.U32 R53, RZ, RZ, R5 ;  /* 0x000000ffff357224 */ /* 0x000fe200078e0005 */
[----:B------:R0:W-:Y:S04]  /*4b1c0*/  STL [R1+0x2d04], R4 ;  /* 0x002d040401007387 */ /* 0x0001e80000100800 */
[----:B------:R1:W-:Y:S04]  /*4b1d0*/  STL [R1+0x2d00], R54 ;  /* 0x002d003601007387 */ /* 0x0003e80000100800 */
[----:B------:R1:W-:Y:S04]  /*4b1e0*/  STL [R1+0x2cfc], R52 ;  /* 0x002cfc3401007387 */ /* 0x0003e80000100800 */
[----:B------:R1:W-:Y:S04]  /*4b1f0*/  STL [R1+0x2cf8], R53 ;  /* 0x002cf83501007387 */ /* 0x0003e80000100800 */
[----:B------:R-:W-:Y:S04]  /*4b200*/  STL.64 [R1+0x2e80], R18 ;  /* 0x002e801201007387 */ /* 0x000fe80000100a00 */
[----:B------:R1:W-:Y:S04]  /*4b210*/  STL.64 [R1+0x2e78], R16 ;  /* 0x002e781001007387 */ /* 0x0003e80000100a00 */
[----:B------:R-:W3:Y:S04]  /*4b220*/  LDL.LU R56, [R1+0x1c0] ;  /* 0x0001c00001387983 */ /* 0x000ee80000300800 */
[----:B------:R-:W3:Y:S04]  /*4b230*/  LDL.LU R57, [R1+0x1c4] ;  /* 0x0001c40001397983 */ /* 0x000ee80000300800 */
[----:B------:R-:W4:Y:S04]  /*4b240*/  LDL.LU R58, [R1+0x1c8] ;  /* 0x0001c800013a7983 */ /* 0x000f280000300800 */
[----:B------:R-:W4:Y:S01]  /*4b250*/  LDL.LU R59, [R1+0x1cc] ;  /* 0x0001cc00013b7983 */ /* 0x000f220000300800 */
[----:B------:R-:W-:Y:S01]  /*4b260*/  HMMA.16816.F32 R8, R32, R18, R36 ;  /* 0x000000122008723c */ /* 0x000fe20000001824 */
[----:B------:R-:W-:-:S02]  /*4b270*/  F2FP.F16.E5M2.UNPACK_B R20, R20 ;  /* 0x00000014ff14723e */ /* 0x000fc400020004ff */
[----:B------:R-:W-:-:S15]  /*4b280*/  F2FP.F16.E5M2.UNPACK_B R21, R21 ;  /* 0x00000015ff15723e */ /* 0x000fde00020004ff */
[----:B------:R-:W-:-:S06]  /*4b290*/  NOP ;  /* 0x0000000000007918 */ /* 0x000fcc0000000000 */
[----:B------:R-:W-:Y:S02]  /*4b2a0*/  IMAD.MOV.U32 R5, RZ, RZ, R8 ;  /* 0x000000ffff057224 */ /* 0x000fe400078e0008 */
[----:B------:R-:W-:Y:S02]  /*4b2b0*/  IMAD.MOV.U32 R6, RZ, RZ, R9 ;  /* 0x000000ffff067224 */ /* 0x000fe400078e0009 */
[----:B------:R-:W-:Y:S02]  /*4b2c0*/  IMAD.MOV.U32 R7, RZ, RZ, R10 ;  /* 0x000000ffff077224 */ /* 0x000fe400078e000a */
[----:B------:R-:W-:Y:S02]  /*4b2d0*/  IMAD.MOV.U32 R55, RZ, RZ, R11 ;  /* 0x000000ffff377224 */ /* 0x000fe400078e000b */
[----:B--2---:R-:W-:-:S15]  /*4b2e0*/  HMMA.16816.F32 R8, R32, R20, R24 ;  /* 0x000000142008723c */ /* 0x004fde0000001818 */
[----:B------:R-:W-:-:S09]  /*4b2f0*/  NOP ;  /* 0x0000000000007918 */ /* 0x000fd20000000000 */
[----:B0-----:R-:W-:Y:S02]  /*4b300*/  IMAD.MOV.U32 R4, RZ, RZ, R8 ;  /* 0x000000ffff047224 */ /* 0x001fe400078e0008 */
[----:B-1----:R-:W-:Y:S02]  /*4b310*/  IMAD.MOV.U32 R54, RZ, RZ, R9 ;  /* 0x000000ffff367224 */ /* 0x002fe400078e0009 */
[----:B------:R-:W-:Y:S02]  /*4b320*/  IMAD.MOV.U32 R52, RZ, RZ, R10 ;  /* 0x000000ffff347224 */ /* 0x000fe400078e000a */
[----:B------:R-:W-:Y:S01]  /*4b330*/  IMAD.MOV.U32 R53, RZ, RZ, R11 ;  /* 0x000000ffff357224 */ /* 0x000fe200078e000b */
[----:B----4-:R-:W-:Y:S04]  /*4b340*/  STL.64 [R1+0x2ea8], R58 ;  /* 0x002ea83a01007387 */ /* 0x010fe80000100a00 */
[----:B---3--:R-:W-:Y:S04]  /*4b350*/  STL.64 [R1+0x2ea0], R56 ;  /* 0x002ea03801007387 */ /* 0x008fe80000100a00 */
        /* <DEDUP_REMOVED lines=16> */
[----:B------:R-:W3:Y:S04]  /*4b460*/  LDL R24, [R1+0x730] ;  /* 0x0007300001187983 */ /* 0x000ee80000100800 */
        /* <DEDUP_REMOVED lines=31> */
[----:B------:R-:W-:-:S02]  /*4b660*/  F2FP.F16.E5M2.UNPACK_B R22, R22 ;  /* 0x00000016ff16723e */ /* 0x000fc400020004ff */
[----:B------:R-:W-:-:S07]  /*4b670*/  F2FP.F16.E5M2.UNPACK_B R23, R23 ;  /* 0x00000017ff17723e */ /* 0x000fce00020004ff */
[----:B--2---:R-:W-:-:S15]  /*4b680*/  HMMA.16816.F32 R56, R32, R22, R48 ;  /* 0x000000162038723c */ /* 0x004fde0000001830 */
[----:B------:R-:W-:-:S08]  /*4b690*/  NOP ;  /* 0x0000000000007918 */ /* 0x000fd00000000000 */
[----:B------:R0:W-:Y:S01]  /*4b6a0*/  STL.64 [R1+0xa0], R56 ;  /* 0x0000a03801007387 */ /* 0x0001e20000100a00 */
[----:B------:R-:W-:Y:S02]  /*4b6b0*/  IMAD.MOV.U32 R51, RZ, RZ, R58 ;  /* 0x000000ffff337224 */ /* 0x000fe400078e003a */
[----:B------:R-:W-:Y:S02]  /*4b6c0*/  IMAD.MOV.U32 R50, RZ, RZ, R59 ;  /* 0x000000ffff327224 */ /* 0x000fe400078e003b */
[----:B------:R-:W2:Y:S04]  /*4b6d0*/  LDL.LU.64 R58, [R1+0x2ea8] ;  /* 0x002ea800013a7983 */ /* 0x000ea80000300a00 */
[----:B0-----:R-:W2:Y:S01]  /*4b6e0*/  LDL.LU.64 R56, [R1+0x2ea0] ;  /* 0x002ea00001387983 */ /* 0x001ea20000300a00 */
[----:B---3--:R-:W-:-:S02]  /*4b6f0*/  F2FP.F16.E5M2.UNPACK_B R24, R24 ;  /* 0x00000018ff18723e */ /* 0x008fc400020004ff */
[----:B----4-:R-:W-:Y:S02]  /*4b700*/  F2FP.F16.E5M2.UNPACK_B R25, R25 ;  /* 0x00000019ff19723e */ /* 0x010fe400020004ff */
[----:B------:R-:W-:Y:S02]  /*4b710*/  F2FP.F16.E5M2.UNPACK_B R26, R26 ;  /* 0x0000001aff1a723e */ /* 0x000fe400020004ff */
[----:B------:R-:W-:Y:S01]  /*4b720*/  F2FP.F16.E5M2.UNPACK_B R27, R27 ;  /* 0x0000001bff1b723e */ /* 0x000fe200020004ff */
[----:B------:R-:W-:Y:S04]  /*4b730*/  STL.64 [R1+0x2e90], R22 ;  /* 0x002e901601007387 */ /* 0x000fe80000100a00 */
[----:B------:R-:W-:Y:S01]  /*4b740*/  STL.64 [R1+0x2e88], R20 ;  /* 0x002e881401007387 */ /* 0x000fe20000100a00 */
[----:B------:R-:W-:-:S02]  /*4b750*/  F2FP.F16.E5M2.UNPACK_B R36, R36 ;  /* 0x00000024ff24723e */ /* 0x000fc400020004ff */
[----:B------:R-:W-:Y:S02]  /*4b760*/  F2FP.F16.E5M2.UNPACK_B R37, R37 ;  /* 0x00000025ff25723e */ /* 0x000fe400020004ff */
[----:B------:R-:W-:Y:S02]  /*4b770*/  F2FP.F16.E5M2.UNPACK_B R38, R38 ;  /* 0x00000026ff26723e */ /* 0x000fe400020004ff */
[----:B------:R-:W-:Y:S01]  /*4b780*/  F2FP.F16.E5M2.UNPACK_B R39, R39 ;  /* 0x00000027ff27723e */ /* 0x000fe200020004ff */
[----:B------:R-:W-:-:S15]  /*4b790*/  HMMA.16816.F32 R4, R32, R24, R4 ;  /* 0x000000182004723c */ /* 0x000fde0000001804 */
[----:B------:R-:W-:-:S08]  /*4b7a0*/  NOP ;  /* 0x0000000000007918 */ /* 0x000fd00000000000 */
[----:B------:R-:W-:Y:S04]  /*4b7b0*/  STL.64 [R1+0xb0], R4 ;  /* 0x0000b00401007387 */ /* 0x000fe80000100a00 */
[----:B------:R0:W-:Y:S02]  /*4b7c0*/  STL.64 [R1+0xb8], R6 ;  /* 0x0000b80601007387 */ /* 0x0001e40000100a00 */
[----:B0-----:R-:W-:-:S15]  /*4b7d0*/  HMMA.16816.F32 R4, R32, R26, R52 ;  /* 0x0000001a2004723c */ /* 0x001fde0000001834 */
[----:B------:R-:W-:-:S08]  /*4b7e0*/  NOP ;  /* 0x0000000000007918 */ /* 0x000fd00000000000 */
        /* <DEDUP_REMOVED lines=19> */
[----:B------:R-:W-:-:S03]  /*4b920*/  IMAD R8, R30, 0x100, R29 ;  /* 0x000001001e087824 */ /* 0x000fc600078e021d */
[----:B------:R-:W3:Y:S01]  /*4b930*/  LDL.LU R28, [R1+0x430] ;  /* 0x00043000011c7983 */ /* 0x000ee20000300800 */
[----:B--2---:R-:W-:Y:S01]  /*4b940*/  HMMA.16816.F32 R4, R32, R42, R56 ;  /* 0x0000002a2004723c */ /* 0x004fe20000001838 */
[----:B------:R-:W-:Y:S02]  /*4b950*/  IMAD R9, R44, 0x100, R31 ;  /* 0x000001002c097824 */ /* 0x000fe400078e021f */
[----:B------:R-:W-:Y:S01]  /*4b960*/  IMAD R10, R46, 0x100, R45 ;  /* 0x000001002e0a7824 */ /* 0x000fe200078e022d */
[----:B------:R-:W-:-:S15]  /*4b970*/  F2FP.F16.E5M2.UNPACK_B R45, R0 ;  /* 0x00000000ff2d723e */ /* 0x000fde00020004ff */
[----:B------:R-:W-:-:S04]  /*4b980*/  NOP ;  /* 0x0000000000007918 */ /* 0x000fc80000000000 */
[----:B------:R0:W-:Y:S04]  /*4b990*/  STL.64 [R1+0x140], R4 ;  /* 0x0001400401007387 */ /* 0x0001e80000100a00 */
[----:B------:R1:W-:Y:S04]  /*4b9a0*/  STL.64 [R1+0x148], R6 ;  /* 0x0001480601007387 */ /* 0x0003e80000100a00 */
[----:B------:R-:W3:Y:S04]  /*4b9b0*/  LDL.LU R29, [R1+0x434] ;  /* 0x00043400011d7983 */ /* 0x000ee80000300800 */
[----:B------:R-:W3:Y:S04]  /*4b9c0*/  LDL.LU R30, [R1+0x438] ;  /* 0x00043800011e7983 */ /* 0x000ee80000300800 */
[----:B------:R-:W3:Y:S04]  /*4b9d0*/  LDL.LU R31, [R1+0x43c] ;  /* 0x00043c00011f7983 */ /* 0x000ee80000300800 */
[----:B0-----:R-:W2:Y:S04]  /*4b9e0*/  LDL.LU R4, [R1+0x3e0] ;  /* 0x0003e00001047983 */ /* 0x001ea80000300800 */
[----:B------:R-:W2:Y:S04]  /*4b9f0*/  LDL.LU R5, [R1+0x3e4] ;  /* 0x0003e40001057983 */ /* 0x000ea80000300800 */
[----:B-1----:R-:W2:Y:S04]  /*4ba00*/  LDL.LU R6, [R1+0x3e8] ;  /* 0x0003e80001067983 */ /* 0x002ea80000300800 */
[----:B------:R-:W2:Y:S04]  /*4ba10*/  LDL.LU R7, [R1+0x3ec] ;  /* 0x0003ec0001077983 */ /* 0x000ea80000300800 */
[----:B------:R-:W4:Y:S04]  /*4ba20*/  LDL.LU R16, [R1+0x4e0] ;  /* 0x0004e00001107983 */ /* 0x000f280000300800 */
[----:B------:R-:W4:Y:S04]  /*4ba30*/  LDL.LU R17, [R1+0x4e4] ;  /* 0x0004e40001117983 */ /* 0x000f280000300800 */
[----:B------:R-:W4:Y:S04]  /*4ba40*/  LDL.LU R18, [R1+0x4e8] ;  /* 0x0004e80001127983 */ /* 0x000f280000300800 */
[----:B------:R-:W4:Y:S04]  /*4ba50*/  LDL.LU R19, [R1+0x4ec] ;  /* 0x0004ec0001137983 */ /* 0x000f280000300800 */
[----:B------:R-:W3:Y:S04]  /*4ba60*/  LDL.LU R0, [R1+0xd84] ;  /* 0x000d840001007983 */ /* 0x000ee80000300800 */
[----:B------:R-:W3:Y:S01]  /*4ba70*/  LDL.LU R11, [R1+0xd80] ;  /* 0x000d8000010b7983 */ /* 0x000ee20000300800 */
[----:B------:R-:W-:-:S03]  /*4ba80*/  F2FP.F16.E5M2.UNPACK_B R44, R47 ;  /* 0x0000002fff2c723e */ /* 0x000fc600020004ff */
[----:B------:R-:W2:Y:S04]  /*4ba90*/  LDL.LU R20, [R1+0x200] ;  /* 0x0002000001147983 */ /* 0x000ea80000300800 */
[----:B------:R-:W2:Y:S04]  /*4baa0*/  LDL.LU R21, [R1+0x204] ;  /* 0x0002040001157983 */ /* 0x000ea80000300800 */
[----:B------:R-:W2:Y:S04]  /*4bab0*/  LDL.LU R22, [R1+0x208] ;  /* 0x0002080001167983 */ /* 0x000ea80000300800 */
[----:B------:R-:W2:Y:S04]  /*4bac0*/  LDL.LU R23, [R1+0x20c] ;  /* 0x00020c0001177983 */ /* 0x000ea80000300800 */
[----:B------:R-:W4:Y:S04]  /*4bad0*/  LDL R46, [R1+0x790] ;  /* 0x00079000012e7983 */ /* 0x000f280000100800 */
[----:B------:R-:W3:Y:S04]  /*4bae0*/  LDL R47, [R1+0x794] ;  /* 0x00079400012f7983 */ /* 0x000ee80000100800 */
[----:B------:R-:W3:Y:S04]  /*4baf0*/  LDL R48, [R1+0x7a0] ;  /* 0x0007a00001307983 */ /* 0x000ee80000100800 */
[----:B------:R-:W3:Y:S04]  /*4bb00*/  LDL R49, [R1+0x7a4] ;  /* 0x0007a40001317983 */ /* 0x000ee80000100800 */
[----:B------:R-:W3:Y:S04]  /*4bb10*/  LDL R2, [R1+0x7b0] ;  /* 0x0007b00001027983 */ /* 0x000ee80000100800 */
[----:B------:R-:W3:Y:S04]  /*4bb20*/  LDL R3, [R1+0x7b4] ;  /* 0x0007b40001037983 */ /* 0x000ee80000100800 */
        /* <DEDUP_REMOVED lines=17> */
[----:B------:R0:W-:Y:S04]  /*4bc40*/  STL.64 [R1+0x2e28], R40 ;  /* 0x002e282801007387 */ /* 0x0001e80000100a00 */
[----:B0-----:R-:W3:Y:S04]  /*4bc50*/  LDL.LU R40, [R1+0x2e0] ;  /* 0x0002e00001287983 */ /* 0x001ee80000300800 */
[----:B------:R-:W3:Y:S04]  /*4bc60*/  LDL.LU R41, [R1+0x2e4] ;  /* 0x0002e40001297983 */ /* 0x000ee80000300800 */
[----:B------:R-:W3:Y:S04]  /*4bc70*/  LDL.LU R42, [R1+0x2e8] ;  /* 0x0002e800012a7983 */ /* 0x000ee80000300800 */
[----:B------:R-:W3:Y:S01]  /*4bc80*/  LDL.LU R43, [R1+0x2ec] ;  /* 0x0002ec00012b7983 */ /* 0x000ee20000300800 */
[----:B--2---:R-:W-:Y:S01]  /*4bc90*/  HMMA.16816.F32 R20, R32, R44, R20 ;  /* 0x0000002c2014723c */ /* 0x004fe20000001814 */
[----:B----4-:R-:W-:-:S02]  /*4bca0*/  F2FP.F16.E5M2.UNPACK_B R46, R46 ;  /* 0x0000002eff2e723e */ /* 0x010fc400020004ff */
[----:B---3--:R-:W-:Y:S02]  /*4bcb0*/  F2FP.F16.E5M2.UNPACK_B R47, R47 ;  /* 0x0000002fff2f723e */ /* 0x008fe400020004ff */
[----:B------:R-:W-:-:S05]  /*4bcc0*/  F2FP.F16.E5M2.UNPACK_B R48, R48 ;  /* 0x00000030ff30723e */ /* 0x000fca00020004ff */
[C---:B------:R-:W-:Y:S01]  /*4bcd0*/  HMMA.16816.F32 R16, R32.reuse, R46, R16 ;  /* 0x0000002e2010723c */ /* 0x040fe20000001810 */
[----:B------:R-:W-:Y:S01]  /*4bce0*/  F2FP.F16.E5M2.UNPACK_B R49, R49 ;  /* 0x00000031ff31723e */ /* 0x000fe200020004ff */
[----:B------:R-:W-:Y:S02]  /*4bcf0*/  IMAD R11, R11, 0x100, R0 ;  /* 0x000001000b0b7824 */ /* 0x000fe400078e0200 */
[----:B------:R-:W2:Y:S09]  /*4bd00*/  LDL.LU R0, [R1+0x2e98] ;  /* 0x002e980001007983 */ /* 0x000eb20000300800 */
[----:B------:R-:W-:Y:S04]  /*4bd10*/  STL.64 [R1+0x160], R20 ;  /* 0x0001601401007387 */ /* 0x000fe80000100a00 */
[----:B------:R0:W-:Y:S04]  /*4bd20*/  STL.64 [R1+0x168], R22 ;  /* 0x0001681601007387 */ /* 0x0001e80000100a00 */
[----:B0-----:R-:W3:Y:S04]  /*4bd30*/  LDL.LU.64 R22, [R1+0x2e90] ;  /* 0x002e900001167983 */ /* 0x001ee80000300a00 */
[----:B------:R-:W4:Y:S01]  /*4bd40*/  LDL.LU.64 R20, [R1+0x2e88] ;  /* 0x002e880001147983 */ /* 0x000f220000300a00 */
[----:B------:R-:W-:Y:S03]  /*4bd50*/  HMMA.16816.F32 R12, R32, R48, R12 ;  /* 0x00000030200c723c */ /* 0x000fe6000000180c */
[----:B------:R-:W-:Y:S04]  /*4bd60*/  STL.64 [R1+0x4a0], R16 ;  /* 0x0004a01001007387 */ /* 0x000fe80000100a00 */
[----:B------:R0:W-:Y:S04]  /*4bd70*/  STL.64 [R1+0x4a8], R18 ;  /* 0x0004a81201007387 */ /* 0x0001e80000100a00 */
[----:B0-----:R-:W2:Y:S04]  /*4bd80*/  LDL.LU.64 R18, [R1+0x2e80] ;  /* 0x002e800001127983 */ /* 0x001ea80000300a00 */
[----:B------:R-:W3:Y:S04]  /*4bd90*/  LDL.LU.64 R16, [R1+0x2e78] ;  /* 0x002e780001107983 */ /* 0x000ee80000300a00 */
        /* <DEDUP_REMOVED lines=8> */
[----:B0-----:R-:W2:Y:S04]  /*4be20*/  LDL.LU.64 R14, [R1+0x2e70] ;  /* 0x002e7000010e7983 */ /* 0x001ea80000300a00 */
[----:B------:R-:W3:Y:S01]  /*4be30*/  LDL.LU.64 R12, [R1+0x2e68] ;  /* 0x002e6800010c7983 */ /* 0x000ee20000300a00 */
        /* <DEDUP_REMOVED lines=8> */
[----:B----4-:R-:W-:Y:S06]  /*4bec0*/  HMMA.16816.F32 R44, R32, R2, R44 ;  /* 0x00000002202c723c */ /* 0x010fec000000182c */
[----:B---3--:R-:W-:-:S15]  /*4bed0*/  HMMA.16816.F32 R40, R8, R12, R40 ;  /* 0x0000000c0828723c */ /* 0x008fde0000001828 */
[----:B------:R-:W-:-:S02]  /*4bee0*/  NOP ;  /* 0x0000000000007918 */ /* 0x000fc40000000000 */
[----:B------:R-:W-:Y:S04]  /*4bef0*/  STL.64 [R1+0x180], R44 ;  /* 0x0001802c01007387 */ /* 0x000fe80000100a00 */
[----:B------:R-:W-:Y:S01]  /*4bf00*/  STL.64 [R1+0x188], R46 ;  /* 0x0001882e01007387 */ /* 0x000fe20000100a00 */
[C---:B--2---:R-:W-:Y:S06]  /*4bf10*/  HMMA.16816.F32 R32, R8.reuse, R14, R36 ;  /* 0x0000000e0820723c */ /* 0x044fec0000001824 */
[----:B------:R-:W-:Y:S04]  /*4bf20*/  STL.64 [R1+0x2e40], R14 ;  /* 0x002e400e01007387 */ /* 0x000fe80000100a00 */
[----:B------:R-:W-:Y:S04]  /*4bf30*/  STL.64 [R1+0x200], R40 ;  /* 0x0002002801007387 */ /* 0x000fe80000100a00 */
[----:B------:R-:W-:Y:S04]  /*4bf40*/  STL.64 [R1+0x208], R42 ;  /* 0x0002082a01007387 */ /* 0x000fe80000100a00 */
[----:B------:R0:W-:Y:S02]  /*4bf50*/  STL.64 [R1+0x2e38], R12 ;  /* 0x002e380c01007387 */ /* 0x0001e40000100a00 */
[C---:B0-----:R-:W-:Y:S06]  /*4bf60*/  HMMA.16816.F32 R12, R8.reuse, R16, R4 ;  /* 0x00000010080c723c */ /* 0x041fec0000001804 */
[C---:B------:R-:W-:Y:S01]  /*4bf70*/  HMMA.16816.F32 R4, R8.reuse, R18, R52 ;  /* 0x000000120804723c */ /* 0x040fe20000001834 */
[----:B------:R-:W-:Y:S04]  /*4bf80*/  STL.64 [R1+0x220], R32 ;  /* 0x0002202001007387 */ /* 0x000fe80000100a00 */
[----:B------:R-:W-:Y:S04]  /*4bf90*/  STL.64 [R1+0x228], R34 ;  /* 0x0002282201007387 */ /* 0x000fe80000100a00 */
[----:B------:R-:W-:Y:S08]  /*4bfa0*/  STL.64 [R1+0x2e60], R18 ;  /* 0x002e601201007387 */ /* 0x000ff00000100a00 */
        /* <DEDUP_REMOVED lines=72> */
[----:B------:R-:W4:Y:S04]  /*4c430*/  LDL.LU.64 R36, [R1+0x2e48] ;  /* 0x002e480001247983 */ /* 0x000f280000300a00 */
[----:B------:R0:W-:Y:S04]  /*4c440*/  STL.64 [R1+0x2dd0], R26 ;  /* 0x002dd01a01007387 */ /* 0x0001e80000100a00 */
[----:B0-----:R-:W2:Y:S04]  /*4c450*/  LDL.LU R26, [R1+0xda0] ;  /* 0x000da000011a7983 */ /* 0x001ea80000300800 */
[----:B------:R-:W2:Y:S04]  /*4c460*/  LDL.LU R27, [R1+0xda8] ;  /* 0x000da800011b7983 */ /* 0x000ea80000300800 */
[----:B------:R0:W-:Y:S04]  /*4c470*/  STL.64 [R1+0x2dc8], R24 ;  /* 0x002dc81801007387 */ /* 0x0001e80000100a00 */
[----:B0-----:R-:W2:Y:S04]  /*4c480*/  LDL.LU R24, [R1+0xd90] ;  /* 0x000d900001187983 */ /* 0x001ea80000300800 */
        /* <DEDUP_REMOVED lines=17> */
[----:B------:R-:W4:Y:S01]  /*4c5a0*/  LDL.LU R39, [R1+0x37c] ;  /* 0x00037c0001277983 */ /* 0x000f220000300800 */
[C---:B--2---:R-:W-:Y:S06]  /*4c5b0*/  HMMA.16816.F32 R44, R8.reuse, R42, R44 ;  /* 0x0000002a082c723c */ /* 0x044fec000000182c */
[----:B---3--:R-:W-:-:S15]  /*4c5c0*/  HMMA.16816.F32 R48, R8, R40, R48 ;  /* 0x000000280830723c */ /* 0x008fde0000001830 */
        /* <DEDUP_REMOVED lines=8> */
[----:B------:R-:W2:Y:S01]  /*4c650*/  LDL.LU.64 R44, [R1+0x2e08] ;  /* 0x002e0800012c7983 */ /* 0x000ea20000300a00 */
[----:B------:R-:W-:-:S03]  /*4c660*/  IMAD R32, R32, 0x100, R24 ;  /* 0x0000010020207824 */ /* 0x000fc600078e0218 */
[----:B------:R-:W-:Y:S01]  /*4c670*/  STL.64 [R1+0x2dc0], R42 ;  /* 0x002dc02a01007387 */ /* 0x000fe20000100a00 */
[----:B------:R-:W-:-:S03]  /*4c680*/  IMAD R33, R33, 0x100, R25 ;  /* 0x0000010021217824 */ /* 0x000fc600078e0219 */
[----:B------:R-:W-:Y:S01]  /*4c690*/  STL.64 [R1+0x2db8], R40 ;  /* 0x002db82801007387 */ /* 0x000fe20000100a00 */
[----:B------:R-:W-:Y:S02]  /*4c6a0*/  IMAD R34, R34, 0x100, R26 ;  /* 0x0000010022227824 */ /* 0x000fe400078e021a */
[----:B------:R-:W-:Y:S01]  /*4c6b0*/  IMAD R35, R35, 0x100, R27 ;  /* 0x0000010023237824 */ /* 0x000fe200078e021b */
[----:B------:R-:W-:Y:S02]  /*4c6c0*/  F2FP.F16.E5M2.UNPACK_B R32, R32 ;  /* 0x00000020ff20723e */ /* 0x000fe400020004ff */
[----:B------:R-:W-:Y:S02]  /*4c6d0*/  F2FP.F16.E5M2.UNPACK_B R33, R33 ;  /* 0x00000021ff21723e */ /* 0x000fe400020004ff */
[----:B------:R-:W-:Y:S02]  /*4c6e0*/  F2FP.F16.E5M2.UNPACK_B R34, R34 ;  /* 0x00000022ff22723e */ /* 0x000fe400020004ff */
[----:B------:R-:W-:Y:S01]  /*4c6f0*/  F2FP.F16.E5M2.UNPACK_B R35, R35 ;  /* 0x00000023ff23723e */ /* 0x000fe200020004ff */
[C---:B---3--:R-:W-:Y:S06]  /*4c700*/  HMMA.16816.F32 R4, R8.reuse, R48, R4 ;  /* 0x000000300804723c */ /* 0x048fec0000001804 */
[C---:B----4-:R-:W-:Y:S06]  /*4c710*/  HMMA.16816.F32 R20, R8.reuse, R46, R20 ;  /* 0x0000002e0814723c */ /* 0x050fec0000001814 */
[----:B--2---:R-:W-:-:S15]  /*4c720*/  HMMA.16816.F32 R36, R8, R44, R36 ;  /* 0x0000002c0824723c */ /* 0x004fde0000001824 */
[----:B------:R-:W-:-:S08]  /*4c730*/  NOP ;  /* 0x0000000000007918 */ /* 0x000fd00000000000 */
[----:B------:R-:W-:Y:S04]  /*4c740*/  STL.64 [R1+0x3b0], R36 ;  /* 0x0003b02401007387 */ /* 0x000fe80000100a00 */
[----:B------:R-:W-:Y:S04]  /*4c750*/  STL.64 [R1+0x3b8], R38 ;  /* 0x0003b82601007387 */ /* 0x000fe80000100a00 */
[----:B------:R-:W-:Y:S04]  /*4c760*/  STL.64 [R1+0x2de0], R46 ;  /* 0x002de02e01007387 */ /* 0x000fe80000100a00 */
[----:B------:R-:W-:Y:S04]  /*4c770*/  STL.64 [R1+0x2dd8], R44 ;  /* 0x002dd82c01007387 */ /* 0x000fe80000100a00 */
[----:B------:R-:W-:Y:S04]  /*4c780*/  STL.64 [R1+0x470], R20 ;  /* 0x0004701401007387 */ /* 0x000fe80000100a00 */
[----:B------:R0:W-:Y:S04]  /*4c790*/  STL.64 [R1+0x478], R22 ;  /* 0x0004781601007387 */ /* 0x0001e80000100a00 */
[----:B------:R-:W-:Y:S04]  /*4c7a0*/  STL.64 [R1+0x2e00], R50 ;  /* 0x002e003201007387 */ /* 0x000fe80000100a00 */
[----:B------:R-:W-:Y:S04]  /*4c7b0*/  STL.64 [R1+0x2df8], R48 ;  /* 0x002df83001007387 */ /* 0x000fe80000100a00 */
[----:B------:R-:W-:Y:S04]  /*4c7c0*/  STL.64 [R1+0x450], R4 ;  /* 0x0004500401007387 */ /* 0x000fe80000100a00 */
[----:B------:R1:W-:Y:S01]  /*4c7d0*/  STL.64 [R1+0x458], R6 ;  /* 0x0004580601007387 */ /* 0x0003e20000100a00 */
[----:B0-----:R-:W-:Y:S06]  /*4c7e0*/  HMMA.16816.F32 R20, R32, R12, R28 ;  /* 0x0000000c2014723c */ /* 0x001fec000000181c */
[----:B-1----:R-:W-:Y:S06]  /*4c7f0*/  HMMA.16816.F32 R4, R8, R2, R52 ;  /* 0x000000020804723c */ /* 0x002fec0000001834 */
[----:B------:R-:W-:-:S15]  /*4c800*/  HMMA.16816.F32 R8, R32, R14, R56 ;  /* 0x0000000e2008723c */ /* 0x000fde0000001838 */
[----:B------:R-:W-:-:S02]  /*4c810*/  NOP ;  /* 0x0000000000007918 */ /* 0x000fc40000000000 */
[----:B------:R0:W-:Y:S04]  /*4c820*/  STL.64 [R1+0x3a0], R4 ;  /* 0x0003a00401007387 */ /* 0x0001e80000100a00 */
[----:B------:R1:W-:Y:S04]  /*4c830*/  STL.64 [R1+0x3a8], R6 ;  /* 0x0003a80601007387 */ /* 0x0003e80000100a00 */
[----:B0-----:R-:W2:Y:S04]  /*4c840*/  LDL.LU R4, [R1+0x210] ;  /* 0x0002100001047983 */ /* 0x001ea80000300800 */
[----:B------:R0:W-:Y:S04]  /*4c850*/  STL.64 [R1+0x390], R20 ;  /* 0x0003901401007387 */ /* 0x0001e80000100a00 */
[----:B------:R3:W-:Y:S04]  /*4c860*/  STL.64 [R1+0x398], R22 ;  /* 0x0003981601007387 */ /* 0x0007e80000100a00 */
[----:B------:R4:W-:Y:S04]  /*4c870*/  STL.64 [R1+0x380], R8 ;  /* 0x0003800801007387 */ /* 0x0009e80000100a00 */
[----:B------:R4:W-:Y:S04]  /*4c880*/  STL.64 [R1+0x388], R10 ;  /* 0x0003880a01007387 */ /* 0x0009e80000100a00 */
        /* <DEDUP_REMOVED lines=27> */
[----:B----4-:R-:W4:Y:S04]  /*4ca40*/  LDL.LU R8, [R1+0xdb0] ;  /* 0x000db00001087983 */ /* 0x010f280000300800 */
        /* <DEDUP_REMOVED lines=72> */
[C---:B----4-:R-:W-:Y:S06]  /*4ced0*/  HMMA.16816.F32 R4, R32.reuse, R44, R4 ;  /* 0x0000002c2004723c */ /* 0x050fec0000001804 */
[C---:B--2---:R-:W-:Y:S06]  /*4cee0*/  HMMA.16816.F32 R12, R32.reuse, R42, R12 ;  /* 0x0000002a200c723c */ /* 0x044fec000000180c */
[C---:B---3--:R-:W-:Y:S06]  /*4cef0*/  HMMA.16816.F32 R16, R32.reuse, R40, R16 ;  /* 0x000000282010723c */ /* 0x048fec0000001810 */
[C---:B------:R-:W-:Y:S06]  /*4cf00*/  HMMA.16816.F32 R20, R32.reuse, R38, R20 ;  /* 0x000000262014723c */ /* 0x040fec0000001814 */
[----:B------:R-:W-:Y:S01]  /*4cf10*/  STL.64 [R1+0x2d90], R38 ;  /* 0x002d902601007387 */ /* 0x000fe20000100a00 */
        /* <DEDUP_REMOVED lines=14> */
[----:B-1----:R-:W-:-:S15]  /*4d000*/  HMMA.16816.F32 R4, R32, R48, R56 ;  /* 0x000000302004723c */ /* 0x002fde0000001838 */
[----:B------:R-:W-:-:S02]  /*4d010*/  NOP ;  /* 0x0000000000007918 */ /* 0x000fc40000000000 */
[----:B------:R0:W-:Y:S04]  /*4d020*/  STL.64 [R1+0x2d0], R12 ;  /* 0x0002d00c01007387 */ /* 0x0001e80000100a00 */
[----:B------:R1:W-:Y:S04]  /*4d030*/  STL.64 [R1+0x2d8], R14 ;  /* 0x0002d80e01007387 */ /* 0x0003e80000100a00 */
[----:B0-----:R-:W2:Y:S04]  /*4d040*/  LDL.LU R12, [R1+0x1f0] ;  /* 0x0001f000010c7983 */ /* 0x001ea80000300800 */
[----:B------:R0:W-:Y:S04]  /*4d050*/  STL.64 [R1+0x2c0], R4 ;  /* 0x0002c00401007387 */ /* 0x0001e80000100a00 */
[----:B------:R3:W-:Y:S04]  /*4d060*/  STL.64 [R1+0x2c8], R6 ;  /* 0x0002c80601007387 */ /* 0x0007e80000100a00 */
[----:B------:R-:W2:Y:S04]  /*4d070*/  LDL.LU R13, [R1+0x1f4] ;  /* 0x0001f400010d7983 */ /* 0x000ea80000300800 */
[----:B-1----:R-:W2:Y:S04]  /*4d080*/  LDL.LU R14, [R1+0x1f8] ;  /* 0x0001f800010e7983 */ /* 0x002ea80000300800 */
        /* <DEDUP_REMOVED lines=14> */
[----:B------:R-:W4:Y:S01]  /*4d170*/  LDL.LU R5, [R1+0x114] ;  /* 0x0001140001057983 */ /* 0x000f220000300800 */
[----:B------:R-:W-:-:S03]  /*4d180*/  IMAD R8, R9, 0x100, R8 ;  /* 0x0000010009087824 */ /* 0x000fc600078e0208 */
[----:B---3--:R-:W3:Y:S01]  /*4d190*/  LDL.LU R6, [R1+0x118] ;  /* 0x0001180001067983 */ /* 0x008ee20000300800 */
[----:B------:R-:W-:-:S03]  /*4d1a0*/  IMAD R9, R11, 0x100, R10 ;  /* 0x000001000b097824 */ /* 0x000fc600078e020a */
[----:B------:R-:W3:Y:S01]  /*4d1b0*/  LDL.LU R7, [R1+0x11c] ;  /* 0x00011c0001077983 */ /* 0x000ee20000300800 */
[----:B------:R-:W-:-:S03]  /*4d1c0*/  IMAD R10, R53, 0x100, R52 ;  /* 0x00000100350a7824 */ /* 0x000fc600078e0234 */
[----:B------:R-:W3:Y:S04]  /*4d1d0*/  LDL.LU R24, [R1+0x150] ;  /* 0x0001500001187983 */ /* 0x000ee80000300800 */
        /* <DEDUP_REMOVED lines=16> */
[----:B--2---:R-:W-:Y:S03]  /*4d2e0*/  HMMA.16816.F32 R32, R32, R2, R12 ;  /* 0x000000022020723c */ /* 0x004fe6000000180c */
[----:B------:R-:W2:Y:S04]  /*4d2f0*/  LDL.LU.64 R14, [R1+0x2da0] ;  /* 0x002da000010e7983 */ /* 0x000ea80000300a00 */
[----:B------:R-:W4:Y:S01]  /*4d300*/  LDL.LU.64 R12, [R1+0x2d98] ;  /* 0x002d9800010c7983 */ /* 0x000f220000300a00 */
[----:B------:R-:W-:-:S02]  /*4d310*/  F2FP.F16.E5M2.UNPACK_B R8, R8 ;  /* 0x00000008ff08723e */ /* 0x000fc400020004ff */
[----:B------:R-:W-:Y:S02]  /*4d320*/  F2FP.F16.E5M2.UNPACK_B R9, R9 ;  /* 0x00000009ff09723e */ /* 0x000fe400020004ff */
[----:B------:R-:W-:Y:S02]  /*4d330*/  F2FP.F16.E5M2.UNPACK_B R10, R10 ;  /* 0x0000000aff0a723e */ /* 0x000fe400020004ff */
[----:B------:R-:W-:-:S09]  /*4d340*/  F2FP.F16.E5M2.UNPACK_B R11, R11 ;  /* 0x0000000bff0b723e */ /* 0x000fd200020004ff */
[----:B------:R0:W-:Y:S04]  /*4d350*/  STL.64 [R1+0x2a0], R32 ;  /* 0x0002a02001007387 */ /* 0x0001e80000100a00 */
[----:B------:R1:W-:Y:S04]  /*4d360*/  STL.64 [R1+0x2a8], R34 ;  /* 0x0002a82201007387 */ /* 0x0003e80000100a00 */
[----:B0-----:R-:W3:Y:S04]  /*4d370*/  LDL.LU R32, [R1+0x170] ;  /* 0x0001700001207983 */ /* 0x001ee80000300800 */
[----:B------:R-:W3:Y:S04]  /*4d380*/  LDL.LU R33, [R1+0x174] ;  /* 0x0001740001217983 */ /* 0x000ee80000300800 */
[----:B-1----:R-:W3:Y:S04]  /*4d390*/  LDL.LU R34, [R1+0x178] ;  /* 0x0001780001227983 */ /* 0x002ee80000300800 */
[----:B------:R-:W3:Y:S01]  /*4d3a0*/  LDL.LU R35, [R1+0x17c] ;  /* 0x00017c0001237983 */ /* 0x000ee20000300800 */
[C---:B----4-:R-:W-:Y:S06]  /*4d3b0*/  HMMA.16816.F32 R36, R8.reuse, R12, R36 ;  /* 0x0000000c0824723c */ /* 0x050fec0000001824 */
        /* <DEDUP_REMOVED lines=10> */
[----:B0-----:R-:W3:Y:S04]  /*4d460*/  LDL.LU R12, [R1+0x190] ;  /* 0x00019000010c7983 */ /* 0x001ee80000300800 */
[----:B------:R-:W3:Y:S04]  /*4d470*/  LDL.LU R13, [R1+0x194] ;  /* 0x00019400010d7983 */ /* 0x000ee80000300800 */
[----:B-1----:R-:W3:Y:S04]  /*4d480*/  LDL.LU R14, [R1+0x198] ;  /* 0x00019800010e7983 */ /* 0x002ee80000300800 */
[----:B------:R-:W3:Y:S01]  /*4d490*/  LDL.LU R15, [R1+0x19c] ;  /* 0x00019c00010f7983 */ /* 0x000ee20000300800 */
[----:B--2---:R-:W-:-:S15]  /*4d4a0*/  HMMA.16816.F32 R20, R8, R16, R20 ;  /* 0x000000100814723c */ /* 0x004fde0000001814 */
[----:B------:R-:W-:-:S08]  /*4d4b0*/  NOP ;  /* 0x0000000000007918 */ /* 0x000fd00000000000 */
[----:B------:R-:W-:Y:S04]  /*4d4c0*/  STL.64 [R1+0x270], R20 ;  /* 0x0002701401007387 */ /* 0x000fe80000100a00 */
[----:B------:R0:W-:Y:S04]  /*4d4d0*/  STL.64 [R1+0x278], R22 ;  /* 0x0002781601007387 */ /* 0x0001e80000100a00 */
[----:B0-----:R-:W2:Y:S04]  /*4d4e0*/  LDL.LU.64 R22, [R1+0x2d70] ;  /* 0x002d700001167983 */ /* 0x001ea80000300a00 */
[----:B------:R-:W4:Y:S01]  /*4d4f0*/  LDL.LU.64 R20, [R1+0x2d68] ;  /* 0x002d680001147983 */ /* 0x000f220000300a00 */
[----:B---3--:R-:W-:Y:S01]  /*4d500*/  HMMA.16816.F32 R12, R8, R18, R12 ;  /* 0x00000012080c723c */ /* 0x008fe2000000180c */
[----:B------:R-:W-:-:S02]  /*4d510*/  IMAD.MOV.U32 R17, RZ, RZ, R0 ;  /* 0x000000ffff117224 */ /* 0x000fc400078e0000 */
[----:B------:R-:W3:Y:S04]  /*4d520*/  LDL.LU R16, [R1+0x30] ;  /* 0x0000300001107983 */ /* 0x000ee80000300800 */
[----:B------:R-:W-:Y:S02]  /*4d530*/  IMAD.MOV.U32 R18, RZ, RZ, R60 ;  /* 0x000000ffff127224 */ /* 0x000fe400078e003c */
[----:B------:R-:W-:-:S14]  /*4d540*/  IMAD.MOV.U32 R19, RZ, RZ, R61 ;  /* 0x000000ffff137224 */ /* 0x000fdc00078e003d */
[----:B------:R-:W-:Y:S04]  /*4d550*/  STL.64 [R1+0x260], R12 ;  /* 0x0002600c01007387 */ /* 0x000fe80000100a00 */
[----:B------:R0:W-:Y:S04]  /*4d560*/  STL.64 [R1+0x268], R14 ;  /* 0x0002680e01007387 */ /* 0x0001e80000100a00 */
[----:B------:R-:W3:Y:S04]  /*4d570*/  LDL.LU R0, [R1+0x2d60] ;  /* 0x002d600001007983 */ /* 0x000ee80000300800 */
[----:B------:R-:W3:Y:S04]  /*4d580*/  LDL.LU R60, [R1+0x2d5c] ;  /* 0x002d5c00013c7983 */ /* 0x000ee80000300800 */
[----:B------:R-:W3:Y:S04]  /*4d590*/  LDL.LU R61, [R1+0x2d58] ;  /* 0x002d5800013d7983 */ /* 0x000ee80000300800 */
[----:B0-----:R-:W3:Y:S01]  /*4d5a0*/  LDL.LU R14, [R1+0xdd0] ;  /* 0x000dd000010e7983 */ /* 0x001ee20000300800 */
[C---:B----4-:R-:W-:Y:S06]  /*4d5b0*/  HMMA.16816.F32 R32, R8.reuse, R20, R32 ;  /* 0x000000140820723c */ /* 0x050fec0000001820 */
[----:B--2---:R-:W-:-:S15]  /*4d5c0*/  HMMA.16816.F32 R20, R8, R22, R24 ;  /* 0x000000160814723c */ /* 0x004fde0000001818 */
[----:B------:R-:W-:-:S02]  /*4d5d0*/  NOP ;  /* 0x0000000000007918 */ /* 0x000fc40000000000 */
[----:B------:R0:W-:Y:S04]  /*4d5e0*/  STL.64 [R1+0x250], R32 ;  /* 0x0002502001007387 */ /* 0x0001e80000100a00 */
[----:B------:R1:W-:Y:S04]  /*4d5f0*/  STL.64 [R1+0x258], R34 ;  /* 0x0002582201007387 */ /* 0x0003e80000100a00 */
[----:B0-----:R-:W2:Y:S04]  /*4d600*/  LDL.LU R32, [R1+0xdcc] ;  /* 0x000dcc0001207983 */ /* 0x001ea80000300800 */
[----:B------:R-:W4:Y:S04]  /*4d610*/  LDL.LU R15, [R1+0xdd8] ;  /* 0x000dd800010f7983 */ /* 0x000f280000300800 */
[----:B------:R-:W4:Y:S04]  /*4d620*/  LDL.LU R33, [R1+0xdd4] ;  /* 0x000dd40001217983 */ /* 0x000f280000300800 */
[----:B------:R-:W2:Y:S04]  /*4d630*/  LDL.LU R12, [R1+0xde0] ;  /* 0x000de000010c7983 */ /* 0x000ea80000300800 */
[----:B-1----:R-:W2:Y:S04]  /*4d640*/  LDL.LU R34, [R1+0xddc] ;  /* 0x000ddc0001227983 */ /* 0x002ea80000300800 */
[----:B------:R-:W4:Y:S04]  /*4d650*/  LDL.LU R13, [R1+0xde8] ;  /* 0x000de800010d7983 */ /* 0x000f280000300800 */
[----:B------:R-:W4:Y:S04]  /*4d660*/  LDL.LU R35, [R1+0xde4] ;  /* 0x000de40001237983 */ /* 0x000f280000300800 */
[----:B------:R-:W3:Y:S04]  /*4d670*/  LDL.LU.64 R26, [R1+0x2d50] ;  /* 0x002d5000011a7983 */ /* 0x000ee80000300a00 */
[----:B------:R-:W2:Y:S04]  /*4d680*/  LDL.LU.64 R24, [R1+0x2d48] ;  /* 0x002d480001187983 */ /* 0x000ea80000300a00 */
[----:B------:R0:W-:Y:S04]  /*4d690*/  STL.64 [R1+0x230], R20 ;  /* 0x0002301401007387 */ /* 0x0001e80000100a00 */
[----:B------:R1:W-:Y:S04]  /*4d6a0*/  STL.64 [R1+0x238], R22 ;  /* 0x0002381601007387 */ /* 0x0003e80000100a00 */
[----:B0-----:R-:W4:Y:S04]  /*4d6b0*/  LDL.LU R20, [R1+0x60] ;  /* 0x0000600001147983 */ /* 0x001f280000300800 */
[----:B------:R-:W4:Y:S04]  /*4d6c0*/  LDL.LU R21, [R1+0x64] ;  /* 0x0000640001157983 */ /* 0x000f280000300800 */
[----:B-1----:R-:W4:Y:S04]  /*4d6d0*/  LDL.LU R22, [R1+0x68] ;  /* 0x0000680001167983 */ /* 0x002f280000300800 */
[----:B------:R-:W4:Y:S01]  /*4d6e0*/  LDL.LU R23, [R1+0x6c] ;  /* 0x00006c0001177983 */ /* 0x000f220000300800 */
[C---:B------:R-:W-:Y:S06]  /*4d6f0*/  HMMA.16816.F32 R28, R8.reuse, R36, R28 ;  /* 0x00000024081c723c */ /* 0x040fec000000181c */
[C---:B------:R-:W-:Y:S06]  /*4d700*/  HMMA.16816.F32 R36, R8.reuse, R38, R56 ;  /* 0x000000260824723c */ /* 0x040fec0000001838 */
[C---:B--2---:R-:W-:Y:S06]  /*4d710*/  HMMA.16816.F32 R52, R8.reuse, R24, R52 ;  /* 0x000000180834723c */ /* 0x044fec0000001834 */
[----:B---3--:R-:W-:-:S15]  /*4d720*/  HMMA.16816.F32 R24, R8, R26, R4 ;  /* 0x0000001a0818723c */ /* 0x008fde0000001804 */
[----:B------:R-:W-:-:S02]  /*4d730*/  NOP ;  /* 0x0000000000007918 */ /* 0x000fc40000000000 */
[----:B------:R-:W-:Y:S04]  /*4d740*/  STL.64 [R1+0x210], R52 ;  /* 0x0002103401007387 */ /* 0x000fe80000100a00 */
[----:B------:R0:W-:Y:S04]  /*4d750*/  STL.64 [R1+0x218], R54 ;  /* 0x0002183601007387 */ /* 0x0001e80000100a00 */
[----:B0-----:R-:W2:Y:S04]  /*4d760*/  LDL.LU.64 R54, [R1+0x2d40] ;  /* 0x002d400001367983 */ /* 0x001ea80000300a00 */
[----:B------:R-:W3:Y:S04]  /*4d770*/  LDL.LU.64 R52, [R1+0x2d38] ;  /* 0x002d380001347983 */ /* 0x000ee80000300a00 */
[----:B------:R-:W3:Y:S04]  /*4d780*/  LDL.LU.64 R6, [R1+0x2d30] ;  /* 0x002d300001067983 */ /* 0x000ee80000300a00 */
[----:B------:R-:W2:Y:S04]  /*4d790*/  LDL.LU.64 R4, [R1+0x2d28] ;  /* 0x002d280001047983 */ /* 0x000ea80000300a00 */
[----:B------:R0:W-:Y:S04]  /*4d7a0*/  STL.64 [R1+0x1f0], R24 ;  /* 0x0001f01801007387 */ /* 0x0001e80000100a00 */
[----:B------:R-:W-:Y:S04]  /*4d7b0*/  STL.64 [R1+0x1f8], R26 ;  /* 0x0001f81a01007387 */ /* 0x000fe80000100a00 */
[----:B0-----:R-:W3:Y:S04]  /*4d7c0*/  LDL.LU R24, [R1+0x90] ;  /* 0x0000900001187983 */ /* 0x001ee80000300800 */
[----:B------:R-:W-:Y:S04]  /*4d7d0*/  STL.64 [R1+0x1e0], R28 ;  /* 0x0001e01c01007387 */ /* 0x000fe80000100a00 */
[----:B------:R0:W-:Y:S04]  /*4d7e0*/  STL.64 [R1+0x1e8], R30 ;  /* 0x0001e81e01007387 */ /* 0x0001e80000100a00 */
[----:B0-----:R-:W2:Y:S04]  /*4d7f0*/  LDL.LU.64 R30, [R1+0x2d20] ;  /* 0x002d2000011e7983 */ /* 0x001ea80000300a00 */
[----:B------:R-:W2:Y:S04]  /*4d800*/  LDL.LU.64 R28, [R1+0x2d18] ;  /* 0x002d1800011c7983 */ /* 0x000ea80000300a00 */
[----:B------:R-:W2:Y:S04]  /*4d810*/  LDL.LU.64 R58, [R1+0x2d10] ;  /* 0x002d1000013a7983 */ /* 0x000ea80000300a00 */
[----:B------:R-:W2:Y:S01]  /*4d820*/  LDL.LU.64 R56, [R1+0x2d08] ;  /* 0x002d080001387983 */ /* 0x000ea20000300a00 */
[----:B------:R-:W-:-:S02]  /*4d830*/  IMAD.MOV.U32 R25, RZ, RZ, R61 ;  /* 0x000000ffff197224 */ /* 0x000fc400078e003d */
[----:B------:R-:W-:Y:S02]  /*4d840*/  IMAD.MOV.U32 R26, RZ, RZ, R60 ;  /* 0x000000ffff1a7224 */ /* 0x000fe400078e003c */
[----:B------:R-:W-:Y:S01]  /*4d850*/  IMAD.MOV.U32 R27, RZ, RZ, R0 ;  /* 0x000000ffff1b7224 */ /* 0x000fe200078e0000 */
[----:B----4-:R-:W-:Y:S01]  /*4d860*/  HMMA.16816.F32 R20, R8, R42, R20 ;  /* 0x0000002a0814723c */ /* 0x010fe20000001814 */
[----:B------:R-:W-:Y:S02]  /*4d870*/  IMAD.MOV.U32 R0, RZ, RZ, R39 ;  /* 0x000000ffff007224 */ /* 0x000fe400078e0027 */
[----:B------:R-:W-:Y:S02]  /*4d880*/  IMAD.MOV.U32 R60, RZ, RZ, R38 ;  /* 0x000000ffff3c7224 */ /* 0x000fe400078e0026 */
[----:B------:R-:W-:Y:S01]  /*4d890*/  IMAD.MOV.U32 R61, RZ, RZ, R37 ;  /* 0x000000ffff3d7224 */ /* 0x000fe200078e0025 */
[----:B------:R-:W-:Y:S04]  /*4d8a0*/  STL [R1+0x1d0], R36 ;  /* 0x0001d02401007387 */ /* 0x000fe80000100800 */
[----:B------:R0:W-:Y:S04]  /*4d8b0*/  STL [R1+0x2b60], R0 ;  /* 0x002b600001007387 */ /* 0x0001e80000100800 */
[----:B------:R1:W-:Y:S04]  /*4d8c0*/  STL [R1+0x2b5c], R60 ;  /* 0x002b5c3c01007387 */ /* 0x0003e80000100800 */
[----:B------:R4:W-:Y:S06]  /*4d8d0*/  STL [R1+0x2b58], R61 ;  /* 0x002b583d01007387 */ /* 0x0009ec0000100800 */
[----:B0-----:R-:W-:-:S02]  /*4d8e0*/  IMAD.MOV.U32 R0, RZ, RZ, R21 ;  /* 0x000000ffff007224 */ /* 0x001fc400078e0015 */
[----:B-1----:R-:W-:Y:S02]  /*4d8f0*/  IMAD.MOV.U32 R60, RZ, RZ, R22 ;  /* 0x000000ffff3c7224 */ /* 0x002fe400078e0016 */
[----:B----4-:R-:W-:Y:S02]  /*4d900*/  IMAD.MOV.U32 R61, RZ, RZ, R23 ;  /* 0x000000ffff3d7224 */ /* 0x010fe400078e0017 */
[----:B------:R-:W-:Y:S02]  /*4d910*/  IMAD R34, R34, 0x100, R12 ;  /* 0x0000010022227824 */ /* 0x000fe400078e020c */
[----:B------:R-:W-:Y:S02]  /*4d920*/  IMAD R35, R35, 0x100, R13 ;  /* 0x0000010023237824 */ /* 0x000fe400078e020d */
[----:B------:R-:W-:Y:S02]  /*4d930*/  IMAD R32, R32, 0x100, R14 ;  /* 0x0000010020207824 */ /* 0x000fe400078e020e */
[----:B------:R-:W-:Y:S01]  /*4d940*/  IMAD R33, R33, 0x100, R15 ;  /* 0x0000010021217824 */ /* 0x000fe200078e020f */
[----:B---3--:R-:W-:-:S15]  /*4d950*/  HMMA.16816.F32 R24, R8, R40, R24 ;  /* 0x000000280818723c */ /* 0x008fde0000001818 */
[----:B------:R-:W-:-:S08]  /*4d960*/  NOP ;  /* 0x0000000000007918 */ /* 0x000fd00000000000 */
[----:B------:R-:W-:Y:S04]  /*4d970*/  STL.64 [R1+0x1c0], R24 ;  /* 0x0001c01801007387 */ /* 0x000fe80000100a00 */
[----:B------:R-:W-:Y:S04]  /*4d980*/  STL.64 [R1+0x1c8], R26 ;  /* 0x0001c81a01007387 */ /* 0x000fe80000100a00 */
[----:B------:R0:W-:Y:S02]  /*4d990*/  STL [R1+0x1b0], R20 ;  /* 0x0001b01401007387 */ /* 0x0001e40000100800 */
[C---:B0-----:R-:W-:Y:S06]  /*4d9a0*/  HMMA.16816.F32 R20, R8.reuse, R44, R16 ;  /* 0x0000002c0814723c */ /* 0x041fec0000001810 */
[----:B--2---:R-:W-:Y:S01]  /*4d9b0*/  HMMA.16816.F32 R16, R8, R46, R56 ;  /* 0x0000002e0810723c */ /* 0x004fe20000001838 */
[----:B------:R0:W-:Y:S04]  /*4d9c0*/  STL [R1+0x2b90], R61 ;  /* 0x002b903d01007387 */ /* 0x0001e80000100800 */
[----:B------:R1:W-:Y:S04]  /*4d9d0*/  STL [R1+0x2b8c], R60 ;  /* 0x002b8c3c01007387 */ /* 0x0003e80000100800 */
[----:B------:R2:W-:Y:S08]  /*4d9e0*/  STL [R1+0x2b88], R0 ;  /* 0x002b880001007387 */ /* 0x0005f00000100800 */
[----:B------:R-:W-:Y:S04]  /*4d9f0*/  STL.64 [R1+0x1a0], R20 ;  /* 0x0001a01401007387 */ /* 0x000fe80000100a00 */
[----:B------:R-:W-:Y:S03]  /*4da00*/  STL.64 [R1+0x1a8], R22 ;  /* 0x0001a81601007387 */ /* 0x000fe60000100a00 */
[----:B0-----:R-:W-:Y:S01]  /*4da10*/  IMAD.MOV.U32 R61, RZ, RZ, R17 ;  /* 0x000000ffff3d7224 */ /* 0x001fe200078e0011 */
[----:B------:R0:W-:Y:S01]  /*4da20*/  STL [R1+0x60], R16 ;  /* 0x0000601001007387 */ /* 0x0001e20000100800 */
[----:B-1----:R-:W-:-:S02]  /*4da30*/  IMAD.MOV.U32 R60, RZ, RZ, R18 ;  /* 0x000000ffff3c7224 */ /* 0x002fc400078e0012 */
[----:B--2---:R-:W-:Y:S02]  /*4da40*/  IMAD.MOV.U32 R0, RZ, RZ, R19 ;  /* 0x000000ffff007224 */ /* 0x004fe400078e0013 */
[----:B0-----:R-:W-:Y:S03]  /*4da50*/  HMMA.16816.F32 R16, R8, R48, R28 ;  /* 0x000000300810723c */ /* 0x001fe6000000181c */
[----:B------:R-:W-:Y:S04]  /*4da60*/  STL [R1+0x2cd4], R0 ;  /* 0x002cd40001007387 */ /* 0x000fe80000100800 */
[----:B------:R-:W-:Y:S04]  /*4da70*/  STL [R1+0x2cd0], R60 ;  /* 0x002cd03c01007387 */ /* 0x000fe80000100800 */
[----:B------:R-:W-:Y:S04]  /*4da80*/  STL [R1+0x2cb8], R61 ;  /* 0x002cb83d01007387 */ /* 0x000fe80000100800 */
[----:B------:R-:W2:Y:S04]  /*4da90*/  LDL.LU R12, [R1+0x6c0] ;  /* 0x0006c000010c7983 */ /* 0x000ea80000300800 */
[----:B------:R-:W3:Y:S04]  /*4daa0*/  LDL.LU R13, [R1+0x6c4] ;  /* 0x0006c400010d7983 */ /* 0x000ee80000300800 */
[----:B------:R0:W-:Y:S04]  /*4dab0*/  STL.64 [R1+0x40], R16 ;  /* 0x0000401001007387 */ /* 0x0001e80000100a00 */
[----:B------:R1:W-:Y:S04]  /*4dac0*/  STL.64 [R1+0x48], R18 ;  /* 0x0000481201007387 */ /* 0x0003e80000100a00 */
[----:B------:R-:W4:Y:S04]  /*4dad0*/  LDL.LU R20, [R1+0x6e0] ;  /* 0x0006e00001147983 */ /* 0x000f280000300800 */
[----:B------:R-:W4:Y:S01]  /*4dae0*/  LDL.LU R21, [R1+0x6e4] ;  /* 0x0006e40001157983 */ /* 0x000f220000300800 */
[----:B0-----:R-:W-:-:S03]  /*4daf0*/  IMAD.MOV.U32 R16, RZ, RZ, R4 ;  /* 0x000000ffff107224 */ /* 0x001fc600078e0004 */
[----:B------:R-:W4:Y:S01]  /*4db00*/  LDL.LU R14, [R1+0x6d0] ;  /* 0x0006d000010e7983 */ /* 0x000f220000300800 */
[----:B------:R-:W-:-:S03]  /*4db10*/  IMAD.MOV.U32 R17, RZ, RZ, R54 ;  /* 0x000000ffff117224 */ /* 0x000fc600078e0036 */
[----:B------:R-:W4:Y:S01]  /*4db20*/  LDL.LU R15, [R1+0x6d4] ;  /* 0x0006d400010f7983 */ /* 0x000f220000300800 */
[----:B-1----:R-:W-:-:S03]  /*4db30*/  IMAD.MOV.U32 R18, RZ, RZ, R52 ;  /* 0x000000ffff127224 */ /* 0x002fc600078e0034 */
[----:B------:R-:W2:Y:S01]  /*4db40*/  LDL.LU R4, [R1+0x2d04] ;  /* 0x002d040001047983 */ /* 0x000ea20000300800 */
[----:B------:R-:W-:-:S03]  /*4db50*/  IMAD.MOV.U32 R19, RZ, RZ, R53 ;  /* 0x000000ffff137224 */ /* 0x000fc600078e0035 */
[----:B------:R-:W3:Y:S04]  /*4db60*/  LDL.LU R54, [R1+0x2d00] ;  /* 0x002d000001367983 */ /* 0x000ee80000300800 */
[----:B------:R-:W4:Y:S04]  /*4db70*/  LDL.LU R52, [R1+0x2cfc] ;  /* 0x002cfc0001347983 */ /* 0x000f280000300800 */
[----:B------:R-:W4:Y:S04]  /*4db80*/  LDL.LU R53, [R1+0x2cf8] ;  /* 0x002cf80001357983 */ /* 0x000f280000300800 */
[----:B------:R-:W4:Y:S04]  /*4db90*/  LDL.LU R56, [R1] ;  /* 0x0000000001387983 */ /* 0x000f280000300800 */
[----:B------:R-:W4:Y:S04]  /*4dba0*/  LDL.LU R57, [R1+0x4] ;  /* 0x0000040001397983 */ /* 0x000f280000300800 */
[----:B------:R-:W4:Y:S04]  /*4dbb0*/  LDL.LU R58, [R1+0x8] ;  /* 0x00000800013a7983 */ /* 0x000f280000300800 */
[----:B------:R-:W4:Y:S01]  /*4dbc0*/  LDL.LU R59, [R1+0xc] ;  /* 0x00000c00013b7983 */ /* 0x000f220000300800 */
[----:B------:R-:W-:-:S02]  /*4dbd0*/  IMAD.MOV.U32 R36, RZ, RZ, R5 ;  /* 0x000000ffff247224 */ /* 0x000fc400078e0005 */
[----:B------:R-:W-:Y:S02]  /*4dbe0*/  IMAD.MOV.U32 R37, RZ, RZ, R6 ;  /* 0x000000ffff257224 */ /* 0x000fe400078e0006 */
[----:B------:R-:W-:Y:S02]  /*4dbf0*/  IMAD.MOV.U32 R38, RZ, RZ, R7 ;  /* 0x000000ffff267224 */ /* 0x000fe400078e0007 */
[----:B------:R-:W-:Y:S02]  /*4dc00*/  IMAD.MOV.U32 R39, RZ, RZ, R55 ;  /* 0x000000ffff277224 */ /* 0x000fe400078e0037 */
[----:B--2---:R-:W-:Y:S02]  /*4dc10*/  IMAD.MOV.U32 R43, RZ, RZ, R4 ;  /* 0x000000ffff2b7224 */ /* 0x004fe400078e0004 */
[----:B---3--:R-:W-:Y:S02]  /*4dc20*/  IMAD.MOV.U32 R42, RZ, RZ, R54 ;  /* 0x000000ffff2a7224 */ /* 0x008fe400078e0036 */
[----:B----4-:R-:W-:-:S02]  /*4dc30*/  IMAD.MOV.U32 R40, RZ, RZ, R52 ;  /* 0x000000ffff287224 */ /* 0x010fc400078e0034 */
[----:B------:R-:W2:Y:S01]  /*4dc40*/  LDL.LU R52, [R1+0x2cf4] ;  /* 0x002cf40001347983 */ /* 0x000ea20000300800 */
[----:B------:R-:W-:-:S03]  /*4dc50*/  IMAD.MOV.U32 R41, RZ, RZ, R53 ;  /* 0x000000ffff297224 */ /* 0x000fc600078e0035 */
[----:B------:R-:W2:Y:S04]  /*4dc60*/  LDL.LU R53, [R1+0x2cf0] ;  /* 0x002cf00001357983 */ /* 0x000ea80000300800 */
[----:B------:R-:W2:Y:S04]  /*4dc70*/  LDL.LU R54, [R1+0x2cec] ;  /* 0x002cec0001367983 */ /* 0x000ea80000300800 */
[----:B------:R-:W3:Y:S04]  /*4dc80*/  LDL.LU R4, [R1+0x2ce8] ;  /* 0x002ce80001047983 */ /* 0x000ee80000300800 */
[----:B------:R-:W4:Y:S04]  /*4dc90*/  LDL.LU R44, [R1+0x6f0] ;  /* 0x0006f000012c7983 */ /* 0x000f280000300800 */
[----:B------:R-:W4:Y:S04]  /*4dca0*/  LDL.LU R45, [R1+0x6f4] ;  /* 0x0006f400012d7983 */ /* 0x000f280000300800 */
[----:B------:R-:W4:Y:S04]  /*4dcb0*/  LDL.LU R26, [R1+0x700] ;  /* 0x00070000011a7983 */ /* 0x000f280000300800 */
[----:B------:R-:W4:Y:S04]  /*4dcc0*/  LDL.LU R27, [R1+0x704] ;  /* 0x00070400011b7983 */ /* 0x000f280000300800 */
[----:B------:R-:W3:Y:S04]  /*4dcd0*/  LDL.LU R5, [R1+0x2ce4] ;  /* 0x002ce40001057983 */ /* 0x000ee80000300800 */
[----:B------:R-:W3:Y:S04]  /*4dce0*/  LDL.LU R6, [R1+0x2ce0] ;  /* 0x002ce00001067983 */ /* 0x000ee80000300800 */
[----:B------:R-:W3:Y:S04]  /*4dcf0*/  LDL.LU R7, [R1+0x2cdc] ;  /* 0x002cdc0001077983 */ /* 0x000ee80000300800 */
[----:B------:R-:W2:Y:S04]  /*4dd00*/  LDL.LU R55, [R1+0x2cd8] ;  /* 0x002cd80001377983 */ /* 0x000ea80000300800 */
[----:B------:R-:W4:Y:S04]  /*4dd10*/  LDL.LU R24, [R1+0x710] ;  /* 0x0007100001187983 */ /* 0x000f280000300800 */
[----:B------:R-:W4:Y:S01]  /*4dd20*/  LDL.LU R25, [R1+0x714] ;  /* 0x0007140001197983 */ /* 0x000f220000300800 */
[----:B------:R-:W-:-:S02]  /*4dd30*/  F2FP.F16.E5M2.UNPACK_B R32, R32 ;  /* 0x00000020ff20723e */ /* 0x000fc400020004ff */
[----:B------:R-:W-:Y:S02]  /*4dd40*/  F2FP.F16.E5M2.UNPACK_B R33, R33 ;  /* 0x00000021ff21723e */ /* 0x000fe400020004ff */
[----:B------:R-:W-:Y:S02]  /*4dd50*/  F2FP.F16.E5M2.UNPACK_B R34, R34 ;  /* 0x00000022ff22723e */ /* 0x000fe400020004ff */
[----:B------:R-:W-:Y:S02]  /*4dd60*/  F2FP.F16.E5M2.UNPACK_B R35, R35 ;  /* 0x00000023ff23723e */ /* 0x000fe400020004ff */
[----:B------:R-:W-:Y:S02]  /*4dd70*/  F2FP.F16.E5M2.UNPACK_B R12, R12.H1 ;  /* 0x0000000cff0c723e */ /* 0x000fe400030004ff */
[----:B------:R-:W-:Y:S01]  /*4dd80*/  F2FP.F16.E5M2.UNPACK_B R13, R13.H1 ;  /* 0x0000000dff0d723e */ /* 0x000fe200030004ff */
[----:B------:R-:W-:Y:S02]  /*4dd90*/  IMAD.MOV.U32 R22, RZ, RZ, R51 ;  /* 0x000000ffff167224 */ /* 0x000fe400078e0033 */
[----:B------:R-:W-:Y:S01]  /*4dda0*/  IMAD.MOV.U32 R23, RZ, RZ, R50 ;  /* 0x000000ffff177224 */ /* 0x000fe200078e0032 */
[----:B---3--:R-:W-:-:S15]  /*4ddb0*/  HMMA.16816.F32 R4, R8, R2, R4 ;  /* 0x000000020804723c */ /* 0x008fde0000001804 */
[----:B------:R-:W-:-:S08]  /*4ddc0*/  NOP ;  /* 0x0000000000007918 */ /* 0x000fd00000000000 */
[----:B------:R-:W-:Y:S04]  /*4ddd0*/  STL.64 [R1+0x30], R4 ;  /* 0x0000300401007387 */ /* 0x000fe80000100a00 */
[----:B------:R2:W-:Y:S02]  /*4dde0*/  STL.64 [R1+0x38], R6 ;  /* 0x0000380601007387 */ /* 0x0005e40000100a00 */
[----:B--2---:R-:W-:Y:S01]  /*4ddf0*/  HMMA.16816.F32 R4, R32, R12, R52 ;  /* 0x0000000c2004723c */ /* 0x004fe20000001834 */
[----:B------:R-:W-:Y:S02]  /*4de00*/  F2FP.F16.E5M2.UNPACK_B R10, R20.H1 ;  /* 0x00000014ff0a723e */ /* 0x000fe400030004ff */
[----:B------:R-:W-:Y:S02]  /*4de10*/  F2FP.F16.E5M2.UNPACK_B R11, R21.H1 ;  /* 0x00000015ff0b723e */ /* 0x000fe400030004ff */
[----:B------:R-:W-:-:S02]  /*4de20*/  F2FP.F16.E5M2.UNPACK_B R8, R14.H1 ;  /* 0x0000000eff08723e */ /* 0x000fc400030004ff */
[----:B------:R-:W-:-:S15]  /*4de30*/  F2FP.F16.E5M2.UNPACK_B R9, R15.H1 ;  /* 0x0000000fff09723e */ /* 0x000fde00030004ff */
[----:B------:R-:W-:-:S01]  /*4de40*/  NOP ;  /* 0x0000000000007918 */ /* 0x000fc20000000000 */
[----:B------:R-:W-:Y:S04]  /*4de50*/  STL.64 [R1+0x20], R4 ;  /* 0x0000200401007387 */ /* 0x000fe80000100a00 */
[----:B------:R0:W-:Y:S04]  /*4de60*/  STL.64 [R1+0x28], R6 ;  /* 0x0000280601007387 */ /* 0x0001e80000100a00 */
[----:B------:R-:W2:Y:S04]  /*4de70*/  LDL.LU R14, [R1+0x730] ;  /* 0x00073000010e7983 */ /* 0x000ea80000300800 */
[----:B------:R-:W3:Y:S01]  /*4de80*/  LDL.LU R15, [R1+0x734] ;  /* 0x00073400010f7983 */ /* 0x000ee20000300800 */
[C---:B0-----:R-:W-:Y:S03]  /*4de90*/  HMMA.16816.F32 R4, R32.reuse, R10, R56 ;  /* 0x0000000a2004723c */ /* 0x041fe60000001838 */
[----:B------:R-:W2:Y:S04]  /*4dea0*/  LDL.LU R20, [R1+0xa0] ;  /* 0x0000a00001147983 */ /* 0x000ea80000300800 */
[----:B------:R-:W2:Y:S01]  /*4deb0*/  LDL.LU R21, [R1+0xa4] ;  /* 0x0000a40001157983 */ /* 0x000ea20000300800 */
[----:B------:R-:W-:-:S15]  /*4dec0*/  HMMA.16816.F32 R28, R32, R8, R40 ;  /* 0x00000008201c723c */ /* 0x000fde0000001828 */
[----:B------:R-:W-:-:S01]  /*4ded0*/  NOP ;  /* 0x0000000000007918 */ /* 0x000fc20000000000 */
[----:B------:R-:W-:Y:S01]  /*4dee0*/  IMAD.MOV.U32 R51, RZ, RZ, R6 ;  /* 0x000000ffff337224 */ /* 0x000fe200078e0006 */
[----:B----4-:R-:W-:Y:S01]  /*4def0*/  F2FP.F16.E5M2.UNPACK_B R6, R44.H1 ;  /* 0x0000002cff06723e */ /* 0x010fe200030004ff */
[----:B------:R-:W-:Y:S01]  /*4df00*/  IMAD.MOV.U32 R50, RZ, RZ, R7 ;  /* 0x000000ffff327224 */ /* 0x000fe200078e0007 */
[----:B------:R-:W-:-:S07]  /*4df10*/  F2FP.F16.E5M2.UNPACK_B R7, R45.H1 ;  /* 0x0000002dff07723e */ /* 0x000fce00030004ff */
[----:B------:R-:W-:Y:S01]  /*4df20*/  HMMA.16816.F32 R56, R32, R6, R36 ;  /* 0x000000062038723c */ /* 0x000fe20000001824 */
[----:B------:R0:W-:Y:S04]  /*4df30*/  STL.64 [R1+0x10], R4 ;  /* 0x0000100401007387 */ /* 0x0001e80000100a00 */
[----:B------:R-:W-:Y:S04]  /*4df40*/  STL.64 [R1+0x2cb0], R10 ;  /* 0x002cb00a01007387 */ /* 0x000fe80000100a00 */
[----:B------:R-:W-:Y:S01]  /*4df50*/  STL.64 [R1+0x2ca8], R8 ;  /* 0x002ca80801007387 */ /* 0x000fe20000100a00 */
[----:B------:R-:W-:-:S03]  /*4df60*/  F2FP.F16.E5M2.UNPACK_B R2, R24.H1 ;  /* 0x00000018ff02723e */ /* 0x000fc600030004ff */
[----:B------:R-:W-:Y:S01]  /*4df70*/  STL.64 [R1], R28 ;  /* 0x0000001c01007387 */ /* 0x000fe20000100a00 */
[----:B------:R-:W-:-:S03]  /*4df80*/  F2FP.F16.E5M2.UNPACK_B R3, R25.H1 ;  /* 0x00000019ff03723e */ /* 0x000fc600030004ff */
[----:B------:R-:W-:Y:S01]  /*4df90*/  STL.64 [R1+0x8], R30 ;  /* 0x0000081e01007387 */ /* 0x000fe20000100a00 */
[----:B0-----:R-:W-:-:S05]  /*4dfa0*/  F2FP.F16.E5M2.UNPACK_B R4, R26.H1 ;  /* 0x0000001aff04723e */ /* 0x001fca00030004ff */
[----:B------:R-:W-:Y:S01]  /*4dfb0*/  STL.64 [R1+0x2af0], R58 ;  /* 0x002af03a01007387 */ /* 0x000fe20000100a00 */
[----:B------:R-:W-:-:S03]  /*4dfc0*/  F2FP.F16.E5M2.UNPACK_B R5, R27.H1 ;  /* 0x0000001bff05723e */ /* 0x000fc600030004ff */
[----:B------:R0:W-:Y:S04]  /*4dfd0*/  STL.64 [R1+0x2ae8], R56 ;  /* 0x002ae83801007387 */ /* 0x0001e80000100a00 */
[----:B------:R-:W4:Y:S04]  /*4dfe0*/  LDL.LU R24, [R1+0xb0] ;  /* 0x0000b00001187983 */ /* 0x000f280000300800 */
[----:B------:R-:W4:Y:S04]  /*4dff0*/  LDL.LU R25, [R1+0xb4] ;  /* 0x0000b40001197983 */ /* 0x000f280000300800 */
[----:B------:R-:W4:Y:S04]  /*4e000*/  LDL.LU R26, [R1+0xb8] ;  /* 0x0000b800011a7983 */ /* 0x000f280000300800 */
[----:B------:R-:W4:Y:S01]  /*4e010*/  LDL.LU R27, [R1+0xbc] ;  /* 0x0000bc00011b7983 */ /* 0x000f220000300800 */
[C---:B------:R-:W-:Y:S03]  /*4e020*/  HMMA.16816.F32 R52, R32.reuse, R4, R16 ;  /* 0x000000042034723c */ /* 0x040fe60000001810 */
[----:B------:R-:W4:Y:S04]  /*4e030*/  LDL.LU R16, [R1+0x720] ;  /* 0x0007200001107983 */ /* 0x000f280000300800 */
[----:B------:R-:W4:Y:S04]  /*4e040*/  LDL.LU R17, [R1+0x724] ;  /* 0x0007240001117983 */ /* 0x000f280000300800 */
[----:B------:R-:W-:Y:S04]  /*4e050*/  STL.64 [R1+0x2cc8], R6 ;  /* 0x002cc80601007387 */ /* 0x000fe80000100a00 */
[----:B------:R1:W-:Y:S08]  /*4e060*/  STL.64 [R1+0x2cc0], R4 ;  /* 0x002cc00401007387 */ /* 0x0003f00000100a00 */
[----:B------:R-:W-:Y:S04]  /*4e070*/  STL [R1+0x2ad0], R52 ;  /* 0x002ad03401007387 */ /* 0x000fe80000100800 */
[----:B------:R-:W-:Y:S04]  /*4e080*/  STL [R1+0x2acc], R53 ;  /* 0x002acc3501007387 */ /* 0x000fe80000100800 */
[----:B------:R-:W-:Y:S04]  /*4e090*/  STL [R1+0x2ac8], R54 ;  /* 0x002ac83601007387 */ /* 0x000fe80000100800 */
[----:B------:R-:W-:Y:S04]  /*4e0a0*/  STL [R1+0x2ac4], R55 ;  /* 0x002ac43701007387 */ /* 0x000fe80000100800 */
[----:B0-----:R-:W1:Y:S04]  /*4e0b0*/  LDL.LU R56, [R1+0xd0] ;  /* 0x0000d00001387983 */ /* 0x001e680000300800 */
[----:B------:R-:W1:Y:S04]  /*4e0c0*/  LDL.LU R57, [R1+0xd4] ;  /* 0x0000d40001397983 */ /* 0x000e680000300800 */
[----:B------:R-:W1:Y:S04]  /*4e0d0*/  LDL.LU R58, [R1+0xd8] ;  /* 0x0000d800013a7983 */ /* 0x000e680000300800 */
[----:B------:R-:W1:Y:S04]  /*4e0e0*/  LDL.LU R59, [R1+0xdc] ;  /* 0x0000dc00013b7983 */ /* 0x000e680000300800 */
        /* <DEDUP_REMOVED lines=14> */
[----:B--2---:R-:W-:Y:S01]  /*4e1d0*/  HMMA.16816.F32 R20, R32, R2, R20 ;  /* 0x000000022014723c */ /* 0x004fe20000001814 */
[----:B------:R-:W-:-:S02]  /*4e1e0*/  F2FP.F16.E5M2.UNPACK_B R14, R14.H1 ;  /* 0x0000000eff0e723e */ /* 0x000fc400030004ff */
[----:B---3--:R-:W-:-:S15]  /*4e1f0*/  F2FP.F16.E5M2.UNPACK_B R15, R15.H1 ;  /* 0x0000000fff0f723e */ /* 0x008fde00030004ff */
[----:B------:R-:W-:-:S05]  /*4e200*/  NOP ;  /* 0x0000000000007918 */ /* 0x000fca0000000000 */
[----:B------:R-:W-:Y:S04]  /*4e210*/  STL [R1+0x2ac0], R20 ;  /* 0x002ac01401007387 */ /* 0x000fe80000100800 */
[----:B------:R-:W-:Y:S04]  /*4e220*/  STL [R1+0x2abc], R21 ;  /* 0x002abc1501007387 */ /* 0x000fe80000100800 */
[----:B------:R-:W-:Y:S04]  /*4e230*/  STL [R1+0x2ab8], R22 ;  /* 0x002ab81601007387 */ /* 0x000fe80000100800 */
[----:B------:R-:W-:Y:S04]  /*4e240*/  STL [R1+0x2ab4], R23 ;  /* 0x002ab41701007387 */ /* 0x000fe80000100800 */
[----:B------:R-:W2:Y:S04]  /*4e250*/  LDL.LU R44, [R1+0x120] ;  /* 0x00012000012c7983 */ /* 0x000ea80000300800 */
[----:B------:R-:W2:Y:S04]  /*4e260*/  LDL.LU R45, [R1+0x124] ;  /* 0x00012400012d7983 */ /* 0x000ea80000300800 */
[----:B------:R-:W2:Y:S04]  /*4e270*/  LDL.LU R46, [R1+0x128] ;  /* 0x00012800012e7983 */ /* 0x000ea80000300800 */
[----:B------:R-:W2:Y:S04]  /*4e280*/  LDL.LU R47, [R1+0x12c] ;  /* 0x00012c00012f7983 */ /* 0x000ea80000300800 */
[----:B------:R-:W3:Y:S04]  /*4e290*/  LDL.LU R40, [R1+0x780] ;  /* 0x0007800001287983 */ /* 0x000ee80000300800 */
[----:B------:R-:W3:Y:S01]  /*4e2a0*/  LDL.LU R41, [R1+0x784] ;  /* 0x0007840001297983 */ /* 0x000ee20000300800 */
[----:B----4-:R-:W-:-:S15]  /*4e2b0*/  HMMA.16816.F32 R24, R32, R14, R24 ;  /* 0x0000000e2018723c */ /* 0x010fde0000001818 */
[----:B------:R-:W-:-:S08]  /*4e2c0*/  NOP ;  /* 0x0000000000007918 */ /* 0x000fd00000000000 */
[----:B------:R-:W-:Y:S04]  /*4e2d0*/  STL [R1+0x2ae0], R24 ;  /* 0x002ae01801007387 */ /* 0x000fe80000100800 */
[----:B------:R-:W-:Y:S04]  /*4e2e0*/  STL [R1+0x2adc], R25 ;  /* 0x002adc1901007387 */ /* 0x000fe80000100800 */
[----:B------:R-:W-:Y:S04]  /*4e2f0*/  STL [R1+0x2ad8], R26 ;  /* 0x002ad81a01007387 */ /* 0x000fe80000100800 */
[----:B------:R-:W-:Y:S04]  /*4e300*/  STL [R1+0x2ad4], R27 ;  /* 0x002ad41b01007387 */ /* 0x000fe80000100800 */
[----:B------:R-:W4:Y:S04]  /*4e310*/  LDL.LU R42, [R1+0xdf0] ;  /* 0x000df000012a7983 */ /* 0x000f280000300800 */
[----:B------:R-:W4:Y:S01]  /*4e320*/  LDL.LU R43, [R1+0xdec] ;  /* 0x000dec00012b7983 */ /* 0x000f220000300800 */
[----:B------:R-:W-:-:S02]  /*4e330*/  F2FP.F16.E5M2.UNPACK_B R16, R16.H1 ;  /* 0x00000010ff10723e */ /* 0x000fc400030004ff */
[----:B------:R-:W-:-:S07]  /*4e340*/  F2FP.F16.E5M2.UNPACK_B R17, R17.H1 ;  /* 0x00000011ff11723e */ /* 0x000fce00030004ff */
[----:B-1----:R-:W-:Y:S01]  /*4e350*/  HMMA.16816.F32 R4, R32, R16, R56 ;  /* 0x000000102004723c */ /* 0x002fe20000001838 */
[----:B------:R-:W-:Y:S02]  /*4e360*/  F2FP.F16.E5M2.UNPACK_B R18, R18.H1 ;  /* 0x00000012ff12723e */ /* 0x000fe400030004ff */
[----:B------:R-:W-:-:S15]  /*4e370*/  F2FP.F16.E5M2.UNPACK_B R19, R19.H1 ;  /* 0x00000013ff13723e */ /* 0x000fde00030004ff */
[----:B------:R-:W-:-:S05]  /*4e380*/  NOP ;  /* 0x0000000000007918 */ /* 0x000fca0000000000 */
[----:B------:R-:W-:Y:S04]  /*4e390*/  STL.64 [R1+0x50], R4 ;  /* 0x0000500401007387 */ /* 0x000fe80000100a00 */
[----:B------:R0:W-:Y:S02]  /*4e3a0*/  STL.64 [R1+0x58], R6 ;  /* 0x0000580601007387 */ /* 0x0001e40000100a00 */
[----:B0-----:R-:W-:Y:S01]  /*4e3b0*/  HMMA.16816.F32 R4, R32, R18, R8 ;  /* 0x000000122004723c */ /* 0x001fe20000001808 */
[----:B------:R-:W-:Y:S02]  /*4e3c0*/  F2FP.F16.E5M2.UNPACK_B R36, R36.H1 ;  /* 0x00000024ff24723e */ /* 0x000fe400030004ff */
[----:B------:R-:W-:-:S15]  /*4e3d0*/  F2FP.F16.E5M2.UNPACK_B R37, R37.H1 ;  /* 0x00000025ff25723e */ /* 0x000fde00030004ff */
[----:B------:R-:W-:-:S06]  /*4e3e0*/  NOP ;  /* 0x0000000000007918 */ /* 0x000fcc0000000000 */
[----:B------:R-:W-:Y:S02]  /*4e3f0*/  IMAD.MOV.U32 R20, RZ, RZ, R4 ;  /* 0x000000ffff147224 */ /* 0x000fe400078e0004 */
[----:B------:R-:W-:Y:S02]  /*4e400*/  IMAD.MOV.U32 R21, RZ, RZ, R5 ;  /* 0x000000ffff157224 */ /* 0x000fe400078e0005 */
[----:B------:R-:W-:Y:S02]  /*4e410*/  IMAD.MOV.U32 R22, RZ, RZ, R6 ;  /* 0x000000ffff167224 */ /* 0x000fe400078e0006 */
[----:B------:R-:W-:Y:S02]  /*4e420*/  IMAD.MOV.U32 R23, RZ, RZ, R7 ;  /* 0x000000ffff177224 */ /* 0x000fe400078e0007 */
[----:B------:R-:W-:Y:S01]  /*4e430*/  HMMA.16816.F32 R4, R32, R36, R28 ;  /* 0x000000242004723c */ /* 0x000fe2000000181c */
[----:B------:R-:W-:Y:S02]  /*4e440*/  F2FP.F16.E5M2.UNPACK_B R38, R38.H1 ;  /* 0x00000026ff26723e */ /* 0x000fe400030004ff */
[----:B------:R-:W-:-:S15]  /*4e450*/  F2FP.F16.E5M2.UNPACK_B R39, R39.H1 ;  /* 0x00000027ff27723e */ /* 0x000fde00030004ff */
[----:B------:R-:W-:-:S06]  /*4e460*/  NOP ;  /* 0x0000000000007918 */ /* 0x000fcc0000000000 */
[----:B------:R-:W-:Y:S02]  /*4e470*/  IMAD.MOV.U32 R52, RZ, RZ, R4 ;  /* 0x000000ffff347224 */ /* 0x000fe400078e0004 */
[----:B------:R-:W-:Y:S02]  /*4e480*/  IMAD.MOV.U32 R53, RZ, RZ, R5 ;  /* 0x000000ffff357224 */ /* 0x000fe400078e0005 */
[----:B------:R-:W-:Y:S02]  /*4e490*/  IMAD.MOV.U32 R54, RZ, RZ, R6 ;  /* 0x000000ffff367224 */ /* 0x000fe400078e0006 */
[----:B------:R-:W-:Y:S01]  /*4e4a0*/  IMAD.MOV.U32 R55, RZ, RZ, R7 ;  /* 0x000000ffff377224 */ /* 0x000fe200078e0007 */
[----:B------:R-:W-:Y:S04]  /*4e4b0*/  STL.64 [R1+0x2c70], R18 ;  /* 0x002c701201007387 */ /* 0x000fe80000100a00 */
[----:B------:R0:W-:Y:S04]  /*4e4c0*/  STL.64 [R1+0x2c68], R16 ;  /* 0x002c681001007387 */ /* 0x0001e80000100a00 */
[----:B------:R-:W-:Y:S04]  /*4e4d0*/  STL.64 [R1+0x2b00], R22 ;  /* 0x002b001601007387 */ /* 0x000fe80000100a00 */
[----:B------:R-:W-:Y:S04]  /*4e4e0*/  STL.64 [R1+0x2af8], R20 ;  /* 0x002af81401007387 */ /* 0x000fe80000100a00 */
[----:B------:R-:W-:Y:S04]  /*4e4f0*/  STL.64 [R1+0x2b10], R54 ;  /* 0x002b103601007387 */ /* 0x000fe80000100a00 */
[----:B------:R-:W-:Y:S04]  /*4e500*/  STL.64 [R1+0x2b08], R52 ;  /* 0x002b083401007387 */ /* 0x000fe80000100a00 */
[----:B------:R-:W-:Y:S04]  /*4e510*/  STL.64 [R1+0x2c50], R38 ;  /* 0x002c502601007387 */ /* 0x000fe80000100a00 */
[----:B------:R1:W-:Y:S01]  /*4e520*/  STL.64 [R1+0x2c48], R36 ;  /* 0x002c482401007387 */ /* 0x0003e20000100a00 */
[----:B--2---:R-:W-:-:S15]  /*4e530*/  HMMA.16816.F32 R4, R32, R38, R44 ;  /* 0x000000262004723c */ /* 0x004fde000000182c */
[----:B------:R-:W-:-:S09]  /*4e540*/  NOP ;  /* 0x0000000000007918 */ /* 0x000fd20000000000 */
[----:B------:R-:W-:Y:S02]  /*4e550*/  IMAD.MOV.U32 R26, RZ, RZ, R6 ;  /* 0x000000ffff1a7224 */ /* 0x000fe400078e0006 */
[----:B------:R-:W-:Y:S02]  /*4e560*/  IMAD.MOV.U32 R27, RZ, RZ, R7 ;  /* 0x000000ffff1b7224 */ /* 0x000fe400078e0007 */
[----:B------:R-:W-:Y:S02]  /*4e570*/  IMAD.MOV.U32 R24, RZ, RZ, R4 ;  /* 0x000000ffff187224 */ /* 0x000fe400078e0004 */
[----:B------:R-:W-:Y:S01]  /*4e580*/  IMAD.MOV.U32 R25, RZ, RZ, R5 ;  /* 0x000000ffff197224 */ /* 0x000fe200078e0005 */
[----:B------:R-:W-:Y:S04]  /*4e590*/  STL.64 [R1+0x2b20], R26 ;  /* 0x002b201a01007387 */ /* 0x000fe80000100a00 */
[----:B------:R2:W-:Y:S04]  /*4e5a0*/  STL.64 [R1+0x2b18], R24 ;  /* 0x002b181801007387 */ /* 0x0005e80000100a00 */
[----:B0-----:R-:W3:Y:S04]  /*4e5b0*/  LDL.LU R16, [R1+0x220] ;  /* 0x0002200001107983 */ /* 0x001ee80000300800 */
[----:B------:R-:W3:Y:S04]  /*4e5c0*/  LDL.LU R17, [R1+0x224] ;  /* 0x0002240001117983 */ /* 0x000ee80000300800 */
[----:B------:R-:W3:Y:S04]  /*4e5d0*/  LDL.LU R18, [R1+0x228] ;  /* 0x0002280001127983 */ /* 0x000ee80000300800 */
        /* <DEDUP_REMOVED lines=8> */
[----:B------:R-:W3:Y:S01]  /*4e660*/  LDL.LU R7, [R1+0x14c] ;  /* 0x00014c0001077983 */ /* 0x000ee20000300800 */
[----:B----4-:R-:W-:-:S03]  /*4e670*/  IMAD R28, R43, 0x100, R42 ;  /* 0x000001002b1c7824 */ /* 0x010fc600078e022a */
        /* <DEDUP_REMOVED lines=18> */
[----:B--2---:R-:W2:Y:S04]  /*4e7a0*/  LDL.LU R24, [R1+0x4a0] ;  /* 0x0004a00001187983 */ /* 0x004ea80000300800 */
[----:B------:R-:W2:Y:S04]  /*4e7b0*/  LDL.LU R25, [R1+0x4a4] ;  /* 0x0004a40001197983 */ /* 0x000ea80000300800 */
[----:B------:R-:W2:Y:S04]  /*4e7c0*/  LDL.LU R26, [R1+0x4a8] ;  /* 0x0004a800011a7983 */ /* 0x000ea80000300800 */
[----:B------:R-:W2:Y:S01]  /*4e7d0*/  LDL.LU R27, [R1+0x4ac] ;  /* 0x0004ac00011b7983 */ /* 0x000ea20000300800 */
[----:B---3--:R-:W-:-:S02]  /*4e7e0*/  F2FP.F16.E5M2.UNPACK_B R40, R40.H1 ;  /* 0x00000028ff28723e */ /* 0x008fc400030004ff */
[----:B------:R-:W-:Y:S01]  /*4e7f0*/  F2FP.F16.E5M2.UNPACK_B R41, R41.H1 ;  /* 0x00000029ff29723e */ /* 0x000fe200030004ff */
        /* <DEDUP_REMOVED lines=12> */
[----:B------:R-:W-:Y:S01]  /*4e8c0*/  HMMA.16816.F32 R4, R32, R40, R4 ;  /* 0x000000282004723c */ /* 0x000fe20000001804 */
[----:B----4-:R-:W-:-:S02]  /*4e8d0*/  F2FP.F16.E5M2.UNPACK_B R42, R42.H1 ;  /* 0x0000002aff2a723e */ /* 0x010fc400030004ff */
[----:B------:R-:W-:Y:S01]  /*4e8e0*/  F2FP.F16.E5M2.UNPACK_B R43, R43.H1 ;  /* 0x0000002bff2b723e */ /* 0x000fe200030004ff */
[----:B------:R-:W-:Y:S02]  /*4e8f0*/  IMAD R29, R29, 0x100, R0 ;  /* 0x000001001d1d7824 */ /* 0x000fe400078e0200 */
[----:B------:R-:W4:Y:S01]  /*4e900*/  LDL.LU R0, [R1+0x2cd4] ;  /* 0x002cd40001007983 */ /* 0x000f220000300800 */
[----:B------:R-:W-:-:S03]  /*4e910*/  IMAD R30, R30, 0x100, R60 ;  /* 0x000001001e1e7824 */ /* 0x000fc600078e023c */
[----:B------:R-:W4:Y:S01]  /*4e920*/  LDL.LU R60, [R1+0x2cd0] ;  /* 0x002cd000013c7983 */ /* 0x000f220000300800 */
[----:B------:R-:W-:-:S12]  /*4e930*/  IMAD R31, R31, 0x100, R61 ;  /* 0x000001001f1f7824 */ /* 0x000fd800078e023d */
[----:B------:R-:W-:Y:S01]  /*4e940*/  STL.64 [R1+0xa0], R4 ;  /* 0x0000a00401007387 */ /* 0x000fe20000100a00 */
[----:B------:R-:W-:Y:S03]  /*4e950*/  HMMA.16816.F32 R8, R32, R42, R8 ;  /* 0x0000002a2008723c */ /* 0x000fe60000001808 */
[----:B------:R0:W-:Y:S04]  /*4e960*/  STL.64 [R1+0xa8], R6 ;  /* 0x0000a80601007387 */ /* 0x0001e80000100a00 */
[----:B0-----:R-:W4:Y:S04]  /*4e970*/  LDL.LU.64 R6, [R1+0x2cc8] ;  /* 0x002cc80001067983 */ /* 0x001f280000300a00 */
[----:B------:R-:W4:Y:S04]  /*4e980*/  LDL.LU.64 R4, [R1+0x2cc0] ;  /* 0x002cc00001047983 */ /* 0x000f280000300a00 */
[----:B------:R-:W4:Y:S08]  /*4e990*/  LDL.LU R61, [R1+0x2cb8] ;  /* 0x002cb800013d7983 */ /* 0x000f300000300800 */
[----:B------:R-:W-:Y:S04]  /*4e9a0*/  STL.64 [R1+0xb0], R8 ;  /* 0x0000b00801007387 */ /* 0x000fe80000100a00 */
[----:B------:R0:W-:Y:S04]  /*4e9b0*/  STL.64 [R1+0xb8], R10 ;  /* 0x0000b80a01007387 */ /* 0x0001e80000100a00 */
[----:B0-----:R-:W4:Y:S04]  /*4e9c0*/  LDL.LU.64 R10, [R1+0x2cb0] ;  /* 0x002cb000010a7983 */ /* 0x001f280000300a00 */
[----:B------:R-:W4:Y:S01]  /*4e9d0*/  LDL.LU.64 R8, [R1+0x2ca8] ;  /* 0x002ca80001087983 */ /* 0x000f220000300a00 */
[----:B------:R-:W-:-:S02]  /*4e9e0*/  F2FP.F16.E5M2.UNPACK_B R44, R44.H1 ;  /* 0x0000002cff2c723e */ /* 0x000fc400030004ff */
[----:B------:R-:W-:Y:S01]  /*4e9f0*/  F2FP.F16.E5M2.UNPACK_B R45, R45.H1 ;  /* 0x0000002dff2d723e */ /* 0x000fe200030004ff */
[----:B------:R-:W-:Y:S01]  /*4ea00*/  STL.64 [R1+0x2c40], R42 ;  /* 0x002c402a01007387 */ /* 0x000fe20000100a00 */
[----:B------:R-:W-:Y:S02]  /*4ea10*/  F2FP.F16.E5M2.UNPACK_B R46, R46.H1 ;  /* 0x0000002eff2e723e */ /* 0x000fe400030004ff */
[----:B------:R-:W-:Y:S01]  /*4ea20*/  F2FP.F16.E5M2.UNPACK_B R47, R47.H1 ;  /* 0x0000002fff2f723e */ /* 0x000fe200030004ff */
[----:B------:R2:W-:Y:S02]  /*4ea30*/  STL.64 [R1+0x2c38], R40 ;  /* 0x002c382801007387 */ /* 0x0005e40000100a00 */
[C---:B--2---:R-:W-:Y:S06]  /*4ea40*/  HMMA.16816.F32 R40, R32.reuse, R44, R24 ;  /* 0x0000002c2028723c */ /* 0x044fec0000001818 */
[----:B------:R-:W-:Y:S01]  /*4ea50*/  HMMA.16816.F32 R24, R32, R46, R36 ;  /* 0x0000002e2018723c */ /* 0x000fe20000001824 */
[----:B------:R-:W-:-:S02]  /*4ea60*/  F2FP.F16.E5M2.UNPACK_B R48, R48.H1 ;  /* 0x00000030ff30723e */ /* 0x000fc400030004ff */
[----:B------:R-:W-:-:S14]  /*4ea70*/  F2FP.F16.E5M2.UNPACK_B R49, R49.H1 ;  /* 0x00000031ff31723e */ /* 0x000fdc00030004ff */
[----:B------:R-:W-:Y:S04]  /*4ea80*/  STL.64 [R1+0x5e0], R40 ;  /* 0x0005e02801007387 */ /* 0x000fe80000100a00 */
[----:B------:R-:W-:Y:S04]  /*4ea90*/  STL.64 [R1+0x5e8], R42 ;  /* 0x0005e82a01007387 */ /* 0x000fe80000100a00 */
[----:B------:R-:W-:Y:S04]  /*4eaa0*/  STL.64 [R1+0x2c60], R46 ;  /* 0x002c602e01007387 */ /* 0x000fe80000100a00 */
[----:B------:R-:W-:Y:S04]  /*4eab0*/  STL.64 [R1+0x2c58], R44 ;  /* 0x002c582c01007387 */ /* 0x000fe80000100a00 */
[----:B------:R-:W-:Y:S04]  /*4eac0*/  STL.64 [R1+0x5d0], R24 ;  /* 0x0005d01801007387 */ /* 0x000fe80000100a00 */
[----:B------:R3:W-:Y:S02]  /*4ead0*/  STL.64 [R1+0x5d8], R26 ;  /* 0x0005d81a01007387 */ /* 0x0007e40000100a00 */
[----:B---3--:R-:W-:Y:S01]  /*4eae0*/  HMMA.16816.F32 R24, R32, R48, R52 ;  /* 0x000000302018723c */ /* 0x008fe20000001834 */
[----:B------:R-:W-:-:S02]  /*4eaf0*/  F2FP.F16.E5M2.UNPACK_B R28, R28 ;  /* 0x0000001cff1c723e */ /* 0x000fc400020004ff */
[----:B------:R-:W-:Y:S02]  /*4eb00*/  F2FP.F16.E5M2.UNPACK_B R29, R29 ;  /* 0x0000001dff1d723e */ /* 0x000fe400020004ff */
[----:B------:R-:W-:Y:S02]  /*4eb10*/  F2FP.F16.E5M2.UNPACK_B R30, R30 ;  /* 0x0000001eff1e723e */ /* 0x000fe400020004ff */
[----:B------:R-:W-:Y:S01]  /*4eb20*/  F2FP.F16.E5M2.UNPACK_B R31, R31 ;  /* 0x0000001fff1f723e */ /* 0x000fe200020004ff */
[----:B------:R-:W-:Y:S04]  /*4eb30*/  STL.64 [R1+0x2c80], R50 ;  /* 0x002c803201007387 */ /* 0x000fe80000100a00 */
[----:B------:R-:W-:Y:S02]  /*4eb40*/  STL.64 [R1+0x2c78], R48 ;  /* 0x002c783001007387 */ /* 0x000fe40000100a00 */
[C---:B------:R-:W-:Y:S09]  /*4eb50*/  HMMA.16816.F32 R20, R28.reuse, R12, R20 ;  /* 0x0000000c1c14723c */ /* 0x040ff20000001814 */
[----:B------:R-:W-:Y:S04]  /*4eb60*/  STL.64 [R1+0x190], R24 ;  /* 0x0001901801007387 */ /* 0x000fe80000100a00 */
[----:B------:R-:W-:Y:S04]  /*4eb70*/  STL.64 [R1+0x198], R26 ;  /* 0x0001981a01007387 */ /* 0x000fe80000100a00 */
[----:B------:R-:W-:Y:S04]  /*4eb80*/  STL.64 [R1+0x2c90], R14 ;  /* 0x002c900e01007387 */ /* 0x000fe80000100a00 */
[----:B------:R-:W-:Y:S04]  /*4eb90*/  STL.64 [R1+0x2c88], R12 ;  /* 0x002c880c01007387 */ /* 0x000fe80000100a00 */
[----:B------:R0:W-:Y:S04]  /*4eba0*/  STL.64 [R1+0x180], R20 ;  /* 0x0001801401007387 */ /* 0x0001e80000100a00 */
[----:B------:R1:W-:Y:S04]  /*4ebb0*/  STL.64 [R1+0x188], R22 ;  /* 0x0001881601007387 */ /* 0x0003e80000100a00 */
[----:B0-----:R-:W2:Y:S01]  /*4ebc0*/  LDL.LU R20, [R1+0x450] ;  /* 0x0004500001147983 */ /* 0x001ea20000300800 */
[C---:B----4-:R-:W-:Y:S06]  /*4ebd0*/  HMMA.16816.F32 R16, R28.reuse, R10, R16 ;  /* 0x0000000a1c10723c */ /* 0x050fec0000001810 */
[----:B------:R-:W-:-:S15]  /*4ebe0*/  HMMA.16816.F32 R12, R28, R8, R56 ;  /* 0x000000081c0c723c */ /* 0x000fde0000001838 */
[----:B------:R-:W-:-:S02]  /*4ebf0*/  NOP ;  /* 0x0000000000007918 */ /* 0x000fc40000000000 */
[----:B------:R-:W-:Y:S04]  /*4ec00*/  STL.64 [R1+0x170], R16 ;  /* 0x0001701001007387 */ /* 0x000fe80000100a00 */
[----:B------:R-:W-:Y:S04]  /*4ec10*/  STL.64 [R1+0x178], R18 ;  /* 0x0001781201007387 */ /* 0x000fe80000100a00 */
[----:B------:R0:W-:Y:S04]  /*4ec20*/  STL.64 [R1+0x160], R12 ;  /* 0x0001600c01007387 */ /* 0x0001e80000100a00 */
[----:B------:R3:W-:Y:S04]  /*4ec30*/  STL.64 [R1+0x168], R14 ;  /* 0x0001680e01007387 */ /* 0x0007e80000100a00 */
[----:B------:R-:W2:Y:S04]  /*4ec40*/  LDL.LU R21, [R1+0x454] ;  /* 0x0004540001157983 */ /* 0x000ea80000300800 */
[----:B-1----:R-:W4:Y:S04]  /*4ec50*/  LDL.LU R22, [R1+0x458] ;  /* 0x0004580001167983 */ /* 0x002f280000300800 */
[----:B------:R-:W4:Y:S04]  /*4ec60*/  LDL.LU R23, [R1+0x45c] ;  /* 0x00045c0001177983 */ /* 0x000f280000300800 */
[----:B----4-:R-:W-:Y:S04]  /*4ec70*/  STL.64 [R1+0x2ca0], R22 ;  /* 0x002ca01601007387 */ /* 0x010fe80000100a00 */
[----:B--2---:R1:W-:Y:S04]  /*4ec80*/  STL.64 [R1+0x2c98], R20 ;  /* 0x002c981401007387 */ /* 0x0043e80000100a00 */
        /* <DEDUP_REMOVED lines=12> */
[----:B0-----:R-:W4:Y:S04]  /*4ed50*/  LDL.LU R12, [R1+0x430] ;  /* 0x00043000010c7983 */ /* 0x001f280000300800 */
[----:B------:R-:W4:Y:S04]  /*4ed60*/  LDL.LU R13, [R1+0x434] ;  /* 0x00043400010d7983 */ /* 0x000f280000300800 */
[----:B---3--:R-:W4:Y:S04]  /*4ed70*/  LDL.LU R14, [R1+0x438] ;  /* 0x00043800010e7983 */ /* 0x008f280000300800 */
[----:B------:R-:W4:Y:S04]  /*4ed80*/  LDL.LU R15, [R1+0x43c] ;  /* 0x00043c00010f7983 */ /* 0x000f280000300800 */
[----:B-1----:R-:W3:Y:S04]  /*4ed90*/  LDL.LU R20, [R1+0x440] ;  /* 0x0004400001147983 */ /* 0x002ee80000300800 */
        /* <DEDUP_REMOVED lines=32> */
[----:B------:R-:W2:Y:S01]  /*4efa0*/  LDL.LU R11, [R1+0x3bc] ;  /* 0x0003bc00010b7983 */ /* 0x000ea20000300800 */
[C---:B----4-:R-:W-:Y:S06]  /*4efb0*/  HMMA.16816.F32 R12, R28.reuse, R4, R12 ;  /* 0x000000041c0c723c */ /* 0x050fec000000180c */
        /* <DEDUP_REMOVED lines=8> */
[----:B0-----:R-:W4:Y:S01]  /*4f040*/  LDL.LU.64 R14, [R1+0x2c90] ;  /* 0x002c9000010e7983 */ /* 0x001f220000300a00 */
[C---:B--2---:R-:W-:Y:S03]  /*4f050*/  HMMA.16816.F32 R48, R28.reuse, R2, R48 ;  /* 0x000000021c30723c */ /* 0x044fe60000001830 */
[----:B------:R-:W2:Y:S04]  /*4f060*/  LDL.LU.64 R12, [R1+0x2c88] ;  /* 0x002c8800010c7983 */ /* 0x000ea80000300a00 */
[----:B------:R-:W-:Y:S04]  /*4f070*/  STL.64 [R1+0x2c10], R6 ;  /* 0x002c100601007387 */ /* 0x000fe80000100a00 */
[----:B------:R0:W-:Y:S04]  /*4f080*/  STL.64 [R1+0x2c08], R4 ;  /* 0x002c080401007387 */ /* 0x0001e80000100a00 */
[----:B0-----:R-:W3:Y:S04]  /*4f090*/  LDL.LU R4, [R1+0x3c0] ;  /* 0x0003c00001047983 */ /* 0x001ee80000300800 */
[----:B------:R-:W3:Y:S04]  /*4f0a0*/  LDL.LU R5, [R1+0x3c4] ;  /* 0x0003c40001057983 */ /* 0x000ee80000300800 */
[----:B------:R-:W3:Y:S04]  /*4f0b0*/  LDL.LU R6, [R1+0x3c8] ;  /* 0x0003c80001067983 */ /* 0x000ee80000300800 */
[----:B------:R-:W3:Y:S04]  /*4f0c0*/  LDL.LU R7, [R1+0x3cc] ;  /* 0x0003cc0001077983 */ /* 0x000ee80000300800 */
[----:B------:R-:W-:Y:S04]  /*4f0d0*/  STL.64 [R1+0x130], R48 ;  /* 0x0001303001007387 */ /* 0x000fe80000100a00 */
[----:B------:R0:W-:Y:S04]  /*4f0e0*/  STL.64 [R1+0x138], R50 ;  /* 0x0001383201007387 */ /* 0x0001e80000100a00 */
[----:B0-----:R-:W2:Y:S04]  /*4f0f0*/  LDL.LU.64 R50, [R1+0x2c80] ;  /* 0x002c800001327983 */ /* 0x001ea80000300a00 */
[----:B------:R-:W2:Y:S01]  /*4f100*/  LDL.LU.64 R48, [R1+0x2c78] ;  /* 0x002c780001307983 */ /* 0x000ea20000300a00 */
[----:B----4-:R-:W-:-:S15]  /*4f110*/  HMMA.16816.F32 R16, R28, R14, R16 ;  /* 0x0000000e1c10723c */ /* 0x010fde0000001810 */
[----:B------:R-:W-:-:S08]  /*4f120*/  NOP ;  /* 0x0000000000007918 */ /* 0x000fd00000000000 */
[----:B------:R-:W-:Y:S04]  /*4f130*/  STL.64 [R1+0x120], R16 ;  /* 0x0001201001007387 */ /* 0x000fe80000100a00 */
[----:B------:R0:W-:Y:S04]  /*4f140*/  STL.64 [R1+0x128], R18 ;  /* 0x0001281201007387 */ /* 0x0001e80000100a00 */
[----:B0-----:R-:W4:Y:S04]  /*4f150*/  LDL.LU.64 R18, [R1+0x2c70] ;  /* 0x002c700001127983 */ /* 0x001f280000300a00 */
[----:B------:R-:W3:Y:S01]  /*4f160*/  LDL.LU.64 R16, [R1+0x2c68] ;  /* 0x002c680001107983 */ /* 0x000ee20000300a00 */
[C---:B----4-:R-:W-:Y:S06]  /*4f170*/  HMMA.16816.F32 R36, R28.reuse, R18, R36 ;  /* 0x000000121c24723c */ /* 0x050fec0000001824 */
        /* <DEDUP_REMOVED lines=12> */
[----:B0-----:R-:W2:Y:S04]  /*4f240*/  LDL.LU R16, [R1+0x3d0] ;  /* 0x0003d00001107983 */ /* 0x001ea80000300800 */
        /* <DEDUP_REMOVED lines=8> */
[----:B------:R-:W4:Y:S01]  /*4f2d0*/  LDL.LU.64 R40, [R1+0x2c38] ;  /* 0x002c380001287983 */ /* 0x000f220000300a00 */
[----:B--2---:R-:W-:Y:S06]  /*4f2e0*/  HMMA.16816.F32 R16, R28, R38, R16 ;  /* 0x000000261c10723c */ /* 0x004fec0000001810 */
[----:B------:R-:W-:Y:S04]  /*4f2f0*/  STL.64 [R1+0x2be0], R38 ;  /* 0x002be02601007387 */ /* 0x000fe80000100a00 */
[----:B------:R-:W-:-:S13]  /*4f300*/  STL.64 [R1+0x2bd8], R36 ;  /* 0x002bd82401007387 */ /* 0x000fda0000100a00 */
[----:B------:R-:W-:Y:S04]  /*4f310*/  STL.64 [R1+0xe0], R16 ;  /* 0x0000e01001007387 */ /* 0x000fe80000100a00 */
[----:B------:R-:W-:Y:S01]  /*4f320*/  STL.64 [R1+0xe8], R18 ;  /* 0x0000e81201007387 */ /* 0x000fe20000100a00 */
[----:B------:R-:W-:Y:S02]  /*4f330*/  IMAD R32, R33, 0x100, R32 ;  /* 0x0000010021207824 */ /* 0x000fe400078e0220 */
[----:B------:R-:W-:Y:S02]  /*4f340*/  IMAD R33, R35, 0x100, R34 ;  /* 0x0000010023217824 */ /* 0x000fe400078e0222 */
[----:B------:R-:W-:Y:S02]  /*4f350*/  IMAD R34, R25, 0x100, R24 ;  /* 0x0000010019227824 */ /* 0x000fe400078e0218 */
[----:B------:R-:W-:Y:S01]  /*4f360*/  IMAD R35, R27, 0x100, R26 ;  /* 0x000001001b237824 */ /* 0x000fe200078e021a */
[----:B----4-:R-:W-:-:S15]  /*4f370*/  HMMA.16816.F32 R4, R28, R40, R4 ;  /* 0x000000281c04723c */ /* 0x010fde0000001804 */
[----:B------:R-:W-:-:S08]  /*4f380*/  NOP ;  /* 0x0000000000007918 */ /* 0x000fd00000000000 */
[----:B------:R-:W-:Y:S04]  /*4f390*/  STL.64 [R1+0xd0], R4 ;  /* 0x0000d00401007387 */ /* 0x000fe80000100a00 */
[----:B------:R3:W-:Y:S02]  /*4f3a0*/  STL.64 [R1+0xd8], R6 ;  /* 0x0000d80601007387 */ /* 0x0007e40000100a00 */
[C---:B---3--:R-:W-:Y:S06]  /*4f3b0*/  HMMA.16816.F32 R4, R28.reuse, R42, R8 ;  /* 0x0000002a1c04723c */ /* 0x048fec0000001808 */
[----:B------:R-:W-:Y:S04]  /*4f3c0*/  STL.64 [R1+0x2bf0], R42 ;  /* 0x002bf02a01007387 */ /* 0x000fe80000100a00 */
[----:B------:R-:W-:Y:S01]  /*4f3d0*/  STL.64 [R1+0x2be8], R40 ;  /* 0x002be82801007387 */ /* 0x000fe20000100a00 */
[----:B------:R-:W-:-:S12]  /*4f3e0*/  HMMA.16816.F32 R8, R28, R44, R52 ;  /* 0x0000002c1c08723c */ /* 0x000fd80000001834 */
[----:B------:R-:W-:Y:S04]  /*4f3f0*/  STL.64 [R1+0xc0], R4 ;  /* 0x0000c00401007387 */ /* 0x000fe80000100a00 */
[----:B------:R0:W-:Y:S02]  /*4f400*/  STL.64 [R1+0xc8], R6 ;  /* 0x0000c80601007387 */ /* 0x0001e40000100a00 */
[C---:B0-----:R-:W-:Y:S05]  /*4f410*/  HMMA.16816.F32 R4, R28.reuse, R46, R20 ;  /* 0x0000002e1c04723c */ /* 0x041fea0000001814 */
[----:B------:R-:W-:Y:S04]  /*4f420*/  STL.64 [R1+0x5c0], R8 ;  /* 0x0005c00801007387 */ /* 0x000fe80000100a00 */
[----:B------:R-:W-:Y:S04]  /*4f430*/  STL.64 [R1+0x5c8], R10 ;  /* 0x0005c80a01007387 */ /* 0x000fe80000100a00 */
[----:B------:R-:W-:Y:S04]  /*4f440*/  STL.64 [R1+0x2c00], R46 ;  /* 0x002c002e01007387 */ /* 0x000fe80000100a00 */
[----:B------:R-:W-:Y:S06]  /*4f450*/  STL.64 [R1+0x2bf8], R44 ;  /* 0x002bf82c01007387 */ /* 0x000fec0000100a00 */
        /* <DEDUP_REMOVED lines=27> */
[----:B------:R-:W2:Y:S01]  /*4f610*/  LDL.LU R11, [R1+0x39c] ;  /* 0x00039c00010b7983 */ /* 0x000ea20000300800 */
[----:B------:R-:W-:-:S03]  /*4f620*/  F2FP.F16.E5M2.UNPACK_B R32, R32 ;  /* 0x00000020ff20723e */ /* 0x000fc600020004ff */
[----:B------:R-:W3:Y:S01]  /*4f630*/  LDL.LU R4, [R1+0x370] ;  /* 0x0003700001047983 */ /* 0x000ee20000300800 */
[----:B------:R-:W-:Y:S02]  /*4f640*/  F2FP.F16.E5M2.UNPACK_B R33, R33 ;  /* 0x00000021ff21723e */ /* 0x000fe400020004ff */
[----:B------:R-:W-:Y:S01]  /*4f650*/  F2FP.F16.E5M2.UNPACK_B R34, R34 ;  /* 0x00000022ff22723e */ /* 0x000fe200020004ff */
[----:B------:R-:W3:Y:S01]  /*4f660*/  LDL.LU R5, [R1+0x374] ;  /* 0x0003740001057983 */ /* 0x000ee20000300800 */
[----:B------:R-:W-:-:S03]  /*4f670*/  F2FP.F16.E5M2.UNPACK_B R35, R35 ;  /* 0x00000023ff23723e */ /* 0x000fc600020004ff */
        /* <DEDUP_REMOVED lines=34> */
[----:B0-----:R-:W4:Y:S04]  /*4f8a0*/  LDL.LU.64 R10, [R1+0x2c30] ;  /* 0x002c3000010a7983 */ /* 0x001f280000300a00 */
[----:B------:R-:W3:Y:S01]  /*4f8b0*/  LDL.LU.64 R8, [R1+0x2c28] ;  /* 0x002c280001087983 */ /* 0x000ee20000300a00 */
[C---:B----4-:R-:W-:Y:S06]  /*4f8c0*/  HMMA.16816.F32 R24, R32.reuse, R10, R24 ;  /* 0x0000000a2018723c */ /* 0x050fec0000001818 */
[----:B---3--:R-:W-:-:S15]  /*4f8d0*/  HMMA.16816.F32 R4, R32, R8, R4 ;  /* 0x000000082004723c */ /* 0x008fde0000001804 */
[----:B------:R-:W-:-:S02]  /*4f8e0*/  NOP ;  /* 0x0000000000007918 */ /* 0x000fc40000000000 */
        /* <DEDUP_REMOVED lines=8> */
[C---:B------:R-:W-:Y:S03]  /*4f970*/  HMMA.16816.F32 R36, R32.reuse, R2, R36 ;  /* 0x000000022024723c */ /* 0x040fe60000001824 */
[----:B------:R-:W2:Y:S04]  /*4f980*/  LDL.LU R22, [R1+0x2638] ;  /* 0x0026380001167983 */ /* 0x000ea80000300800 */
[----:B------:R-:W2:Y:S01]  /*4f990*/  LDL.LU R23, [R1+0x2634] ;  /* 0x0026340001177983 */ /* 0x000ea20000300800 */
[C---:B------:R-:W-:Y:S03]  /*4f9a0*/  HMMA.16816.F32 R16, R32.reuse, R14, R16 ;  /* 0x0000000e2010723c */ /* 0x040fe60000001810 */
[----:B------:R-:W-:Y:S04]  /*4f9b0*/  STL.64 [R1+0x2ba0], R10 ;  /* 0x002ba00a01007387 */ /* 0x000fe80000100a00 */
[----:B------:R0:W-:Y:S04]  /*4f9c0*/  STL.64 [R1+0x2b98], R8 ;  /* 0x002b980801007387 */ /* 0x0001e80000100a00 */
[----:B0-----:R-:W2:Y:S04]  /*4f9d0*/  LDL.LU R8, [R1+0x310] ;  /* 0x0003100001087983 */ /* 0x001ea80000300800 */
[----:B------:R-:W2:Y:S04]  /*4f9e0*/  LDL.LU R9, [R1+0x314] ;  /* 0x0003140001097983 */ /* 0x000ea80000300800 */
[----:B------:R-:W2:Y:S04]  /*4f9f0*/  LDL.LU R10, [R1+0x318] ;  /* 0x00031800010a7983 */ /* 0x000ea80000300800 */
[----:B------:R-:W2:Y:S01]  /*4fa00*/  LDL.LU R11, [R1+0x31c] ;  /* 0x00031c00010b7983 */ /* 0x000ea20000300800 */
[C---:B---3--:R-:W-:Y:S06]  /*4fa10*/  HMMA.16816.F32 R44, R32.reuse, R6, R44 ;  /* 0x00000006202c723c */ /* 0x048fec000000182c */
[----:B----4-:R-:W-:-:S15]  /*4fa20*/  HMMA.16816.F32 R40, R32, R4, R40 ;  /* 0x000000042028723c */ /* 0x010fde0000001828 */
[----:B------:R-:W-:-:S02]  /*4fa30*/  NOP ;  /* 0x0000000000007918 */ /* 0x000fc40000000000 */
[----:B------:R-:W-:Y:S04]  /*4fa40*/  STL.64 [R1+0x540], R44 ;  /* 0x0005402c01007387 */ /* 0x000fe80000100a00 */
[----:B------:R0:W-:Y:S04]  /*4fa50*/  STL.64 [R1+0x548], R46 ;  /* 0x0005482e01007387 */ /* 0x0001e80000100a00 */
[----:B0-----:R-:W3:Y:S04]  /*4fa60*/  LDL.LU.64 R46, [R1+0x2c00] ;  /* 0x002c0000012e7983 */ /* 0x001ee80000300a00 */
[----:B------:R-:W4:Y:S04]  /*4fa70*/  LDL.LU.64 R44, [R1+0x2bf8] ;  /* 0x002bf800012c7983 */ /* 0x000f280000300a00 */
[----:B------:R-:W-:Y:S04]  /*4fa80*/  STL.64 [R1+0x530], R40 ;  /* 0x0005302801007387 */ /* 0x000fe80000100a00 */
[----:B------:R0:W-:Y:S04]  /*4fa90*/  STL.64 [R1+0x538], R42 ;  /* 0x0005382a01007387 */ /* 0x0001e80000100a00 */
[----:B0-----:R-:W3:Y:S04]  /*4faa0*/  LDL.LU.64 R42, [R1+0x2bf0] ;  /* 0x002bf000012a7983 */ /* 0x001ee80000300a00 */
[----:B------:R-:W4:Y:S04]  /*4fab0*/  LDL.LU.64 R40, [R1+0x2be8] ;  /* 0x002be80001287983 */ /* 0x000f280000300a00 */
[----:B------:R-:W-:Y:S04]  /*4fac0*/  STL.64 [R1+0x2b70], R6 ;  /* 0x002b700601007387 */ /* 0x000fe80000100a00 */
[----:B------:R0:W-:Y:S04]  /*4fad0*/  STL.64 [R1+0x2b68], R4 ;  /* 0x002b680401007387 */ /* 0x0001e80000100a00 */
[----:B0-----:R-:W2:Y:S04]  /*4fae0*/  LDL.LU R4, [R1+0x320] ;  /* 0x0003200001047983 */ /* 0x001ea80000300800 */
[----:B------:R-:W2:Y:S04]  /*4faf0*/  LDL.LU R5, [R1+0x324] ;  /* 0x0003240001057983 */ /* 0x000ea80000300800 */
[----:B------:R-:W2:Y:S04]  /*4fb00*/  LDL.LU R6, [R1+0x328] ;  /* 0x0003280001067983 */ /* 0x000ea80000300800 */
[----:B------:R-:W2:Y:S04]  /*4fb10*/  LDL.LU R7, [R1+0x32c] ;  /* 0x00032c0001077983 */ /* 0x000ea80000300800 */
[----:B------:R-:W-:Y:S04]  /*4fb20*/  STL.64 [R1+0x520], R36 ;  /* 0x0005202401007387 */ /* 0x000fe80000100a00 */
[----:B------:R0:W-:Y:S04]  /*4fb30*/  STL.64 [R1+0x528], R38 ;  /* 0x0005282601007387 */ /* 0x0001e80000100a00 */
[----:B0-----:R-:W3:Y:S04]  /*4fb40*/  LDL.LU.64 R38, [R1+0x2be0] ;  /* 0x002be00001267983 */ /* 0x001ee80000300a00 */
[----:B------:R-:W4:Y:S04]  /*4fb50*/  LDL.LU.64 R36, [R1+0x2bd8] ;  /* 0x002bd80001247983 */ /* 0x000f280000300a00 */
[----:B------:R-:W-:Y:S04]  /*4fb60*/  STL.64 [R1+0x510], R16 ;  /* 0x0005101001007387 */ /* 0x000fe80000100a00 */
[----:B------:R0:W-:Y:S04]  /*4fb70*/  STL.64 [R1+0x518], R18 ;  /* 0x0005181201007387 */ /* 0x0001e80000100a00 */
[----:B0-----:R-:W3:Y:S04]  /*4fb80*/  LDL.LU.64 R18, [R1+0x2bd0] ;  /* 0x002bd00001127983 */ /* 0x001ee80000300a00 */
[----:B------:R-:W2:Y:S04]  /*4fb90*/  LDL.LU.64 R16, [R1+0x2bc8] ;  /* 0x002bc80001107983 */ /* 0x000ea80000300a00 */
[----:B------:R-:W-:Y:S04]  /*4fba0*/  STL.64 [R1+0x2bc0], R14 ;  /* 0x002bc00e01007387 */ /* 0x000fe80000100a00 */
[----:B------:R2:W-:Y:S02]  /*4fbb0*/  STL.64 [R1+0x2bb8], R12 ;  /* 0x002bb80c01007387 */ /* 0x0005e40000100a00 */
[C---:B--2---:R-:W-:Y:S06]  /*4fbc0*/  HMMA.16816.F32 R12, R32.reuse, R16, R4 ;  /* 0x00000010200c723c */ /* 0x044fec0000001804 */
[C---:B---3--:R-:W-:Y:S06]  /*4fbd0*/  HMMA.16816.F32 R4, R32.reuse, R18, R8 ;  /* 0x000000122004723c */ /* 0x048fec0000001808 */
[----:B------:R-:W-:Y:S01]  /*4fbe0*/  STL.64 [R1+0x2b30], R18 ;  /* 0x002b301201007387 */ /* 0x000fe20000100a00 */
[C---:B----4-:R-:W-:Y:S10]  /*4fbf0*/  HMMA.16816.F32 R8, R32.reuse, R36, R48 ;  /* 0x000000242008723c */ /* 0x050ff40000001830 */
[----:B------:R-:W-:Y:S04]  /*4fc00*/  STL.64 [R1+0x500], R12 ;  /* 0x0005000c01007387 */ /* 0x000fe80000100a00 */
[----:B------:R-:W-:Y:S04]  /*4fc10*/  STL.64 [R1+0x508], R14 ;  /* 0x0005080e01007387 */ /* 0x000fe80000100a00 */
[----:B------:R-:W-:Y:S04]  /*4fc20*/  STL.64 [R1+0x2b28], R16 ;  /* 0x002b281001007387 */ /* 0x000fe80000100a00 */
        /* <DEDUP_REMOVED lines=14> */
[----:B------:R-:W-:Y:S01]  /*4fd10*/  STL.64 [R1+0x2b50], R42 ;  /* 0x002b502a01007387 */ /* 0x000fe20000100a00 */
[----:B------:R-:W-:-:S03]  /*4fd20*/  IMAD R29, R57, 0x100, R56 ;  /* 0x00000100391d7824 */ /* 0x000fc600078e0238 */
[----:B------:R-:W-:Y:S01]  /*4fd30*/  STL.64 [R1+0x2b48], R40 ;  /* 0x002b482801007387 */ /* 0x000fe20000100a00 */
[----:B------:R-:W-:-:S12]  /*4fd40*/  IMAD R30, R59, 0x100, R58 ;  /* 0x000001003b1e7824 */ /* 0x000fd800078e023a */
[----:B------:R0:W-:Y:S04]  /*4fd50*/  STL.64 [R1+0x4b0], R4 ;  /* 0x0004b00401007387 */ /* 0x0001e80000100a00 */
[----:B------:R1:W-:Y:S04]  /*4fd60*/  STL.64 [R1+0x4b8], R6 ;  /* 0x0004b80601007387 */ /* 0x0003e80000100a00 */
[----:B------:R-:W2:Y:S04]  /*4fd70*/  LDL.LU R56, [R1+0x1a0] ;  /* 0x0001a00001387983 */ /* 0x000ea80000300800 */
[----:B------:R-:W2:Y:S04]  /*4fd80*/  LDL.LU R57, [R1+0x1a4] ;  /* 0x0001a40001397983 */ /* 0x000ea80000300800 */
[----:B------:R-:W3:Y:S04]  /*4fd90*/  LDL.LU R58, [R1+0x1a8] ;  /* 0x0001a800013a7983 */ /* 0x000ee80000300800 */
[----:B------:R-:W3:Y:S04]  /*4fda0*/  LDL.LU R59, [R1+0x1ac] ;  /* 0x0001ac00013b7983 */ /* 0x000ee80000300800 */
[----:B---3--:R-:W-:Y:S04]  /*4fdb0*/  STL.64 [R1+0x2b80], R58 ;  /* 0x002b803a01007387 */ /* 0x008fe80000100a00 */
[----:B--2---:R2:W-:Y:S04]  /*4fdc0*/  STL.64 [R1+0x2b78], R56 ;  /* 0x002b783801007387 */ /* 0x0045e80000100a00 */
        /* <DEDUP_REMOVED lines=32> */
[----:B------:R-:W-:-:S03]  /*4ffd0*/  IMAD R28, R21, 0x100, R20 ;  /* 0x00000100151c7824 */ /* 0x000fc600078e0214 */
[----:B------:R-:W2:Y:S04]  /*4ffe0*/  LDL.LU R16, [R1+0x230] ;  /* 0x0002300001107983 */ /* 0x000ea80000300800 */
[----:B------:R-:W2:Y:S01]  /*4fff0*/  LDL.LU R17, [R1+0x234] ;  /* 0x0002340001117983 */ /* 0x000ea20000300800 */
[----:B------:R-:W-:-:S03]  /*50000*/  IMAD R31, R23, 0x100, R22 ;  /* 0x00000100171f7824 */ /* 0x000fc600078e0216 */
        /* <DEDUP_REMOVED lines=20> */
[----:B------:R-:W2:Y:S02]  /*50150*/  LDL.LU.64 R48, [R1+0x2ba8] ;  /* 0x002ba80001307983 */ /* 0x000ea40000300a00 */
[----:B--2---:R-:W-:Y:S02]  /*50160*/  HMMA.16816.F32 R32, R32, R48, R8 ;  /* 0x000000302020723c */ /* 0x004fe40000001808 */
[----:B------:R-:W2:Y:S04]  /*50170*/  LDL.LU.64 R10, [R1+0x2ba0] ;  /* 0x002ba000010a7983 */ /* 0x000ea80000300a00 */
[----:B------:R-:W4:-:S15]  /*50180*/  LDL.LU.64 R8, [R1+0x2b98] ;  /* 0x002b980001087983 */ /* 0x000f1e0000300a00 */
[----:B------:R-:W-:-:S02]  /*50190*/  NOP ;  /* 0x0000000000007918 */ /* 0x000fc40000000000 */
[----:B------:R0:W-:Y:S04]  /*501a0*/  STL.64 [R1+0x4a0], R32 ;  /* 0x0004a02001007387 */ /* 0x0001e80000100a00 */
[----:B------:R1:W-:Y:S04]  /*501b0*/  STL.64 [R1+0x4a8], R34 ;  /* 0x0004a82201007387 */ /* 0x0003e80000100a00 */
[----:B0-----:R-:W3:Y:S04]  /*501c0*/  LDL.LU R32, [R1+0x290] ;  /* 0x0002900001207983 */ /* 0x001ee80000300800 */
[----:B------:R-:W3:Y:S04]  /*501d0*/  LDL.LU R33, [R1+0x294] ;  /* 0x0002940001217983 */ /* 0x000ee80000300800 */
[----:B-1----:R-:W3:Y:S04]  /*501e0*/  LDL.LU R34, [R1+0x298] ;  /* 0x0002980001227983 */ /* 0x002ee80000300800 */
[----:B------:R-:W3:Y:S01]  /*501f0*/  LDL.LU R35, [R1+0x29c] ;  /* 0x00029c0001237983 */ /* 0x000ee20000300800 */
[----:B------:R-:W-:-:S02]  /*50200*/  F2FP.F16.E5M2.UNPACK_B R28, R28 ;  /* 0x0000001cff1c723e */ /* 0x000fc400020004ff */
[----:B------:R-:W-:Y:S02]  /*50210*/  F2FP.F16.E5M2.UNPACK_B R29, R29 ;  /* 0x0000001dff1d723e */ /* 0x000fe400020004ff */
[----:B------:R-:W-:Y:S02]  /*50220*/  F2FP.F16.E5M2.UNPACK_B R30, R30 ;  /* 0x0000001eff1e723e */ /* 0x000fe400020004ff */
[----:B------:R-:W-:-:S07]  /*50230*/  F2FP.F16.E5M2.UNPACK_B R31, R31 ;  /* 0x0000001fff1f723e */ /* 0x000fce00020004ff */
[C---:B--2---:R-:W-:Y:S06]  /*50240*/  HMMA.16816.F32 R56, R28.reuse, R10, R56 ;  /* 0x0000000a1c38723c */ /* 0x044fec0000001838 */
[C---:B----4-:R-:W-:Y:S06]  /*50250*/  HMMA.16816.F32 R8, R28.reuse, R8, R4 ;  /* 0x000000081c08723c */ /* 0x050fec0000001804 */
[----:B---3--:R-:W-:-:S15]  /*50260*/  HMMA.16816.F32 R32, R28, R12, R32 ;  /* 0x0000000c1c20723c */ /* 0x008fde0000001820 */
[----:B------:R-:W-:-:S08]  /*50270*/  NOP ;  /* 0x0000000000007918 */ /* 0x000fd00000000000 */
[----:B------:R0:W-:Y:S04]  /*50280*/  STL.64 [R1+0x490], R32 ;  /* 0x0004902001007387 */ /* 0x0001e80000100a00 */
[----:B------:R1:W-:Y:S04]  /*50290*/  STL.64 [R1+0x498], R34 ;  /* 0x0004982201007387 */ /* 0x0003e80000100a00 */
[----:B0-----:R-:W2:Y:S01]  /*502a0*/  LDL.LU R32, [R1+0x60] ;  /* 0x0000600001207983 */ /* 0x001ea20000300800 */
[----:B------:R-:W-:-:S03]  /*502b0*/  IMAD.MOV.U32 R33, RZ, RZ, R61 ;  /* 0x000000ffff217224 */ /* 0x000fc600078e003d */
[----:B------:R-:W3:Y:S01]  /*502c0*/  LDL.LU R61, [R1+0x2b90] ;  /* 0x002b9000013d7983 */ /* 0x000ee20000300800 */
[----:B-1----:R-:W-:Y:S02]  /*502d0*/  IMAD.MOV.U32 R34, RZ, RZ, R60 ;  /* 0x000000ffff227224 */ /* 0x002fe400078e003c */
[----:B------:R-:W-:Y:S01]  /*502e0*/  IMAD.MOV.U32 R35, RZ, RZ, R0 ;  /* 0x000000ffff237224 */ /* 0x000fe200078e0000 */
[----:B------:R-:W4:Y:S04]  /*502f0*/  LDL.LU R60, [R1+0x2b8c] ;  /* 0x002b8c00013c7983 */ /* 0x000f280000300800 */
[----:B------:R-:W2:Y:S04]  /*50300*/  LDL.LU R0, [R1+0x2b88] ;  /* 0x002b880001007983 */ /* 0x000ea80000300800 */
[----:B------:R-:W-:Y:S04]  /*50310*/  STL.64 [R1+0x480], R56 ;  /* 0x0004803801007387 */ /* 0x000fe80000100a00 */
[----:B------:R0:W-:Y:S04]  /*50320*/  STL.64 [R1+0x488], R58 ;  /* 0x0004883a01007387 */ /* 0x0001e80000100a00 */
[----:B0-----:R-:W2:Y:S04]  /*50330*/  LDL.LU.64 R58, [R1+0x2b80] ;  /* 0x002b8000013a7983 */ /* 0x001ea80000300a00 */
[----:B------:R-:W2:Y:S04]  /*50340*/  LDL.LU.64 R56, [R1+0x2b78] ;  /* 0x002b780001387983 */ /* 0x000ea80000300a00 */
[----:B------:R-:W2:Y:S04]  /*50350*/  LDL.LU.64 R6, [R1+0x2b70] ;  /* 0x002b700001067983 */ /* 0x000ea80000300a00 */
[----:B------:R-:W2:Y:S01]  /*50360*/  LDL.LU.64 R4, [R1+0x2b68] ;  /* 0x002b680001047983 */ /* 0x000ea20000300a00 */
[C---:B------:R-:W-:Y:S03]  /*50370*/  HMMA.16816.F32 R16, R28.reuse, R2, R16 ;  /* 0x000000021c10723c */ /* 0x040fe60000001810 */
[----:B------:R0:W-:Y:S04]  /*50380*/  STL.64 [R1+0x470], R8 ;  /* 0x0004700801007387 */ /* 0x0001e80000100a00 */
[----:B------:R3:W-:Y:S01]  /*50390*/  STL.64 [R1+0x478], R10 ;  /* 0x0004780a01007387 */ /* 0x0007e20000100a00 */
[----:B------:R-:W-:Y:S03]  /*503a0*/  HMMA.16816.F32 R12, R28, R14, R24 ;  /* 0x0000000e1c0c723c */ /* 0x000fe60000001818 */
[----:B0-----:R-:W2:Y:S01]  /*503b0*/  LDL.LU R8, [R1+0x1b0] ;  /* 0x0001b00001087983 */ /* 0x001ea20000300800 */
[----:B---3--:R-:W-:-:S02]  /*503c0*/  IMAD.MOV.U32 R11, RZ, RZ, R61 ;  /* 0x000000ffff0b7224 */ /* 0x008fc400078e003d */
[----:B----4-:R-:W-:Y:S02]  /*503d0*/  IMAD.MOV.U32 R10, RZ, RZ, R60 ;  /* 0x000000ffff0a7224 */ /* 0x010fe400078e003c */
[----:B--2---:R-:W-:Y:S02]  /*503e0*/  IMAD.MOV.U32 R9, RZ, RZ, R0 ;  /* 0x000000ffff097224 */ /* 0x004fe400078e0000 */
[----:B------:R-:W2:Y:S04]  /*503f0*/  LDL.LU R0, [R1+0x2b60] ;  /* 0x002b600001007983 */ /* 0x000ea80000300800 */
[----:B------:R-:W3:Y:S04]  /*50400*/  LDL.LU R60, [R1+0x2b5c] ;  /* 0x002b5c00013c7983 */ /* 0x000ee80000300800 */
[----:B------:R-:W4:Y:S01]  /*50410*/  LDL.LU R61, [R1+0x2b58] ;  /* 0x002b5800013d7983 */ /* 0x000f220000300800 */
[C---:B------:R-:W-:Y:S06]  /*50420*/  HMMA.16816.F32 R40, R28.reuse, R6, R40 ;  /* 0x000000061c28723c */ /* 0x040fec0000001828 */
[----:B------:R-:W-:-:S15]  /*50430*/  HMMA.16816.F32 R4, R28, R4, R36 ;  /* 0x000000041c04723c */ /* 0x000fde0000001824 */
[----:B------:R-:W-:-:S02]  /*50440*/  NOP ;  /* 0x0000000000007918 */ /* 0x000fc40000000000 */
[----:B------:R-:W-:Y:S04]  /*50450*/  STL.64 [R1+0x460], R40 ;  /* 0x0004602801007387 */ /* 0x000fe80000100a00 */
[----:B------:R0:W-:Y:S04]  /*50460*/  STL.64 [R1+0x468], R42 ;  /* 0x0004682a01007387 */ /* 0x0001e80000100a00 */
        /* <DEDUP_REMOVED lines=18> */
[----:B0-----:R-:W4:Y:S01]  /*50590*/  LDL.LU R12, [R1+0x1d0] ;  /* 0x0001d000010c7983 */ /* 0x001f220000300800 */
[----:B--2---:R-:W-:-:S02]  /*505a0*/  IMAD.MOV.U32 R15, RZ, RZ, R0 ;  /* 0x000000ffff0f7224 */ /* 0x004fc400078e0000 */
[----:B---3--:R-:W-:Y:S02]  /*505b0*/  IMAD.MOV.U32 R14, RZ, RZ, R60 ;  /* 0x000000ffff0e7224 */ /* 0x008fe400078e003c */
[----:B----4-:R-:W-:Y:S01]  /*505c0*/  IMAD.MOV.U32 R13, RZ, RZ, R61 ;  /* 0x000000ffff0d7224 */ /* 0x010fe200078e003d */
[C---:B------:R-:W-:Y:S06]  /*505d0*/  HMMA.16816.F32 R8, R28.reuse, R40, R8 ;  /* 0x000000281c08723c */ /* 0x040fec0000001808 */
[C---:B------:R-:W-:Y:S06]  /*505e0*/  HMMA.16816.F32 R4, R28.reuse, R38, R4 ;  /* 0x000000261c04723c */ /* 0x040fec0000001804 */
[C---:B------:R-:W-:Y:S06]  /*505f0*/  HMMA.16816.F32 R52, R28.reuse, R16, R52 ;  /* 0x000000101c34723c */ /* 0x040fec0000001834 */
[C---:B------:R-:W-:Y:S06]  /*50600*/  HMMA.16816.F32 R16, R28.reuse, R18, R20 ;  /* 0x000000121c10723c */ /* 0x040fec0000001814 */
[----:B------:R-:W-:Y:S11]  /*50610*/  HMMA.16816.F32 R12, R28, R36, R12 ;  /* 0x000000241c0c723c */ /* 0x000ff6000000180c */
[----:B------:R-:W-:Y:S04]  /*50620*/  STL.64 [R1+0x420], R52 ;  /* 0x0004203401007387 */ /* 0x000fe80000100a00 */
[----:B------:R0:W-:Y:S01]  /*50630*/  STL.64 [R1+0x428], R54 ;  /* 0x0004283601007387 */ /* 0x0001e20000100a00 */
[----:B------:R-:W-:-:S02]  /*50640*/  IMAD.MOV.U32 R61, RZ, RZ, R5 ;  /* 0x000000ffff3d7224 */ /* 0x000fc400078e0005 */
[----:B------:R-:W-:Y:S01]  /*50650*/  IMAD.MOV.U32 R60, RZ, RZ, R6 ;  /* 0x000000ffff3c7224 */ /* 0x000fe200078e0006 */
[----:B0-----:R-:W2:Y:S04]  /*50660*/  LDL.LU.64 R54, [R1+0x2b10] ;  /* 0x002b100001367983 */ /* 0x001ea80000300a00 */
[----:B------:R-:W3:Y:S04]  /*50670*/  LDL.LU.64 R52, [R1+0x2b08] ;  /* 0x002b080001347983 */ /* 0x000ee80000300a00 */
[----:B------:R-:W4:Y:S04]  /*50680*/  LDL.LU.64 R22, [R1+0x2b00] ;  /* 0x002b000001167983 */ /* 0x000f280000300a00 */
[----:B------:R-:W4:Y:S04]  /*50690*/  LDL.LU.64 R20, [R1+0x2af8] ;  /* 0x002af80001147983 */ /* 0x000f280000300a00 */
[----:B------:R-:W-:Y:S01]  /*506a0*/  STL.64 [R1+0x410], R16 ;  /* 0x0004101001007387 */ /* 0x000fe20000100a00 */
[----:B------:R-:W-:-:S03]  /*506b0*/  IMAD.MOV.U32 R0, RZ, RZ, R7 ;  /* 0x000000ffff007224 */ /* 0x000fc600078e0007 */
[----:B------:R-:W-:Y:S04]  /*506c0*/  STL.64 [R1+0x418], R18 ;  /* 0x0004181201007387 */ /* 0x000fe80000100a00 */
[----:B------:R-:W-:Y:S04]  /*506d0*/  STL.64 [R1+0x400], R12 ;  /* 0x0004000c01007387 */ /* 0x000fe80000100a00 */
[----:B------:R-:W-:Y:S04]  /*506e0*/  STL.64 [R1+0x408], R14 ;  /* 0x0004080e01007387 */ /* 0x000fe80000100a00 */
[----:B------:R0:W-:Y:S02]  /*506f0*/  STL [R1+0x3f0], R4 ;  /* 0x0003f00401007387 */ /* 0x0001e40000100800 */
[C---:B0-----:R-:W-:Y:S02]  /*50700*/  HMMA.16816.F32 R4, R28.reuse, R42, R56 ;  /* 0x0000002a1c04723c */ /* 0x041fe40000001838 */
[----:B------:R-:W-:Y:S04]  /*50710*/  STL [R1+0x2988], R0 ;  /* 0x0029880001007387 */ /* 0x000fe80000100800 */
[----:B------:R-:W-:Y:S04]  /*50720*/  STL [R1+0x2984], R60 ;  /* 0x0029843c01007387 */ /* 0x000fe80000100800 */
[----:B------:R-:W-:Y:S04]  /*50730*/  STL [R1+0x2980], R61 ;  /* 0x0029803d01007387 */ /* 0x000fe80000100800 */
[----:B------:R-:W2:Y:S04]  /*50740*/  LDL.LU R56, [R1+0x40] ;  /* 0x0000400001387983 */ /* 0x000ea80000300800 */
[----:B------:R-:W-:Y:S04]  /*50750*/  STL.64 [R1+0x3c0], R8 ;  /* 0x0003c00801007387 */ /* 0x000fe80000100a00 */
[----:B------:R-:W-:Y:S04]  /*50760*/  STL.64 [R1+0x3c8], R10 ;  /* 0x0003c80a01007387 */ /* 0x000fe80000100a00 */
[----:B------:R-:W-:Y:S04]  /*50770*/  STL.64 [R1+0x3b0], R4 ;  /* 0x0003b00401007387 */ /* 0x000fe80000100a00 */
[----:B------:R0:W-:Y:S04]  /*50780*/  STL.64 [R1+0x3b8], R6 ;  /* 0x0003b80601007387 */ /* 0x0001e80000100a00 */
[----:B------:R-:W2:Y:S04]  /*50790*/  LDL.LU R57, [R1+0x44] ;  /* 0x0000440001397983 */ /* 0x000ea80000300800 */
[----:B------:R-:W2:Y:S04]  /*507a0*/  LDL.LU R58, [R1+0x48] ;  /* 0x00004800013a7983 */ /* 0x000ea80000300800 */
[----:B------:R-:W2:Y:S04]  /*507b0*/  LDL.LU R59, [R1+0x4c] ;  /* 0x00004c00013b7983 */ /* 0x000ea80000300800 */
[----:B0-----:R-:W3:Y:S04]  /*507c0*/  LDL.LU R7, [R1+0x2640] ;  /* 0x0026400001077983 */ /* 0x001ee80000300800 */
[----:B------:R-:W3:Y:S01]  /*507d0*/  LDL.LU R8, [R1+0x263c] ;  /* 0x00263c0001087983 */ /* 0x000ee20000300800 */
[----:B------:R-:W-:Y:S03]  /*507e0*/  HMMA.16816.F32 R16, R28, R44, R32 ;  /* 0x0000002c1c10723c */ /* 0x000fe60000001820 */
[----:B------:R-:W4:Y:S04]  /*507f0*/  LDL.LU R15, [R1+0x2648] ;  /* 0x00264800010f7983 */ /* 0x000f280000300800 */
[----:B------:R-:W4:Y:S04]  /*50800*/  LDL.LU R9, [R1+0x2644] ;  /* 0x0026440001097983 */ /* 0x000f280000300800 */
[----:B------:R-:W4:Y:S04]  /*50810*/  LDL.LU R2, [R1+0x2650] ;  /* 0x0026500001027983 */ /* 0x000f280000300800 */
[----:B------:R-:W4:Y:S04]  /*50820*/  LDL.LU R10, [R1+0x264c] ;  /* 0x00264c00010a7983 */ /* 0x000f280000300800 */
[----:B------:R-:W4:Y:S01]  /*50830*/  LDL.LU R3, [R1+0x2658] ;  /* 0x0026580001037983 */ /* 0x000f220000300800 */
[----:B------:R-:W-:-:S03]  /*50840*/  IMAD.MOV.U32 R42, RZ, RZ, R51 ;  /* 0x000000ffff2a7224 */ /* 0x000fc600078e0033 */
[----:B------:R-:W4:Y:S01]  /*50850*/  LDL.LU R11, [R1+0x2654] ;  /* 0x00265400010b7983 */ /* 0x000f220000300800 */
[----:B------:R-:W-:-:S03]  /*50860*/  IMAD.MOV.U32 R43, RZ, RZ, R50 ;  /* 0x000000ffff2b7224 */ /* 0x000fc600078e0032 */
[----:B------:R0:W-:Y:S01]  /*50870*/  STL [R1+0x380], R16 ;  /* 0x0003801001007387 */ /* 0x0001e20000100800 */
[----:B------:R-:W-:-:S03]  /*50880*/  IMAD.MOV.U32 R0, RZ, RZ, R17 ;  /* 0x000000ffff007224 */ /* 0x000fc600078e0011 */
[----:B------:R-:W4:Y:S01]  /*50890*/  LDL.LU R40, [R1+0x10] ;  /* 0x0000100001287983 */ /* 0x000f220000300800 */
[----:B------:R-:W-:-:S03]  /*508a0*/  IMAD.MOV.U32 R60, RZ, RZ, R18 ;  /* 0x000000ffff3c7224 */ /* 0x000fc600078e0012 */
[----:B------:R-:W4:Y:S01]  /*508b0*/  LDL.LU R41, [R1+0x14] ;  /* 0x0000140001297983 */ /* 0x000f220000300800 */
[----:B------:R-:W-:-:S03]  /*508c0*/  IMAD.MOV.U32 R61, RZ, RZ, R19 ;  /* 0x000000ffff3d7224 */ /* 0x000fc600078e0013 */
[----:B------:R-:W4:Y:S04]  /*508d0*/  LDL R50, [R1+0x6c8] ;  /* 0x0006c80001327983 */ /* 0x000f280000100800 */
[----:B------:R-:W4:Y:S04]  /*508e0*/  LDL R51, [R1+0x6cc] ;  /* 0x0006cc0001337983 */ /* 0x000f280000100800 */
[----:B0-----:R-:W4:Y:S04]  /*508f0*/  LDL.LU R16, [R1+0x20] ;  /* 0x0000200001107983 */ /* 0x001f280000300800 */
[----:B------:R-:W4:Y:S04]  /*50900*/  LDL.LU R17, [R1+0x24] ;  /* 0x0000240001117983 */ /* 0x000f280000300800 */
[----:B------:R-:W4:Y:S04]  /*50910*/  LDL.LU R18, [R1+0x28] ;  /* 0x0000280001127983 */ /* 0x000f280000300800 */
[----:B------:R-:W4:Y:S04]  /*50920*/  LDL.LU R19, [R1+0x2c] ;  /* 0x00002c0001137983 */ /* 0x000f280000300800 */
[----:B------:R-:W4:Y:S04]  /*50930*/  LDL R12, [R1+0x6e8] ;  /* 0x0006e800010c7983 */ /* 0x000f280000100800 */
[----:B------:R-:W4:Y:S04]  /*50940*/  LDL R13, [R1+0x6ec] ;  /* 0x0006ec00010d7983 */ /* 0x000f280000100800 */
[----:B------:R-:W4:Y:S04]  /*50950*/  LDL R4, [R1+0x6d8] ;  /* 0x0006d80001047983 */ /* 0x000f280000100800 */
[----:B------:R-:W4:Y:S04]  /*50960*/  LDL R5, [R1+0x6dc] ;  /* 0x0006dc0001057983 */ /* 0x000f280000100800 */
[----:B------:R-:W4:Y:S04]  /*50970*/  LDL.LU R36, [R1] ;  /* 0x0000000001247983 */ /* 0x000f280000300800 */
[----:B------:R-:W4:Y:S04]  /*50980*/  LDL.LU R37, [R1+0x4] ;  /* 0x0000040001257983 */ /* 0x000f280000300800 */
[----:B------:R-:W4:Y:S04]  /*50990*/  LDL.LU R38, [R1+0x8] ;  /* 0x0000080001267983 */ /* 0x000f280000300800 */
[----:B------:R-:W4:Y:S04]  /*509a0*/  LDL.LU R39, [R1+0xc] ;  /* 0x00000c0001277983 */ /* 0x000f280000300800 */
[----:B------:R-:W4:Y:S04]  /*509b0*/  LDL R32, [R1+0x6f8] ;  /* 0x0006f80001207983 */ /* 0x000f280000100800 */
[----:B------:R-:W4:Y:S04]  /*509c0*/  LDL R33, [R1+0x6fc] ;  /* 0x0006fc0001217983 */ /* 0x000f280000100800 */
[----:B------:R-:W4:Y:S04]  /*509d0*/  LDL R34, [R1+0x708] ;  /* 0x0007080001227983 */ /* 0x000f280000100800 */
[----:B------:R-:W4:Y:S04]  /*509e0*/  LDL R35, [R1+0x70c] ;  /* 0x00070c0001237983 */ /* 0x000f280000100800 */
[----:B------:R-:W-:Y:S04]  /*509f0*/  STL [R1+0x2ab0], R0 ;  /* 0x002ab00001007387 */ /* 0x000fe80000100800 */
[----:B------:R-:W4:Y:S01]  /*50a00*/  LDL R6, [R1+0x718] ;  /* 0x0007180001067983 */ /* 0x000f220000100800 */
[----:B--2---:R-:W-:Y:S01]  /*50a10*/  HMMA.16816.F32 R44, R28, R46, R56 ;  /* 0x0000002e1c2c723c */ /* 0x004fe20000001838 */
[----:B---3--:R-:W-:-:S02]  /*50a20*/  IMAD R8, R8, 0x100, R7 ;  /* 0x0000010008087824 */ /* 0x008fc400078e0207 */
[----:B------:R-:W2:Y:S04]  /*50a30*/  LDL R7, [R1+0x71c] ;  /* 0x00071c0001077983 */ /* 0x000ea80000100800 */
[----:B------:R-:W3:Y:S04]  /*50a40*/  LDL.LU.64 R58, [R1+0x2af0] ;  /* 0x002af000013a7983 */ /* 0x000ee80000300a00 */
[----:B------:R-:W3:-:S12]  /*50a50*/  LDL.LU.64 R56, [R1+0x2ae8] ;  /* 0x002ae80001387983 */ /* 0x000ed80000300a00 */
[----:B------:R0:W-:Y:S04]  /*50a60*/  STL.64 [R1+0x370], R44 ;  /* 0x0003702c01007387 */ /* 0x0001e80000100a00 */
[----:B------:R1:W-:Y:S04]  /*50a70*/  STL.64 [R1+0x378], R46 ;  /* 0x0003782e01007387 */ /* 0x0003e80000100a00 */
[----:B0-----:R-:W2:Y:S04]  /*50a80*/  LDL.LU R44, [R1+0x30] ;  /* 0x00003000012c7983 */ /* 0x001ea80000300800 */
[----:B------:R-:W2:Y:S04]  /*50a90*/  LDL.LU R45, [R1+0x34] ;  /* 0x00003400012d7983 */ /* 0x000ea80000300800 */
[----:B-1----:R-:W2:Y:S04]  /*50aa0*/  LDL.LU R46, [R1+0x38] ;  /* 0x00003800012e7983 */ /* 0x002ea80000300800 */
[----:B------:R-:W2:Y:S01]  /*50ab0*/  LDL.LU R47, [R1+0x3c] ;  /* 0x00003c00012f7983 */ /* 0x000ea20000300800 */
[----:B----4-:R-:W-:-:S02]  /*50ac0*/  IMAD R9, R9, 0x100, R15 ;  /* 0x0000010009097824 */ /* 0x010fc400078e020f */
[----:B------:R-:W-:Y:S02]  /*50ad0*/  IMAD R10, R10, 0x100, R2 ;  /* 0x000001000a0a7824 */ /* 0x000fe400078e0202 */
[----:B------:R-:W-:Y:S01]  /*50ae0*/  IMAD R11, R11, 0x100, R3 ;  /* 0x000001000b0b7824 */ /* 0x000fe200078e0203 */
[----:B------:R-:W-:Y:S02]  /*50af0*/  F2FP.F16.E5M2.UNPACK_B R8, R8 ;  /* 0x00000008ff08723e */ /* 0x000fe400020004ff */
[----:B------:R-:W-:Y:S02]  /*50b00*/  F2FP.F16.E5M2.UNPACK_B R9, R9 ;  /* 0x00000009ff09723e */ /* 0x000fe400020004ff */
[----:B------:R-:W-:Y:S02]  /*50b10*/  F2FP.F16.E5M2.UNPACK_B R10, R10 ;  /* 0x0000000aff0a723e */ /* 0x000fe400020004ff */
[----:B------:R-:W-:Y:S02]  /*50b20*/  F2FP.F16.E5M2.UNPACK_B R11, R11 ;  /* 0x0000000bff0b723e */ /* 0x000fe400020004ff */
[----:B------:R-:W-:-:S02]  /*50b30*/  F2FP.F16.E5M2.UNPACK_B R2, R50 ;  /* 0x00000032ff02723e */ /* 0x000fc400020004ff */
[----:B------:R-:W-:Y:S02]  /*50b40*/  F2FP.F16.E5M2.UNPACK_B R3, R51 ;  /* 0x00000033ff03723e */ /* 0x000fe400020004ff */
[----:B------:R-:W-:Y:S02]  /*50b50*/  F2FP.F16.E5M2.UNPACK_B R12, R12 ;  /* 0x0000000cff0c723e */ /* 0x000fe400020004ff */
[----:B------:R-:W-:Y:S02]  /*50b60*/  F2FP.F16.E5M2.UNPACK_B R13, R13 ;  /* 0x0000000dff0d723e */ /* 0x000fe400020004ff */
[----:B------:R-:W-:Y:S02]  /*50b70*/  F2FP.F16.E5M2.UNPACK_B R32, R32 ;  /* 0x00000020ff20723e */ /* 0x000fe400020004ff */
[----:B------:R-:W-:Y:S01]  /*50b80*/  F2FP.F16.E5M2.UNPACK_B R33, R33 ;  /* 0x00000021ff21723e */ /* 0x000fe200020004ff */
[----:B--2---:R-:W-:Y:S06]  /*50b90*/  HMMA.16816.F32 R48, R28, R48, R44 ;  /* 0x000000301c30723c */ /* 0x004fec000000182c */
[----:B------:R-:W-:-:S15]  /*50ba0*/  HMMA.16816.F32 R28, R8, R2, R16 ;  /* 0x00000002081c723c */ /* 0x000fde0000001810 */
[----:B------:R-:W-:-:S02]  /*50bb0*/  NOP ;  /* 0x0000000000007918 */ /* 0x000fc40000000000 */
[----:B------:R-:W-:Y:S04]  /*50bc0*/  STL [R1+0x28dc], R48 ;  /* 0x0028dc3001007387 */ /* 0x000fe80000100800 */
[----:B------:R-:W-:Y:S04]  /*50bd0*/  STL [R1+0x28d8], R49 ;  /* 0x0028d83101007387 */ /* 0x000fe80000100800 */
[----:B------:R-:W-:Y:S04]  /*50be0*/  STL [R1+0x28d4], R50 ;  /* 0x0028d43201007387 */ /* 0x000fe80000100800 */
[----:B------:R-:W-:Y:S04]  /*50bf0*/  STL [R1+0x28d0], R51 ;  /* 0x0028d03301007387 */ /* 0x000fe80000100800 */
[----:B------:R-:W-:Y:S04]  /*50c00*/  STL.64 [R1+0x360], R28 ;  /* 0x0003601c01007387 */ /* 0x000fe80000100a00 */
[----:B------:R0:W-:Y:S01]  /*50c10*/  STL.64 [R1+0x368], R30 ;  /* 0x0003681e01007387 */ /* 0x0001e20000100a00 */
[----:B------:R-:W-:-:S02]  /*50c20*/  F2FP.F16.E5M2.UNPACK_B R18, R4 ;  /* 0x00000004ff12723e */ /* 0x000fc400020004ff */
[----:B------:R-:W-:Y:S01]  /*50c30*/  F2FP.F16.E5M2.UNPACK_B R19, R5 ;  /* 0x00000005ff13723e */ /* 0x000fe200020004ff */
[----:B------:R-:W2:Y:S04]  /*50c40*/  LDL.LU R46, [R1+0x778] ;  /* 0x00077800012e7983 */ /* 0x000ea80000300800 */
[----:B------:R-:W4:Y:S01]  /*50c50*/  LDL.LU R47, [R1+0x77c] ;  /* 0x00077c00012f7983 */ /* 0x000f220000300800 */
[----:B0-----:R-:W-:-:S15]  /*50c60*/  HMMA.16816.F32 R28, R8, R12, R40 ;  /* 0x0000000c081c723c */ /* 0x001fde0000001828 */
[----:B------:R-:W-:-:S08]  /*50c70*/  NOP ;  /* 0x0000000000007918 */ /* 0x000fd00000000000 */
[----:B------:R-:W-:Y:S04]  /*50c80*/  STL.64 [R1+0x350], R28 ;  /* 0x0003501c01007387 */ /* 0x000fe80000100a00 */
[----:B------:R0:W-:Y:S02]  /*50c90*/  STL.64 [R1+0x358], R30 ;  /* 0x0003581e01007387 */ /* 0x0001e40000100a00 */
[----:B0-----:R-:W-:-:S15]  /*50ca0*/  HMMA.16816.F32 R28, R8, R18, R36 ;  /* 0x00000012081c723c */ /* 0x001fde0000001824 */
[----:B------:R-:W-:-:S08]  /*50cb0*/  NOP ;  /* 0x0000000000007918 */ /* 0x000fd00000000000 */
[----:B------:R-:W-:Y:S04]  /*50cc0*/  STL.64 [R1+0x340], R28 ;  /* 0x0003401c01007387 */ /* 0x000fe80000100a00 */
[----:B------:R3:W-:Y:S02]  /*50cd0*/  STL.64 [R1+0x348], R30 ;  /* 0x0003481e01007387 */ /* 0x0007e40000100a00 */
[----:B---3--:R-:W-:Y:S07]  /*50ce0*/  HMMA.16816.F32 R28, R8, R32, R56 ;  /* 0x00000020081c723c */ /* 0x008fee0000001838 */
[----:B------:R-:W-:-:S02]  /*50cf0*/  IMAD.MOV.U32 R56, RZ, RZ, R52 ;  /* 0x000000ffff387224 */ /* 0x000fc400078e0034 */
[----:B------:R-:W-:Y:S02]  /*50d00*/  IMAD.MOV.U32 R57, RZ, RZ, R53 ;  /* 0x000000ffff397224 */ /* 0x000fe400078e0035 */
[----:B------:R-:W-:Y:S02]  /*50d10*/  IMAD.MOV.U32 R58, RZ, RZ, R54 ;  /* 0x000000ffff3a7224 */ /* 0x000fe400078e0036 */
[----:B------:R-:W-:-:S10]  /*50d20*/  IMAD.MOV.U32 R59, RZ, RZ, R55 ;  /* 0x000000ffff3b7224 */ /* 0x000fd400078e0037 */
[----:B------:R0:W-:Y:S04]  /*50d30*/  STL.64 [R1+0x330], R28 ;  /* 0x0003301c01007387 */ /* 0x0001e80000100a00 */
[----:B------:R1:W-:Y:S01]  /*50d40*/  STL.64 [R1+0x338], R30 ;  /* 0x0003381e01007387 */ /* 0x0003e20000100a00 */
[----:B0-----:R-:W-:-:S03]  /*50d50*/  IMAD.MOV.U32 R28, RZ, RZ, R24 ;  /* 0x000000ffff1c7224 */ /* 0x001fc600078e0018 */
[----:B------:R-:W3:Y:S01]  /*50d60*/  LDL.LU R24, [R1+0x2ae0] ;  /* 0x002ae00001187983 */ /* 0x000ee20000300800 */
[----:B------:R-:W-:Y:S02]  /*50d70*/  IMAD.MOV.U32 R29, RZ, RZ, R25 ;  /* 0x000000ffff1d7224 */ /* 0x000fe400078e0019 */
[----:B-1----:R-:W-:Y:S01]  /*50d80*/  IMAD.MOV.U32 R30, RZ, RZ, R26 ;  /* 0x000000ffff1e7224 */ /* 0x002fe200078e001a */
[----:B------:R-:W3:Y:S01]  /*50d90*/  LDL.LU R25, [R1+0x2adc] ;  /* 0x002adc0001197983 */ /* 0x000ee20000300800 */
[----:B------:R-:W-:-:S03]  /*50da0*/  IMAD.MOV.U32 R31, RZ, RZ, R27 ;  /* 0x000000ffff1f7224 */ /* 0x000fc600078e001b */
[----:B------:R-:W3:Y:S04]  /*50db0*/  LDL.LU R26, [R1+0x2ad8] ;  /* 0x002ad800011a7983 */ /* 0x000ee80000300800 */
[----:B------:R-:W3:Y:S04]  /*50dc0*/  LDL.LU R27, [R1+0x2ad4] ;  /* 0x002ad400011b7983 */ /* 0x000ee80000300800 */
[----:B------:R-:W2:Y:S04]  /*50dd0*/  LDL.LU R52, [R1+0x2ad0] ;  /* 0x002ad00001347983 */ /* 0x000ea80000300800 */
[----:B------:R-:W2:Y:S04]  /*50de0*/  LDL.LU R53, [R1+0x2acc] ;  /* 0x002acc0001357983 */ /* 0x000ea80000300800 */
[----:B------:R-:W2:Y:S04]  /*50df0*/  LDL.LU R54, [R1+0x2ac8] ;  /* 0x002ac80001367983 */ /* 0x000ea80000300800 */
[----:B------:R-:W2:Y:S01]  /*50e00*/  LDL.LU R55, [R1+0x2ac4] ;  /* 0x002ac40001377983 */ /* 0x000ea20000300800 */
[----:B------:R-:W-:-:S02]  /*50e10*/  F2FP.F16.E5M2.UNPACK_B R34, R34 ;  /* 0x00000022ff22723e */ /* 0x000fc400020004ff */
[----:B------:R-:W-:Y:S01]  /*50e20*/  F2FP.F16.E5M2.UNPACK_B R35, R35 ;  /* 0x00000023ff23723e */ /* 0x000fe200020004ff */
[----:B------:R-:W4:Y:S04]  /*50e30*/  LDL R40, [R1+0x738] ;  /* 0x0007380001287983 */ /* 0x000f280000100800 */
[----:B------:R-:W3:Y:S04]  /*50e40*/  LDL R41, [R1+0x73c] ;  /* 0x00073c0001297983 */ /* 0x000ee80000100800 */
        /* <DEDUP_REMOVED lines=8> */
[----:B------:R-:W3:Y:S01]  /*50ed0*/  LDL R17, [R1+0x78c] ;  /* 0x00078c0001117983 */ /* 0x000ee20000100800 */
[----:B------:R-:W-:-:S03]  /*50ee0*/  F2FP.F16.E5M2.UNPACK_B R36, R6 ;  /* 0x00000006ff24723e */ /* 0x000fc600020004ff */
[----:B------:R-:W3:Y:S01]  /*50ef0*/  LDL.LU R14, [R1+0x2660] ;  /* 0x00266000010e7983 */ /* 0x000ee20000300800 */
[----:B------:R-:W-:-:S03]  /*50f00*/  F2FP.F16.E5M2.UNPACK_B R37, R7 ;  /* 0x00000007ff25723e */ /* 0x000fc600020004ff */
[----:B------:R-:W3:Y:S04]  /*50f10*/  LDL.LU R15, [R1+0x265c] ;  /* 0x00265c00010f7983 */ /* 0x000ee80000300800 */
[----:B------:R-:W3:Y:S04]  /*50f20*/  LDL.LU R4, [R1+0x2668] ;  /* 0x0026680001047983 */ /* 0x000ee80000300800 */
[----:B------:R-:W3:Y:S04]  /*50f30*/  LDL.LU R5, [R1+0x2664] ;  /* 0x0026640001057983 */ /* 0x000ee80000300800 */
[----:B------:R-:W3:Y:S04]  /*50f40*/  LDL.LU R6, [R1+0x2670] ;  /* 0x0026700001067983 */ /* 0x000ee80000300800 */
[----:B------:R-:W3:Y:S01]  /*50f50*/  LDL.LU R7, [R1+0x266c] ;  /* 0x00266c0001077983 */ /* 0x000ee20000300800 */
[----:B--2---:R-:W-:-:S15]  /*50f60*/  HMMA.16816.F32 R52, R8, R34, R52 ;  /* 0x000000220834723c */ /* 0x004fde0000001834 */
[----:B------:R-:W-:-:S09]  /*50f70*/  NOP ;  /* 0x0000000000007918 */ /* 0x000fd20000000000 */
[----:B------:R-:W-:Y:S02]  /*50f80*/  IMAD.MOV.U32 R51, RZ, RZ, R55 ;  /* 0x000000ffff337224 */ /* 0x000fe400078e0037 */
[----:B------:R-:W2:Y:S04]  /*50f90*/  LDL R55, [R1+0x768] ;  /* 0x0007680001377983 */ /* 0x000ea80000100800 */
[----:B------:R0:W-:Y:S04]  /*50fa0*/  STL.64 [R1+0x2a98], R34 ;  /* 0x002a982201007387 */ /* 0x0001e80000100a00 */
[----:B------:R1:W-:Y:S01]  /*50fb0*/  STL.64 [R1+0x2a90], R32 ;  /* 0x002a902001007387 */ /* 0x0003e20000100a00 */
[----:B0-----:R-:W-:-:S02]  /*50fc0*/  IMAD.MOV.U32 R34, RZ, RZ, R22 ;  /* 0x000000ffff227224 */ /* 0x001fc400078e0016 */
[----:B-1----:R-:W-:Y:S02]  /*50fd0*/  IMAD.MOV.U32 R32, RZ, RZ, R20 ;  /* 0x000000ffff207224 */ /* 0x002fe400078e0014 */
[----:B------:R-:W2:Y:S01]  /*50fe0*/  LDL.LU R20, [R1+0x2ac0] ;  /* 0x002ac00001147983 */ /* 0x000ea20000300800 */
[----:B------:R-:W-:Y:S02]  /*50ff0*/  IMAD.MOV.U32 R33, RZ, RZ, R21 ;  /* 0x000000ffff217224 */ /* 0x000fe400078e0015 */
[----:B------:R-:W-:Y:S01]  /*51000*/  IMAD.MOV.U32 R35, RZ, RZ, R23 ;  /* 0x000000ffff237224 */ /* 0x000fe200078e0017 */
[----:B------:R-:W2:Y:S04]  /*51010*/  LDL.LU R21, [R1+0x2abc] ;  /* 0x002abc0001157983 */ /* 0x000ea80000300800 */
[----:B------:R-:W2:Y:S04]  /*51020*/  LDL.LU R22, [R1+0x2ab8] ;  /* 0x002ab80001167983 */ /* 0x000ea80000300800 */
[----:B------:R-:W2:Y:S01]  /*51030*/  LDL.LU R23, [R1+0x2ab4] ;  /* 0x002ab40001177983 */ /* 0x000ea20000300800 */
[----:B------:R-:W-:-:S02]  /*51040*/  IMAD.MOV.U32 R50, RZ, RZ, R54 ;  /* 0x000000ffff327224 */ /* 0x000fc400078e0036 */
[----:B------:R-:W-:Y:S02]  /*51050*/  IMAD.MOV.U32 R48, RZ, RZ, R52 ;  /* 0x000000ffff307224 */ /* 0x000fe400078e0034 */
[----:B------:R-:W-:Y:S01]  /*51060*/  IMAD.MOV.U32 R49, RZ, RZ, R53 ;  /* 0x000000ffff317224 */ /* 0x000fe200078e0035 */
[----:B------:R-:W-:Y:S04]  /*51070*/  STL.64 [R1+0x28e8], R50 ;  /* 0x0028e83201007387 */ /* 0x000fe80000100a00 */
[----:B------:R0:W-:Y:S04]  /*51080*/  STL.64 [R1+0x28e0], R48 ;  /* 0x0028e03001007387 */ /* 0x0001e80000100a00 */
[----:B0-----:R-:W2:Y:S04]  /*51090*/  LDL.LU R48, [R1+0x50] ;  /* 0x0000500001307983 */ /* 0x001ea80000300800 */
[----:B------:R-:W2:Y:S04]  /*510a0*/  LDL.LU R49, [R1+0x54] ;  /* 0x0000540001317983 */ /* 0x000ea80000300800 */
[----:B------:R-:W2:Y:S04]  /*510b0*/  LDL.LU R50, [R1+0x58] ;  /* 0x0000580001327983 */ /* 0x000ea80000300800 */
[----:B------:R-:W2:Y:S01]  /*510c0*/  LDL.LU R51, [R1+0x5c] ;  /* 0x00005c0001337983 */ /* 0x000ea20000300800 */
[----:B----4-:R-:W-:-:S02]  /*510d0*/  F2FP.F16.E5M2.UNPACK_B R40, R40 ;  /* 0x00000028ff28723e */ /* 0x010fc400020004ff */
[----:B---3--:R-:W-:Y:S02]  /*510e0*/  F2FP.F16.E5M2.UNPACK_B R41, R41 ;  /* 0x00000029ff29723e */ /* 0x008fe400020004ff */
[----:B------:R-:W-:Y:S02]  /*510f0*/  F2FP.F16.E5M2.UNPACK_B R42, R42 ;  /* 0x0000002aff2a723e */ /* 0x000fe400020004ff */
[----:B------:R-:W-:Y:S02]  /*51100*/  F2FP.F16.E5M2.UNPACK_B R43, R43 ;  /* 0x0000002bff2b723e */ /* 0x000fe400020004ff */
[----:B------:R-:W-:Y:S02]  /*51110*/  F2FP.F16.E5M2.UNPACK_B R44, R44 ;  /* 0x0000002cff2c723e */ /* 0x000fe400020004ff */
[----:B------:R-:W-:Y:S02]  /*51120*/  F2FP.F16.E5M2.UNPACK_B R45, R45 ;  /* 0x0000002dff2d723e */ /* 0x000fe400020004ff */
[----:B------:R-:W-:-:S02]  /*51130*/  F2FP.F16.E5M2.UNPACK_B R38, R38 ;  /* 0x00000026ff26723e */ /* 0x000fc400020004ff */
[----:B------:R-:W-:Y:S01]  /*51140*/  F2FP.F16.E5M2.UNPACK_B R39, R39 ;  /* 0x00000027ff27723e */ /* 0x000fe200020004ff */
[----:B--2---:R-:W-:-:S15]  /*51150*/  HMMA.16816.F32 R20, R8, R36, R20 ;  /* 0x000000240814723c */ /* 0x004fde0000001814 */
[----:B------:R-:W-:-:S08]  /*51160*/  NOP ;  /* 0x0000000000007918 */ /* 0x000fd00000000000 */
[----:B------:R-:W-:Y:S04]  /*51170*/  STL.64 [R1+0x310], R20 ;  /* 0x0003101401007387 */ /* 0x000fe80000100a00 */
[----:B------:R0:W-:Y:S02]  /*51180*/  STL.64 [R1+0x318], R22 ;  /* 0x0003181601007387 */ /* 0x0001e40000100a00 */
[C---:B0-----:R-:W-:Y:S06]  /*51190*/  HMMA.16816.F32 R20, R8.reuse, R40, R24 ;  /* 0x000000280814723c */ /* 0x041fec0000001818 */
[----:B------:R-:W-:-:S15]  /*511a0*/  HMMA.16816.F32 R24, R8, R44, R32 ;  /* 0x0000002c0818723c */ /* 0x000fde0000001820 */
[----:B------:R-:W-:-:S02]  /*511b0*/  NOP ;  /* 0x0000000000007918 */ /* 0x000fc40000000000 */
[----:B------:R-:W-:Y:S04]  /*511c0*/  STL.64 [R1+0x300], R20 ;  /* 0x0003001401007387 */ /* 0x000fe80000100a00 */
[----:B------:R0:W-:Y:S02]  /*511d0*/  STL.64 [R1+0x308], R22 ;  /* 0x0003081601007387 */ /* 0x0001e40000100a00 */
[----:B0-----:R-:W-:Y:S06]  /*511e0*/  HMMA.16816.F32 R20, R8, R42, R48 ;  /* 0x0000002a0814723c */ /* 0x001fec0000001830 */
[----:B------:R-:W-:Y:S04]  /*511f0*/  STL.64 [R1+0x2a88], R42 ;  /* 0x002a882a01007387 */ /* 0x000fe80000100a00 */
[----:B------:R-:W-:-:S13]  /*51200*/  STL.64 [R1+0x2a80], R40 ;  /* 0x002a802801007387 */ /* 0x000fda0000100a00 */
[----:B------:R-:W-:Y:S04]  /*51210*/  STL.64 [R1+0x2f0], R20 ;  /* 0x0002f01401007387 */ /* 0x000fe80000100a00 */
[----:B------:R0:W-:Y:S04]  /*51220*/  STL.64 [R1+0x2f8], R22 ;  /* 0x0002f81601007387 */ /* 0x0001e80000100a00 */
[----:B------:R-:W-:Y:S04]  /*51230*/  STL.64 [R1+0x2e0], R24 ;  /* 0x0002e01801007387 */ /* 0x000fe80000100a00 */
[----:B------:R1:W-:Y:S01]  /*51240*/  STL.64 [R1+0x2e8], R26 ;  /* 0x0002e81a01007387 */ /* 0x0003e20000100a00 */
[----:B0-----:R-:W-:-:S02]  /*51250*/  F2FP.F16.E5M2.UNPACK_B R22, R55 ;  /* 0x00000037ff16723e */ /* 0x001fc400020004ff */
[----:B------:R-:W-:Y:S01]  /*51260*/  F2FP.F16.E5M2.UNPACK_B R23, R0 ;  /* 0x00000000ff17723e */ /* 0x000fe200020004ff */
[C---:B-1----:R-:W-:Y:S06]  /*51270*/  HMMA.16816.F32 R24, R8.reuse, R38, R56 ;  /* 0x000000260818723c */ /* 0x042fec0000001838 */
[----:B------:R-:W-:Y:S01]  /*51280*/  HMMA.16816.F32 R28, R8, R22, R28 ;  /* 0x00000016081c723c */ /* 0x000fe2000000181c */
[----:B------:R-:W-:Y:S04]  /*51290*/  STL.64 [R1+0x2aa8], R38 ;  /* 0x002aa82601007387 */ /* 0x000fe80000100a00 */
[----:B------:R-:W-:-:S12]  /*512a0*/  STL.64 [R1+0x2aa0], R36 ;  /* 0x002aa02401007387 */ /* 0x000fd80000100a00 */
[----:B------:R-:W-:Y:S04]  /*512b0*/  STL.64 [R1+0x2d0], R24 ;  /* 0x0002d01801007387 */ /* 0x000fe80000100a00 */
[----:B------:R-:W-:Y:S04]  /*512c0*/  STL.64 [R1+0x2d8], R26 ;  /* 0x0002d81a01007387 */ /* 0x000fe80000100a00 */
[----:B------:R0:W-:Y:S04]  /*512d0*/  STL.64 [R1+0x2c0], R28 ;  /* 0x0002c01c01007387 */ /* 0x0001e80000100a00 */
[----:B------:R1:W-:Y:S04]  /*512e0*/  STL.64 [R1+0x2c8], R30 ;  /* 0x0002c81e01007387 */ /* 0x0003e80000100a00 */
[----:B0-----:R-:W2:Y:S04]  /*512f0*/  LDL.LU R28, [R1+0x140] ;  /* 0x00014000011c7983 */ /* 0x001ea80000300800 */
[----:B------:R-:W2:Y:S04]  /*51300*/  LDL.LU R29, [R1+0x144] ;  /* 0x00014400011d7983 */ /* 0x000ea80000300800 */
[----:B-1----:R-:W2:Y:S04]  /*51310*/  LDL.LU R30, [R1+0x148] ;  /* 0x00014800011e7983 */ /* 0x002ea80000300800 */
        /* <DEDUP_REMOVED lines=17> */
[----:B------:R-:W2:Y:S04]  /*51430*/  LDL.LU R32, [R1+0x5e0] ;  /* 0x0005e00001207983 */ /* 0x000ea80000300800 */
[----:B------:R-:W2:Y:S01]  /*51440*/  LDL.LU R33, [R1+0x5e4] ;  /* 0x0005e40001217983 */ /* 0x000ea20000300800 */
[----:B------:R-:W-:-:S03]  /*51450*/  IMAD R24, R15, 0x100, R14 ;  /* 0x000001000f187824 */ /* 0x000fc600078e020e */
[----:B------:R-:W2:Y:S04]  /*51460*/  LDL.LU R34, [R1+0x5e8] ;  /* 0x0005e80001227983 */ /* 0x000ea80000300800 */
[----:B------:R-:W2:Y:S04]  /*51470*/  LDL.LU R35, [R1+0x5ec] ;  /* 0x0005ec0001237983 */ /* 0x000ea80000300800 */
[----:B------:R-:W3:Y:S04]  /*51480*/  LDL.LU R0, [R1+0x2678] ;  /* 0x0026780001007983 */ /* 0x000ee80000300800 */
[----:B------:R-:W3:Y:S04]  /*51490*/  LDL.LU R27, [R1+0x2674] ;  /* 0x00267400011b7983 */ /* 0x000ee80000300800 */
[----:B------:R-:W2:Y:S04]  /*514a0*/  LDL R14, [R1+0x798] ;  /* 0x00079800010e7983 */ /* 0x000ea80000100800 */
[----:B------:R-:W3:Y:S04]  /*514b0*/  LDL R15, [R1+0x79c] ;  /* 0x00079c00010f7983 */ /* 0x000ee80000100800 */
[----:B------:R-:W3:Y:S04]  /*514c0*/  LDL.LU R36, [R1+0xb0] ;  /* 0x0000b00001247983 */ /* 0x000ee80000300800 */
[----:B------:R-:W3:Y:S04]  /*514d0*/  LDL.LU R37, [R1+0xb4] ;  /* 0x0000b40001257983 */ /* 0x000ee80000300800 */
[----:B------:R-:W3:Y:S04]  /*514e0*/  LDL.LU R38, [R1+0xb8] ;  /* 0x0000b80001267983 */ /* 0x000ee80000300800 */
[----:B------:R-:W3:Y:S01]  /*514f0*/  LDL.LU R39, [R1+0xbc] ;  /* 0x0000bc0001277983 */ /* 0x000ee20000300800 */
[----:B------:R-:W-:-:S02]  /*51500*/  F2FP.F16.E5M2.UNPACK_B R20, R16 ;  /* 0x00000010ff14723e */ /* 0x000fc400020004ff */
[----:B------:R-:W-:Y:S01]  /*51510*/  F2FP.F16.E5M2.UNPACK_B R21, R17 ;  /* 0x00000011ff15723e */ /* 0x000fe200020004ff */
[----:B------:R-:W-:Y:S02]  /*51520*/  IMAD R25, R5, 0x100, R4 ;  /* 0x0000010005197824 */ /* 0x000fe400078e0204 */
[----:B------:R-:W-:Y:S01]  /*51530*/  IMAD R26, R7, 0x100, R6 ;  /* 0x00000100071a7824 */ /* 0x000fe200078e0206 */
[----:B------:R-:W3:Y:S04]  /*51540*/  LDL R4, [R1+0x7b8] ;  /* 0x0007b80001047983 */ /* 0x000ee80000100800 */
[----:B------:R-:W3:Y:S04]  /*51550*/  LDL R6, [R1+0x7a8] ;  /* 0x0007a80001067983 */ /* 0x000ee80000100800 */
[----:B------:R-:W3:Y:S04]  /*51560*/  LDL R7, [R1+0x7ac] ;  /* 0x0007ac0001077983 */ /* 0x000ee80000100800 */
[----:B------:R-:W3:Y:S01]  /*51570*/  LDL R5, [R1+0x7bc] ;  /* 0x0007bc0001057983 */ /* 0x000ee20000100800 */
[----:B------:R-:W-:-:S03]  /*51580*/  F2FP.F16.E5M2.UNPACK_B R16, R46 ;  /* 0x0000002eff10723e */ /* 0x000fc600020004ff */
[----:B------:R-:W-:Y:S01]  /*51590*/  STL.64 [R1+0x2a68], R46 ;  /* 0x002a682e01007387 */ /* 0x000fe20000100a00 */
[----:B------:R-:W-:-:S03]  /*515a0*/  F2FP.F16.E5M2.UNPACK_B R17, R47 ;  /* 0x0000002fff11723e */ /* 0x000fc600020004ff */
[----:B------:R0:W-:Y:S04]  /*515b0*/  STL.64 [R1+0x2a60], R44 ;  /* 0x002a602c01007387 */ /* 0x0001e80000100a00 */
[----:B0-----:R-:W3:Y:S04]  /*515c0*/  LDL.LU R44, [R1+0x180] ;  /* 0x00018000012c7983 */ /* 0x001ee80000300800 */
[----:B------:R-:W3:Y:S04]  /*515d0*/  LDL.LU R45, [R1+0x184] ;  /* 0x00018400012d7983 */ /* 0x000ee80000300800 */
[----:B------:R-:W3:Y:S04]  /*515e0*/  LDL.LU R46, [R1+0x188] ;  /* 0x00018800012e7983 */ /* 0x000ee80000300800 */
[----:B------:R-:W3:Y:S04]  /*515f0*/  LDL.LU R47, [R1+0x18c] ;  /* 0x00018c00012f7983 */ /* 0x000ee80000300800 */
[----:B------:R-:W-:Y:S04]  /*51600*/  STL.64 [R1+0x2a48], R22 ;  /* 0x002a481601007387 */ /* 0x000fe80000100a00 */
[----:B------:R0:W-:Y:S01]  /*51610*/  STL.64 [R1+0x2a40], R20 ;  /* 0x002a401401007387 */ /* 0x0001e20000100a00 */
[----:B----4-:R-:W-:Y:S03]  /*51620*/  HMMA.16816.F32 R52, R8, R20, R52 ;  /* 0x000000140834723c */ /* 0x010fe60000001834 */
[----:B0-----:R-:W4:Y:S04]  /*51630*/  LDL.LU R20, [R1+0x190] ;  /* 0x0001900001147983 */ /* 0x001f280000300800 */
[----:B------:R-:W4:Y:S04]  /*51640*/  LDL.LU R21, [R1+0x194] ;  /* 0x0001940001157983 */ /* 0x000f280000300800 */
[----:B------:R-:W4:Y:S04]  /*51650*/  LDL.LU R22, [R1+0x198] ;  /* 0x0001980001167983 */ /* 0x000f280000300800 */
[----:B------:R-:W4:Y:S08]  /*51660*/  LDL.LU R23, [R1+0x19c] ;  /* 0x00019c0001177983 */ /* 0x000f300000300800 */
[----:B------:R-:W-:Y:S04]  /*51670*/  STL.64 [R1+0x28f8], R54 ;  /* 0x0028f83601007387 */ /* 0x000fe80000100a00 */
[----:B------:R0:W-:Y:S04]  /*51680*/  STL.64 [R1+0x28f0], R52 ;  /* 0x0028f03401007387 */ /* 0x0001e80000100a00 */
[----:B0-----:R-:W4:Y:S04]  /*51690*/  LDL.LU R52, [R1+0x5d0] ;  /* 0x0005d00001347983 */ /* 0x001f280000300800 */
[----:B------:R-:W4:Y:S04]  /*516a0*/  LDL.LU R53, [R1+0x5d4] ;  /* 0x0005d40001357983 */ /* 0x000f280000300800 */
[----:B------:R-:W4:Y:S04]  /*516b0*/  LDL.LU R54, [R1+0x5d8] ;  /* 0x0005d80001367983 */ /* 0x000f280000300800 */
[----:B------:R-:W4:Y:S01]  /*516c0*/  LDL.LU R55, [R1+0x5dc] ;  /* 0x0005dc0001377983 */ /* 0x000f220000300800 */
[----:B--2---:R-:W-:-:S02]  /*516d0*/  F2FP.F16.E5M2.UNPACK_B R14, R14 ;  /* 0x0000000eff0e723e */ /* 0x004fc400020004ff */
[----:B---3--:R-:W-:-:S07]  /*516e0*/  F2FP.F16.E5M2.UNPACK_B R15, R15 ;  /* 0x0000000fff0f723e */ /* 0x008fce00020004ff */
[C---:B------:R-:W-:Y:S06]  /*516f0*/  HMMA.16816.F32 R32, R8.reuse, R14, R32 ;  /* 0x0000000e0820723c */ /* 0x040fec0000001820 */
[----:B------:R-:W-:Y:S01]  /*51700*/  HMMA.16816.F32 R36, R8, R16, R36 ;  /* 0x000000100824723c */ /* 0x000fe20000001824 */
[----:B------:R-:W-:Y:S02]  /*51710*/  IMAD R27, R27, 0x100, R0 ;  /* 0x000001001b1b7824 */ /* 0x000fe400078e0200 */
[----:B------:R-:W2:-:S15]  /*51720*/  LDL.LU R0, [R1+0x2ab0] ;  /* 0x002ab00001007983 */ /* 0x000e9e0000300800 */
[----:B------:R-:W-:-:S05]  /*51730*/  NOP ;  /* 0x0000000000007918 */ /* 0x000fca0000000000 */
[----:B------:R-:W-:Y:S04]  /*51740*/  STL.64 [R1+0x3a0], R36 ;  /* 0x0003a02401007387 */ /* 0x000fe80000100a00 */
[----:B------:R0:W-:Y:S04]  /*51750*/  STL.64 [R1+0x3a8], R38 ;  /* 0x0003a82601007387 */ /* 0x0001e80000100a00 */
[----:B0-----:R-:W3:Y:S04]  /*51760*/  LDL.LU.64 R38, [R1+0x2aa8] ;  /* 0x002aa80001267983 */ /* 0x001ee80000300a00 */
[----:B------:R-:W2:Y:S04]  /*51770*/  LDL.LU.64 R36, [R1+0x2aa0] ;  /* 0x002aa00001247983 */ /* 0x000ea80000300a00 */
[----:B------:R-:W-:Y:S04]  /*51780*/  STL.64 [R1+0x3e0], R32 ;  /* 0x0003e02001007387 */ /* 0x000fe80000100a00 */
[----:B------:R0:W-:Y:S04]  /*51790*/  STL.64 [R1+0x3e8], R34 ;  /* 0x0003e82201007387 */ /* 0x0001e80000100a00 */
[----:B0-----:R-:W3:Y:S04]  /*517a0*/  LDL.LU.64 R34, [R1+0x2a98] ;  /* 0x002a980001227983 */ /* 0x001ee80000300a00 */
[----:B------:R-:W2:Y:S01]  /*517b0*/  LDL.LU.64 R32, [R1+0x2a90] ;  /* 0x002a900001207983 */ /* 0x000ea20000300a00 */
[----:B------:R-:W-:-:S02]  /*517c0*/  F2FP.F16.E5M2.UNPACK_B R6, R6 ;  /* 0x00000006ff06723e */ /* 0x000fc400020004ff */
[----:B------:R-:W-:Y:S02]  /*517d0*/  F2FP.F16.E5M2.UNPACK_B R7, R7 ;  /* 0x00000007ff07723e */ /* 0x000fe400020004ff */
[----:B------:R-:W-:Y:S02]  /*517e0*/  F2FP.F16.E5M2.UNPACK_B R4, R4 ;  /* 0x00000004ff04723e */ /* 0x000fe400020004ff */
[----:B------:R-:W-:Y:S01]  /*517f0*/  F2FP.F16.E5M2.UNPACK_B R5, R5 ;  /* 0x00000005ff05723e */ /* 0x000fe200020004ff */
[----:B------:R-:W-:Y:S01]  /*51800*/  STL.64 [R1+0x2a58], R6 ;  /* 0x002a580601007387 */ /* 0x000fe20000100a00 */
[----:B------:R-:W-:Y:S02]  /*51810*/  F2FP.F16.E5M2.UNPACK_B R24, R24 ;  /* 0x00000018ff18723e */ /* 0x000fe400020004ff */
[----:B------:R-:W-:Y:S02]  /*51820*/  F2FP.F16.E5M2.UNPACK_B R25, R25 ;  /* 0x00000019ff19723e */ /* 0x000fe400020004ff */
[----:B------:R-:W-:-:S02]  /*51830*/  F2FP.F16.E5M2.UNPACK_B R26, R26 ;  /* 0x0000001aff1a723e */ /* 0x000fc400020004ff */
[----:B------:R-:W-:Y:S01]  /*51840*/  F2FP.F16.E5M2.UNPACK_B R27, R27 ;  /* 0x0000001bff1b723e */ /* 0x000fe200020004ff */
[C---:B----4-:R-:W-:Y:S06]  /*51850*/  HMMA.16816.F32 R52, R8.reuse, R6, R52 ;  /* 0x000000060834723c */ /* 0x050fec0000001834 */
[----:B------:R-:W-:-:S15]  /*51860*/  HMMA.16816.F32 R8, R8, R4, R20 ;  /* 0x000000040808723c */ /* 0x000fde0000001814 */
[----:B------:R-:W-:-:S02]  /*51870*/  NOP ;  /* 0x0000000000007918 */ /* 0x000fc40000000000 */
[----:B------:R-:W-:Y:S04]  /*51880*/  STL.64 [R1+0x3d0], R52 ;  /* 0x0003d03401007387 */ /* 0x000fe80000100a00 */
[----:B------:R-:W-:Y:S04]  /*51890*/  STL.64 [R1+0x3d8], R54 ;  /* 0x0003d83601007387 */ /* 0x000fe80000100a00 */
[----:B------:R0:W-:Y:S04]  /*518a0*/  STL.64 [R1+0x2a50], R4 ;  /* 0x002a500401007387 */ /* 0x0001e80000100a00 */
[----:B------:R-:W-:Y:S04]  /*518b0*/  STL.64 [R1+0x390], R8 ;  /* 0x0003900801007387 */ /* 0x000fe80000100a00 */
[----:B------:R1:W-:Y:S01]  /*518c0*/  STL.64 [R1+0x398], R10 ;  /* 0x0003980a01007387 */ /* 0x0003e20000100a00 */
[C---:B0-----:R-:W-:Y:S06]  /*518d0*/  HMMA.16816.F32 R4, R24.reuse, R12, R40 ;  /* 0x0000000c1804723c */ /* 0x041fec0000001828 */
[----:B-1----:R-:W-:Y:S01]  /*518e0*/  HMMA.16816.F32 R8, R24, R2, R44 ;  /* 0x000000021808723c */ /* 0x002fe2000000182c */
        /* <DEDUP_REMOVED lines=8> */
[C---:B--2---:R-:W-:Y:S06]  /*51970*/  HMMA.16816.F32 R8, R24.reuse, R32, R56 ;  /* 0x000000201808723c */ /* 0x044fec0000001838 */
[C---:B---3--:R-:W-:Y:S11]  /*51980*/  HMMA.16816.F32 R4, R24.reuse, R34, R28 ;  /* 0x000000221804723c */ /* 0x048ff6000000181c */
[----:B------:R0:W-:Y:S04]  /*51990*/  STL.64 [R1+0x290], R12 ;  /* 0x0002900c01007387 */ /* 0x0001e80000100a00 */
[----:B------:R1:W-:Y:S04]  /*519a0*/  STL.64 [R1+0x298], R14 ;  /* 0x0002980e01007387 */ /* 0x0003e80000100a00 */
[----:B------:R-:W2:Y:S04]  /*519b0*/  LDL.LU R28, [R1+0x580] ;  /* 0x00058000011c7983 */ /* 0x000ea80000300800 */
[----:B------:R-:W-:Y:S04]  /*519c0*/  STL.64 [R1+0x280], R8 ;  /* 0x0002800801007387 */ /* 0x000fe80000100a00 */
[----:B------:R-:W-:Y:S04]  /*519d0*/  STL.64 [R1+0x288], R10 ;  /* 0x0002880a01007387 */ /* 0x000fe80000100a00 */
        /* <DEDUP_REMOVED lines=47> */
[----:B--2---:R-:W-:-:S15]  /*51cd0*/  HMMA.16816.F32 R40, R24, R36, R40 ;  /* 0x000000241828723c */ /* 0x004fde0000001828 */
[----:B------:R-:W-:-:S08]  /*51ce0*/  NOP ;  /* 0x0000000000007918 */ /* 0x000fd00000000000 */
[----:B------:R-:W-:Y:S04]  /*51cf0*/  STL.64 [R1+0x260], R40 ;  /* 0x0002602801007387 */ /* 0x000fe80000100a00 */
[----:B------:R0:W-:Y:S04]  /*51d00*/  STL.64 [R1+0x268], R42 ;  /* 0x0002682a01007387 */ /* 0x0001e80000100a00 */
[----:B0-----:R-:W2:Y:S04]  /*51d10*/  LDL.LU.64 R42, [R1+0x2a88] ;  /* 0x002a8800012a7983 */ /* 0x001ea80000300a00 */
[----:B------:R-:W3:Y:S01]  /*51d20*/  LDL.LU.64 R40, [R1+0x2a80] ;  /* 0x002a800001287983 */ /* 0x000ee20000300a00 */
        /* <DEDUP_REMOVED lines=11> */
[C---:B------:R-:W-:Y:S03]  /*51de0*/  HMMA.16816.F32 R20, R24.reuse, R38, R20 ;  /* 0x000000261814723c */ /* 0x040fe60000001814 */
        /* <DEDUP_REMOVED lines=11> */
[----:B------:R-:W2:Y:S04]  /*51ea0*/  LDL.LU.64 R4, [R1+0x2a50] ;  /* 0x002a500001047983 */ /* 0x000ea80000300a00 */
[----:B----4-:R-:W-:Y:S04]  /*51eb0*/  STL.64 [R1+0x29c8], R46 ;  /* 0x0029c82e01007387 */ /* 0x010fe80000100a00 */
[----:B------:R0:W-:Y:S04]  /*51ec0*/  STL.64 [R1+0x29c0], R44 ;  /* 0x0029c02c01007387 */ /* 0x0001e80000100a00 */
[----:B0-----:R-:W4:Y:S04]  /*51ed0*/  LDL.LU R44, [R1+0xe0] ;  /* 0x0000e000012c7983 */ /* 0x001f280000300800 */
[----:B------:R-:W4:Y:S04]  /*51ee0*/  LDL.LU R45, [R1+0xe4] ;  /* 0x0000e400012d7983 */ /* 0x000f280000300800 */
[----:B------:R-:W4:Y:S04]  /*51ef0*/  LDL.LU R46, [R1+0xe8] ;  /* 0x0000e800012e7983 */ /* 0x000f280000300800 */
[----:B------:R-:W4:Y:S04]  /*51f00*/  LDL.LU R47, [R1+0xec] ;  /* 0x0000ec00012f7983 */ /* 0x000f280000300800 */
[----:B------:R-:W-:Y:S04]  /*51f10*/  STL.64 [R1+0x220], R20 ;  /* 0x0002201401007387 */ /* 0x000fe80000100a00 */
[----:B------:R0:W-:Y:S04]  /*51f20*/  STL.64 [R1+0x228], R22 ;  /* 0x0002281601007387 */ /* 0x0001e80000100a00 */
[----:B0-----:R-:W4:Y:S04]  /*51f30*/  LDL.LU.64 R22, [R1+0x2a48] ;  /* 0x002a480001167983 */ /* 0x001f280000300a00 */
[----:B------:R-:W3:Y:S04]  /*51f40*/  LDL.LU.64 R20, [R1+0x2a40] ;  /* 0x002a400001147983 */ /* 0x000ee80000300a00 */
[----:B------:R-:W-:Y:S04]  /*51f50*/  STL.64 [R1+0x29f8], R38 ;  /* 0x0029f82601007387 */ /* 0x000fe80000100a00 */
[----:B------:R3:W-:Y:S01]  /*51f60*/  STL.64 [R1+0x29f0], R36 ;  /* 0x0029f02401007387 */ /* 0x0007e20000100a00 */
[----:B------:R-:W-:-:S02]  /*51f70*/  IMAD R8, R9, 0x100, R8 ;  /* 0x0000010009087824 */ /* 0x000fc400078e0208 */
[----:B------:R-:W-:Y:S02]  /*51f80*/  IMAD R9, R11, 0x100, R10 ;  /* 0x000001000b097824 */ /* 0x000fe400078e020a */
[----:B------:R-:W-:Y:S02]  /*51f90*/  IMAD R10, R53, 0x100, R52 ;  /* 0x00000100350a7824 */ /* 0x000fe400078e0234 */
[----:B------:R-:W-:Y:S01]  /*51fa0*/  IMAD R11, R55, 0x100, R54 ;  /* 0x00000100370b7824 */ /* 0x000fe200078e0236 */
[C---:B----4-:R-:W-:Y:S06]  /*51fb0*/  HMMA.16816.F32 R44, R24.reuse, R22, R44 ;  /* 0x00000016182c723c */ /* 0x050fec000000182c */
[----:B---3--:R-:W-:Y:S01]  /*51fc0*/  HMMA.16816.F32 R36, R24, R20, R40 ;  /* 0x000000141824723c */ /* 0x008fe20000001828 */
[----:B------:R-:W-:-:S15]  /*51fd0*/  STL.64 [R1+0x29d8], R22 ;  /* 0x0029d81601007387 */ /* 0x000fde0000100a00 */
[----:B------:R-:W-:-:S01]  /*51fe0*/  NOP ;  /* 0x0000000000007918 */ /* 0x000fc20000000000 */
[----:B------:R-:W-:Y:S04]  /*51ff0*/  STL.64 [R1+0x210], R44 ;  /* 0x0002102c01007387 */ /* 0x000fe80000100a00 */
[----:B------:R-:W-:Y:S04]  /*52000*/  STL.64 [R1+0x218], R46 ;  /* 0x0002182e01007387 */ /* 0x000fe80000100a00 */
[----:B------:R0:W-:Y:S04]  /*52010*/  STL.64 [R1+0x29d0], R20 ;  /* 0x0029d01401007387 */ /* 0x0001e80000100a00 */
[----:B------:R-:W-:Y:S04]  /*52020*/  STL.64 [R1+0x200], R36 ;  /* 0x0002002401007387 */ /* 0x000fe80000100a00 */
[----:B------:R-:W-:Y:S01]  /*52030*/  STL.64 [R1+0x208], R38 ;  /* 0x0002082601007387 */ /* 0x000fe20000100a00 */
[C---:B0-----:R-:W-:Y:S03]  /*52040*/  HMMA.16816.F32 R20, R24.reuse, R16, R32 ;  /* 0x000000101814723c */ /* 0x041fe60000001820 */
[----:B------:R-:W-:Y:S04]  /*52050*/  STL.64 [R1+0x2a28], R18 ;  /* 0x002a281201007387 */ /* 0x000fe80000100a00 */
[----:B------:R0:W-:Y:S02]  /*52060*/  STL.64 [R1+0x2a20], R16 ;  /* 0x002a201001007387 */ /* 0x0001e40000100a00 */
[----:B0-----:R-:W-:-:S14]  /*52070*/  HMMA.16816.F32 R16, R24, R14, R48 ;  /* 0x0000000e1810723c */ /* 0x001fdc0000001830 */
[----:B------:R-:W-:Y:S04]  /*52080*/  STL.64 [R1+0x1b0], R20 ;  /* 0x0001b01401007387 */ /* 0x000fe80000100a00 */
[----:B------:R-:W-:Y:S04]  /*52090*/  STL.64 [R1+0x1b8], R22 ;  /* 0x0001b81601007387 */ /* 0x000fe80000100a00 */
[----:B------:R-:W-:Y:S04]  /*520a0*/  STL.64 [R1+0x2a38], R14 ;  /* 0x002a380e01007387 */ /* 0x000fe80000100a00 */
[----:B------:R2:W-:Y:S04]  /*520b0*/  STL.64 [R1+0x2a30], R12 ;  /* 0x002a300c01007387 */ /* 0x0005e80000100a00 */
[----:B------:R-:W-:Y:S04]  /*520c0*/  STL.64 [R1+0x1f0], R16 ;  /* 0x0001f01001007387 */ /* 0x000fe80000100a00 */
[----:B------:R0:W-:Y:S01]  /*520d0*/  STL.64 [R1+0x1f8], R18 ;  /* 0x0001f81201007387 */ /* 0x0001e20000100a00 */
[C---:B--2---:R-:W-:Y:S03]  /*520e0*/  HMMA.16816.F32 R12, R24.reuse, R4, R28 ;  /* 0x00000004180c723c */ /* 0x044fe6000000181c */
[----:B------:R-:W2:Y:S03]  /*520f0*/  LDL.LU R52, [R1+0x4c0] ;  /* 0x0004c00001347983 */ /* 0x000ea60000300800 */
[----:B0-----:R-:W-:-:S15]  /*52100*/  HMMA.16816.F32 R16, R24, R6, R56 ;  /* 0x000000061810723c */ /* 0x001fde0000001838 */
[----:B------:R-:W-:-:S08]  /*52110*/  NOP ;  /* 0x0000000000007918 */ /* 0x000fd00000000000 */
[----:B------:R-:W-:Y:S04]  /*52120*/  STL.64 [R1+0x1e0], R16 ;  /* 0x0001e01001007387 */ /* 0x000fe80000100a00 */
[----:B------:R-:W-:Y:S04]  /*52130*/  STL.64 [R1+0x1e8], R18 ;  /* 0x0001e81201007387 */ /* 0x000fe80000100a00 */
        /* <DEDUP_REMOVED lines=30> */
[----:B------:R-:W4:Y:S01]  /*52320*/  LDL.LU R15, [R1+0x57c] ;  /* 0x00057c00010f7983 */ /* 0x000f220000300800 */
[----:B------:R-:W-:-:S02]  /*52330*/  F2FP.F16.E5M2.UNPACK_B R8, R8 ;  /* 0x00000008ff08723e */ /* 0x000fc400020004ff */
[----:B------:R-:W-:Y:S01]  /*52340*/  F2FP.F16.E5M2.UNPACK_B R9, R9 ;  /* 0x00000009ff09723e */ /* 0x000fe200020004ff */
[----:B------:R-:W2:Y:S01]  /*52350*/  LDL.LU R36, [R1+0x530] ;  /* 0x0005300001247983 */ /* 0x000ea20000300800 */
[----:B------:R-:W-:Y:S02]  /*52360*/  F2FP.F16.E5M2.UNPACK_B R10, R10 ;  /* 0x0000000aff0a723e */ /* 0x000fe400020004ff */
[----:B------:R-:W-:Y:S01]  /*52370*/  F2FP.F16.E5M2.UNPACK_B R11, R11 ;  /* 0x0000000bff0b723e */ /* 0x000fe200020004ff */
        /* <DEDUP_REMOVED lines=29> */
[----:B----4-:R-:W-:-:S15]  /*52550*/  HMMA.16816.F32 R12, R8, R2, R12 ;  /* 0x00000002080c723c */ /* 0x010fde000000180c */
[----:B------:R-:W-:-:S08]  /*52560*/  NOP ;  /* 0x0000000000007918 */ /* 0x000fd00000000000 */
        /* <DEDUP_REMOVED lines=8> */
[----:B0-----:R-:W2:Y:S04]  /*525f0*/  LDL.LU.64 R18, [R1+0x2a28] ;  /* 0x002a280001127983 */ /* 0x001ea80000300a00 */
[----:B------:R-:W3:Y:S01]  /*52600*/  LDL.LU.64 R16, [R1+0x2a20] ;  /* 0x002a200001107983 */ /* 0x000ee20000300a00 */
[----:B--2---:R-:W-:-:S15]  /*52610*/  HMMA.16816.F32 R32, R8, R18, R32 ;  /* 0x000000120820723c */ /* 0x004fde0000001820 */
[----:B------:R-:W-:-:S08]  /*52620*/  NOP ;  /* 0x0000000000007918 */ /* 0x000fd00000000000 */
[----:B------:R-:W-:Y:S04]  /*52630*/  STL.64 [R1+0x170], R32 ;  /* 0x0001702001007387 */ /* 0x000fe80000100a00 */
[----:B------:R0:W-:Y:S04]  /*52640*/  STL.64 [R1+0x178], R34 ;  /* 0x0001782201007387 */ /* 0x0001e80000100a00 */
[----:B0-----:R-:W2:Y:S04]  /*52650*/  LDL.LU.64 R34, [R1+0x2a18] ;  /* 0x002a180001227983 */ /* 0x001ea80000300a00 */
[----:B------:R-:W4:Y:S01]  /*52660*/  LDL.LU.64 R32, [R1+0x2a10] ;  /* 0x002a100001207983 */ /* 0x000f220000300a00 */
[C---:B--2---:R-:W-:Y:S06]  /*52670*/  HMMA.16816.F32 R36, R8.reuse, R34, R36 ;  /* 0x000000220824723c */ /* 0x044fec0000001824 */
        /* <DEDUP_REMOVED lines=31> */
[----:B0-----:R-:W4:Y:S04]  /*52870*/  LDL.LU.64 R46, [R1+0x29c8] ;  /* 0x0029c800012e7983 */ /* 0x001f280000300a00 */
[----:B------:R-:W2:Y:S01]  /*52880*/  LDL.LU.64 R44, [R1+0x29c0] ;  /* 0x0029c000012c7983 */ /* 0x000ea20000300a00 */
[----:B------:R-:W-:Y:S03]  /*52890*/  HMMA.16816.F32 R4, R8, R38, R4 ;  /* 0x000000260804723c */ /* 0x000fe60000001804 */
[----:B------:R-:W-:Y:S04]  /*528a0*/  STL.64 [R1+0x2928], R42 ;  /* 0x0029282a01007387 */ /* 0x000fe80000100a00 */
[----:B------:R-:W-:Y:S01]  /*528b0*/  STL.64 [R1+0x2920], R40 ;  /* 0x0029202801007387 */ /* 0x000fe20000100a00 */
[----:B------:R-:W-:-:S02]  /*528c0*/  IMAD R28, R28, 0x100, R56 ;  /* 0x000001001c1c7824 */ /* 0x000fc400078e0238 */
[----:B------:R-:W-:Y:S02]  /*528d0*/  IMAD R29, R29, 0x100, R57 ;  /* 0x000001001d1d7824 */ /* 0x000fe400078e0239 */
[----:B------:R-:W-:Y:S02]  /*528e0*/  IMAD R30, R30, 0x100, R58 ;  /* 0x000001001e1e7824 */ /* 0x000fe400078e023a */
[----:B------:R-:W-:Y:S01]  /*528f0*/  IMAD R31, R31, 0x100, R59 ;  /* 0x000001001f1f7824 */ /* 0x000fe200078e023b */
[C---:B---3--:R-:W-:Y:S06]  /*52900*/  HMMA.16816.F32 R24, R8.reuse, R22, R24 ;  /* 0x000000160818723c */ /* 0x048fec0000001818 */
[----:B--2---:R-:W-:Y:S01]  /*52910*/  HMMA.16816.F32 R32, R8, R44, R32 ;  /* 0x0000002c0820723c */ /* 0x004fe20000001820 */
[----:B----4-:R-:W-:Y:S05]  /*52920*/  STL.64 [R1+0x2908], R46 ;  /* 0x0029082e01007387 */ /* 0x010fea0000100a00 */
[----:B------:R-:W-:-:S15]  /*52930*/  STL.64 [R1+0x2900], R44 ;  /* 0x0029002c01007387 */ /* 0x000fde0000100a00 */
[----:B------:R-:W-:-:S02]  /*52940*/  NOP ;  /* 0x0000000000007918 */ /* 0x000fc40000000000 */
[----:B------:R-:W-:Y:S04]  /*52950*/  STL.64 [R1+0x110], R32 ;  /* 0x0001102001007387 */ /* 0x000fe80000100a00 */
[----:B------:R-:W-:Y:S04]  /*52960*/  STL.64 [R1+0x118], R34 ;  /* 0x0001182201007387 */ /* 0x000fe80000100a00 */
[----:B------:R-:W-:Y:S04]  /*52970*/  STL.64 [R1+0x2938], R38 ;  /* 0x0029382601007387 */ /* 0x000fe80000100a00 */
[----:B------:R-:W-:Y:S04]  /*52980*/  STL.64 [R1+0x2930], R36 ;  /* 0x0029302401007387 */ /* 0x000fe80000100a00 */
[----:B------:R-:W-:Y:S04]  /*52990*/  STL.64 [R1+0x100], R4 ;  /* 0x0001000401007387 */ /* 0x000fe80000100a00 */
[----:B------:R0:W-:Y:S02]  /*529a0*/  STL.64 [R1+0x108], R6 ;  /* 0x0001080601007387 */ /* 0x0001e40000100a00 */
[C---:B0-----:R-:W-:Y:S02]  /*529b0*/  HMMA.16816.F32 R4, R8.reuse, R20, R52 ;  /* 0x000000140804723c */ /* 0x041fe40000001834 */
[----:B------:R-:W-:Y:S04]  /*529c0*/  STL.64 [R1+0x2918], R22 ;  /* 0x0029181601007387 */ /* 0x000fe80000100a00 */
[----:B------:R-:W-:Y:S04]  /*529d0*/  STL.64 [R1+0xf0], R24 ;  /* 0x0000f01801007387 */ /* 0x000fe80000100a00 */
[----:B------:R-:W-:Y:S04]  /*529e0*/  STL.64 [R1+0xf8], R26 ;  /* 0x0000f81a01007387 */ /* 0x000fe80000100a00 */
[----:B------:R-:W-:Y:S09]  /*529f0*/  STL.64 [R1+0x2910], R20 ;  /* 0x0029101401007387 */ /* 0x000ff20000100a00 */
[----:B------:R-:W-:Y:S04]  /*52a00*/  STL.64 [R1+0xe0], R4 ;  /* 0x0000e00401007387 */ /* 0x000fe80000100a00 */
[----:B------:R0:W-:Y:S02]  /*52a10*/  STL.64 [R1+0xe8], R6 ;  /* 0x0000e80601007387 */ /* 0x0001e40000100a00 */
[----:B0-----:R-:W-:Y:S02]  /*52a20*/  HMMA.16816.F32 R4, R8, R16, R48 ;  /* 0x000000100804723c */ /* 0x001fe40000001830 */
[----:B------:R-:W-:Y:S04]  /*52a30*/  STL.64 [R1+0x2968], R18 ;  /* 0x0029681201007387 */ /* 0x000fe80000100a00 */
[----:B------:R0:W-:-:S15]  /*52a40*/  STL.64 [R1+0x2960], R16 ;  /* 0x0029601001007387 */ /* 0x0001de0000100a00 */
[----:B------:R-:W-:-:S02]  /*52a50*/  NOP ;  /* 0x0000000000007918 */ /* 0x000fc40000000000 */
[----:B------:R-:W-:Y:S04]  /*52a60*/  STL.64 [R1+0xd0], R4 ;  /* 0x0000d00401007387 */ /* 0x000fe80000100a00 */
[----:B------:R-:W-:Y:S04]  /*52a70*/  STL.64 [R1+0xd8], R6 ;  /* 0x0000d80601007387 */ /* 0x000fe80000100a00 */
[----:B------:R-:W2:Y:S04]  /*52a80*/  LDL.LU R56, [R1+0x3b0] ;  /* 0x0003b00001387983 */ /* 0x000ea80000300800 */
[----:B------:R-:W2:Y:S04]  /*52a90*/  LDL.LU R57, [R1+0x3b4] ;  /* 0x0003b40001397983 */ /* 0x000ea80000300800 */
[----:B------:R-:W3:Y:S04]  /*52aa0*/  LDL.LU R58, [R1+0x3b8] ;  /* 0x0003b800013a7983 */ /* 0x000ee80000300800 */
[----:B------:R-:W3:Y:S04]  /*52ab0*/  LDL.LU R59, [R1+0x3bc] ;  /* 0x0003bc00013b7983 */ /* 0x000ee80000300800 */
[----:B---3--:R-:W-:Y:S04]  /*52ac0*/  STL.64 [R1+0x2948], R58 ;  /* 0x0029483a01007387 */ /* 0x008fe80000100a00 */
[----:B--2---:R-:W-:Y:S04]  /*52ad0*/  STL.64 [R1+0x2940], R56 ;  /* 0x0029403801007387 */ /* 0x004fe80000100a00 */
        /* <DEDUP_REMOVED lines=22> */
[----:B0-----:R-:W3:Y:S04]  /*52c40*/  LDL.LU R16, [R1+0x480] ;  /* 0x0004800001107983 */ /* 0x001ee80000300800 */
[----:B------:R-:W3:Y:S04]  /*52c50*/  LDL.LU R17, [R1+0x484] ;  /* 0x0004840001117983 */ /* 0x000ee80000300800 */
[----:B------:R-:W3:Y:S04]  /*52c60*/  LDL.LU R18, [R1+0x488] ;  /* 0x0004880001127983 */ /* 0x000ee80000300800 */
[----:B------:R-:W3:Y:S04]  /*52c70*/  LDL.LU R19, [R1+0x48c] ;  /* 0x00048c0001137983 */ /* 0x000ee80000300800 */
[----:B-1----:R-:W4:Y:S04]  /*52c80*/  LDL.LU R36, [R1+0x590] ;  /* 0x0005900001247983 */ /* 0x002f280000300800 */
        /* <DEDUP_REMOVED lines=39> */
[----:B0-----:R-:W4:Y:S04]  /*52f00*/  LDL.LU.64 R6, [R1+0x29b8] ;  /* 0x0029b80001067983 */ /* 0x001f280000300a00 */
[----:B------:R-:W2:Y:S01]  /*52f10*/  LDL.LU.64 R4, [R1+0x29b0] ;  /* 0x0029b00001047983 */ /* 0x000ea20000300a00 */
[----:B------:R-:W-:-:S02]  /*52f20*/  F2FP.F16.E5M2.UNPACK_B R28, R28 ;  /* 0x0000001cff1c723e */ /* 0x000fc400020004ff */
[----:B------:R-:W-:Y:S02]  /*52f30*/  F2FP.F16.E5M2.UNPACK_B R29, R29 ;  /* 0x0000001dff1d723e */ /* 0x000fe400020004ff */
[----:B------:R-:W-:Y:S02]  /*52f40*/  F2FP.F16.E5M2.UNPACK_B R30, R30 ;  /* 0x0000001eff1e723e */ /* 0x000fe400020004ff */
[----:B------:R-:W-:-:S07]  /*52f50*/  F2FP.F16.E5M2.UNPACK_B R31, R31 ;  /* 0x0000001fff1f723e */ /* 0x000fce00020004ff */
[C---:B---3--:R-:W-:Y:S06]  /*52f60*/  HMMA.16816.F32 R48, R28.reuse, R2, R48 ;  /* 0x000000021c30723c */ /* 0x048fec0000001830 */
[----:B------:R-:W-:Y:S06]  /*52f70*/  HMMA.16816.F32 R16, R28, R12, R16 ;  /* 0x0000000c1c10723c */ /* 0x000fec0000001810 */
[C---:B----4-:R-:W-:Y:S06]  /*52f80*/  HMMA.16816.F32 R36, R8.reuse, R6, R36 ;  /* 0x000000060824723c */ /* 0x050fec0000001824 */
[----:B--2---:R-:W-:-:S15]  /*52f90*/  HMMA.16816.F32 R8, R8, R4, R20 ;  /* 0x000000040808723c */ /* 0x004fde0000001814 */
        /* <DEDUP_REMOVED lines=9> */
[----:B0-----:R-:W4:Y:S01]  /*53030*/  LDL.LU R8, [R1+0x380] ;  /* 0x0003800001087983 */ /* 0x001f220000300800 */
[----:B------:R-:W-:-:S03]  /*53040*/  IMAD.MOV.U32 R9, RZ, RZ, R0 ;  /* 0x000000ffff097224 */ /* 0x000fc600078e0000 */
[----:B------:R-:W4:Y:S01]  /*53050*/  LDL.LU R0, [R1+0x2988] ;  /* 0x0029880001007983 */ /* 0x000f220000300800 */
[----:B-1----:R-:W-:Y:S02]  /*53060*/  IMAD.MOV.U32 R10, RZ, RZ, R60 ;  /* 0x000000ffff0a7224 */ /* 0x002fe400078e003c */
[----:B------:R-:W-:Y:S01]  /*53070*/  IMAD.MOV.U32 R11, RZ, RZ, R61 ;  /* 0x000000ffff0b7224 */ /* 0x000fe200078e003d */
[----:B------:R-:W4:Y:S04]  /*53080*/  LDL.LU R60, [R1+0x2984] ;  /* 0x00298400013c7983 */ /* 0x000f280000300800 */
[----:B------:R-:W4:Y:S04]  /*53090*/  LDL.LU R61, [R1+0x2980] ;  /* 0x00298000013d7983 */ /* 0x000f280000300800 */
[----:B------:R-:W-:Y:S04]  /*530a0*/  STL.64 [R1+0xb0], R48 ;  /* 0x0000b03001007387 */ /* 0x000fe80000100a00 */
[----:B------:R0:W-:Y:S04]  /*530b0*/  STL.64 [R1+0xb8], R50 ;  /* 0x0000b83201007387 */ /* 0x0001e80000100a00 */
[----:B0-----:R-:W4:Y:S04]  /*530c0*/  LDL.LU.64 R50, [R1+0x2978] ;  /* 0x0029780001327983 */ /* 0x001f280000300a00 */
[----:B------:R-:W4:Y:S04]  /*530d0*/  LDL.LU.64 R48, [R1+0x2970] ;  /* 0x0029700001307983 */ /* 0x000f280000300a00 */
[----:B------:R-:W-:Y:S04]  /*530e0*/  STL.64 [R1+0xa0], R16 ;  /* 0x0000a01001007387 */ /* 0x000fe80000100a00 */
[----:B------:R0:W-:Y:S04]  /*530f0*/  STL.64 [R1+0xa8], R18 ;  /* 0x0000a81201007387 */ /* 0x0001e80000100a00 */
[----:B0-----:R-:W2:Y:S04]  /*53100*/  LDL.LU.64 R18, [R1+0x2968] ;  /* 0x0029680001127983 */ /* 0x001ea80000300a00 */
[----:B------:R-:W4:Y:S01]  /*53110*/  LDL.LU.64 R16, [R1+0x2960] ;  /* 0x0029600001107983 */ /* 0x000f220000300a00 */
[----:B--2---:R-:W-:-:S15]  /*53120*/  HMMA.16816.F32 R32, R28, R18, R32 ;  /* 0x000000121c20723c */ /* 0x004fde0000001820 */
[----:B------:R-:W-:-:S08]  /*53130*/  NOP ;  /* 0x0000000000007918 */ /* 0x000fd00000000000 */
[----:B------:R-:W-:Y:S04]  /*53140*/  STL.64 [R1+0x90], R32 ;  /* 0x0000902001007387 */ /* 0x000fe80000100a00 */
[----:B------:R0:W-:Y:S04]  /*53150*/  STL.64 [R1+0x98], R34 ;  /* 0x0000982201007387 */ /* 0x0001e80000100a00 */
[----:B0-----:R-:W2:Y:S04]  /*53160*/  LDL.LU.64 R34, [R1+0x2958] ;  /* 0x0029580001227983 */ /* 0x001ea80000300a00 */
[----:B------:R-:W3:Y:S02]  /*53170*/  LDL.LU.64 R32, [R1+0x2950] ;  /* 0x0029500001207983 */ /* 0x000ee40000300a00 */
[C---:B---3--:R-:W-:Y:S06]  /*53180*/  HMMA.16816.F32 R56, R28.reuse, R32, R56 ;  /* 0x000000201c38723c */ /* 0x048fec0000001838 */
[----:B--2---:R-:W-:-:S15]  /*53190*/  HMMA.16816.F32 R32, R28, R34, R36 ;  /* 0x000000221c20723c */ /* 0x004fde0000001824 */
[----:B------:R-:W-:-:S02]  /*531a0*/  NOP ;  /* 0x0000000000007918 */ /* 0x000fc40000000000 */
[----:B------:R-:W-:Y:S04]  /*531b0*/  STL.64 [R1+0x80], R56 ;  /* 0x0000803801007387 */ /* 0x000fe80000100a00 */
[----:B------:R0:W-:Y:S04]  /*531c0*/  STL.64 [R1+0x88], R58 ;  /* 0x0000883a01007387 */ /* 0x0001e80000100a00 */
[----:B0-----:R-:W2:Y:S04]  /*531d0*/  LDL.LU.64 R58, [R1+0x2948] ;  /* 0x00294800013a7983 */ /* 0x001ea80000300a00 */
[----:B------:R-:W2:Y:S04]  /*531e0*/  LDL.LU.64 R56, [R1+0x2940] ;  /* 0x0029400001387983 */ /* 0x000ea80000300a00 */
[----:B------:R-:W4:Y:S04]  /*531f0*/  LDL.LU.64 R38, [R1+0x2938] ;  /* 0x0029380001267983 */ /* 0x000f280000300a00 */
[----:B------:R-:W3:Y:S04]  /*53200*/  LDL.LU.64 R36, [R1+0x2930] ;  /* 0x0029300001247983 */ /* 0x000ee80000300a00 */
[----:B------:R0:W-:Y:S04]  /*53210*/  STL.64 [R1+0x70], R32 ;  /* 0x0000702001007387 */ /* 0x0001e80000100a00 */
[----:B------:R1:W-:Y:S04]  /*53220*/  STL.64 [R1+0x78], R34 ;  /* 0x0000782201007387 */ /* 0x0003e80000100a00 */
[----:B0-----:R-:W2:Y:S04]  /*53230*/  LDL.LU R32, [R1+0x3c0] ;  /* 0x0003c00001207983 */ /* 0x001ea80000300800 */
[----:B------:R-:W2:Y:S04]  /*53240*/  LDL.LU R33, [R1+0x3c4] ;  /* 0x0003c40001217983 */ /* 0x000ea80000300800 */
[----:B-1----:R-:W2:Y:S04]  /*53250*/  LDL.LU R34, [R1+0x3c8] ;  /* 0x0003c80001227983 */ /* 0x002ea80000300800 */
[----:B------:R-:W2:Y:S01]  /*53260*/  LDL.LU R35, [R1+0x3cc] ;  /* 0x0003cc0001237983 */ /* 0x000ea20000300800 */
[----:B---3--:R-:W-:-:S15]  /*53270*/  HMMA.16816.F32 R40, R28, R36, R40 ;  /* 0x000000241c28723c */ /* 0x008fde0000001828 */
[----:B------:R-:W-:-:S08]  /*53280*/  NOP ;  /* 0x0000000000007918 */ /* 0x000fd00000000000 */
[----:B------:R-:W-:Y:S04]  /*53290*/  STL.64 [R1+0x60], R40 ;  /* 0x0000602801007387 */ /* 0x000fe80000100a00 */
[----:B------:R0:W-:Y:S04]  /*532a0*/  STL.64 [R1+0x68], R42 ;  /* 0x0000682a01007387 */ /* 0x0001e80000100a00 */
[----:B0-----:R-:W3:Y:S04]  /*532b0*/  LDL.LU.64 R42, [R1+0x2928] ;  /* 0x00292800012a7983 */ /* 0x001ee80000300a00 */
[----:B------:R-:W4:Y:S02]  /*532c0*/  LDL.LU.64 R40, [R1+0x2920] ;  /* 0x0029200001287983 */ /* 0x000f240000300a00 */
[C---:B----4-:R-:W-:Y:S06]  /*532d0*/  HMMA.16816.F32 R20, R28.reuse, R40, R20 ;  /* 0x000000281c14723c */ /* 0x050fec0000001814 */
[----:B---3--:R-:W-:-:S15]  /*532e0*/  HMMA.16816.F32 R40, R28, R42, R44 ;  /* 0x0000002a1c28723c */ /* 0x008fde000000182c */
[----:B------:R-:W-:-:S02]  /*532f0*/  NOP ;  /* 0x0000000000007918 */ /* 0x000fc40000000000 */
[----:B------:R-:W-:Y:S04]  /*53300*/  STL.64 [R1+0x50], R20 ;  /* 0x0000501401007387 */ /* 0x000fe80000100a00 */
[----:B------:R0:W-:Y:S04]  /*53310*/  STL.64 [R1+0x58], R22 ;  /* 0x0000581601007387 */ /* 0x0001e80000100a00 */
[----:B0-----:R-:W3:Y:S04]  /*53320*/  LDL.LU.64 R22, [R1+0x2918] ;  /* 0x0029180001167983 */ /* 0x001ee80000300a00 */
[----:B------:R-:W4:Y:S04]  /*53330*/  LDL.LU.64 R20, [R1+0x2910] ;  /* 0x0029100001147983 */ /* 0x000f280000300a00 */
[----:B------:R-:W4:Y:S04]  /*53340*/  LDL.LU.64 R46, [R1+0x2908] ;  /* 0x00290800012e7983 */ /* 0x000f280000300a00 */
[----:B------:R-:W3:Y:S04]  /*53350*/  LDL.LU.64 R44, [R1+0x2900] ;  /* 0x00290000012c7983 */ /* 0x000ee80000300a00 */
[----:B------:R0:W-:Y:S04]  /*53360*/  STL.64 [R1+0x40], R40 ;  /* 0x0000402801007387 */ /* 0x0001e80000100a00 */
[----:B------:R1:W-:Y:S04]  /*53370*/  STL.64 [R1+0x48], R42 ;  /* 0x0000482a01007387 */ /* 0x0003e80000100a00 */
[----:B0-----:R-:W4:Y:S01]  /*53380*/  LDL.LU R40, [R1+0x3f0] ;  /* 0x0003f00001287983 */ /* 0x001f220000300800 */
[----:B------:R-:W-:Y:S01]  /*53390*/  HMMA.16816.F32 R36, R28, R38, R48 ;  /* 0x000000261c24723c */ /* 0x000fe20000001830 */
[----:B------:R-:W-:-:S02]  /*533a0*/  IMAD.MOV.U32 R41, RZ, RZ, R61 ;  /* 0x000000ffff297224 */ /* 0x000fc400078e003d */
[----:B-1----:R-:W-:Y:S02]  /*533b0*/  IMAD.MOV.U32 R42, RZ, RZ, R60 ;  /* 0x000000ffff2a7224 */ /* 0x002fe400078e003c */
[----:B------:R-:W-:Y:S01]  /*533c0*/  IMAD.MOV.U32 R43, RZ, RZ, R0 ;  /* 0x000000ffff2b7224 */ /* 0x000fe200078e0000 */
[C---:B--2---:R-:W-:Y:S06]  /*533d0*/  HMMA.16816.F32 R56, R28.reuse, R16, R56 ;  /* 0x000000101c38723c */ /* 0x044fec0000001838 */
[----:B---3--:R-:W-:-:S15]  /*533e0*/  HMMA.16816.F32 R52, R28, R44, R52 ;  /* 0x0000002c1c34723c */ /* 0x008fde0000001834 */
[----:B------:R-:W-:-:S08]  /*533f0*/  NOP ;  /* 0x0000000000007918 */ /* 0x000fd00000000000 */
[----:B------:R-:W-:Y:S04]  /*53400*/  STL.64 [R1+0x30], R52 ;  /* 0x0000303401007387 */ /* 0x000fe80000100a00 */
[----:B------:R0:W-:Y:S04]  /*53410*/  STL.64 [R1+0x38], R54 ;  /* 0x0000383601007387 */ /* 0x0001e80000100a00 */
[----:B0-----:R-:W2:Y:S04]  /*53420*/  LDL.LU.64 R54, [R1+0x28f8] ;  /* 0x0028f80001367983 */ /* 0x001ea80000300a00 */
[----:B------:R-:W2:Y:S04]  /*53430*/  LDL.LU.64 R52, [R1+0x28f0] ;  /* 0x0028f00001347983 */ /* 0x000ea80000300a00 */
[----:B------:R-:W3:Y:S04]  /*53440*/  LDL.LU.64 R50, [R1+0x28e8] ;  /* 0x0028e80001327983 */ /* 0x000ee80000300a00 */
[----:B------:R-:W2:Y:S01]  /*53450*/  LDL.LU.64 R48, [R1+0x28e0] ;  /* 0x0028e00001307983 */ /* 0x000ea20000300a00 */
[C---:B----4-:R-:W-:Y:S06]  /*53460*/  HMMA.16816.F32 R40, R28.reuse, R22, R40 ;  /* 0x000000161c28723c */ /* 0x050fec0000001828 */
[----:B------:R-:W-:Y:S01]  /*53470*/  HMMA.16816.F32 R20, R28, R20, R32 ;  /* 0x000000141c14723c */ /* 0x000fe20000001820 */
[----:B------:R-:W-:Y:S04]  /*53480*/  STL.64 [R1+0x20], R36 ;  /* 0x0000202401007387 */ /* 0x000fe80000100a00 */
[----:B------:R-:W-:-:S13]  /*53490*/  STL.64 [R1+0x28], R38 ;  /* 0x0000282601007387 */ /* 0x000fda0000100a00 */
[----:B------:R-:W-:Y:S02]  /*534a0*/  IMAD.MOV.U32 R60, RZ, RZ, R43 ;  /* 0x000000ffff3c7224 */ /* 0x000fe400078e002b */
[----:B------:R-:W-:Y:S01]  /*534b0*/  IMAD.MOV.U32 R61, RZ, RZ, R42 ;  /* 0x000000ffff3d7224 */ /* 0x000fe200078e002a */
[----:B------:R-:W-:Y:S04]  /*534c0*/  STL.64 [R1+0x10], R40 ;  /* 0x0000102801007387 */ /* 0x000fe80000100a00 */
[----:B------:R-:W-:Y:S01]  /*534d0*/  STL [R1+0x27cc], R60 ;  /* 0x0027cc3c01007387 */ /* 0x000fe20000100800 */
[----:B------:R-:W-:-:S03]  /*534e0*/  IMAD.MOV.U32 R0, RZ, RZ, R23 ;  /* 0x000000ffff007224 */ /* 0x000fc600078e0017 */
[----:B------:R-:W-:Y:S04]  /*534f0*/  STL [R1+0x27c8], R61 ;  /* 0x0027c83d01007387 */ /* 0x000fe80000100800 */
[----:B------:R-:W-:Y:S04]  /*53500*/  STL.64 [R1], R20 ;  /* 0x0000001401007387 */ /* 0x000fe80000100a00 */
[----:B------:R0:W-:Y:S02]  /*53510*/  STL [R1+0x8], R22 ;  /* 0x0000081601007387 */ /* 0x0001e40000100800 */
[----:B0-----:R-:W-:Y:S02]  /*53520*/  HMMA.16816.F32 R20, R28, R14, R8 ;  /* 0x0000000e1c14723c */ /* 0x001fe40000001808 */
[----:B------:R0:W-:Y:S04]  /*53530*/  STL [R1+0x2858], R0 ;  /* 0x0028580001007387 */ /* 0x0001e80000100800 */
[----:B------:R-:W-:Y:S04]  /*53540*/  STL.64 [R1+0x2758], R58 ;  /* 0x0027583a01007387 */ /* 0x000fe80000100a00 */
[----:B------:R1:W-:Y:S01]  /*53550*/  STL.64 [R1+0x2750], R56 ;  /* 0x0027503801007387 */ /* 0x0003e20000100a00 */
[----:B------:R-:W-:-:S12]  /*53560*/  IMAD R36, R25, 0x100, R24 ;  /* 0x0000010019247824 */ /* 0x000fd800078e0218 */
[----:B------:R-:W-:Y:S04]  /*53570*/  STL.64 [R1+0x2768], R22 ;  /* 0x0027681601007387 */ /* 0x000fe80000100a00 */
[----:B------:R4:W-:Y:S04]  /*53580*/  STL.64 [R1+0x2760], R20 ;  /* 0x0027601401007387 */ /* 0x0009e80000100a00 */
[----:B------:R-:W2:Y:S04]  /*53590*/  LDL.LU R40, [R1+0x330] ;  /* 0x0003300001287983 */ /* 0x000ea80000300800 */
[----:B------:R-:W2:Y:S04]  /*535a0*/  LDL.LU R41, [R1+0x334] ;  /* 0x0003340001297983 */ /* 0x000ea80000300800 */
[----:B------:R-:W2:Y:S04]  /*535b0*/  LDL.LU R42, [R1+0x338] ;  /* 0x00033800012a7983 */ /* 0x000ea80000300800 */
[----:B------:R-:W2:Y:S04]  /*535c0*/  LDL.LU R43, [R1+0x33c] ;  /* 0x00033c00012b7983 */ /* 0x000ea80000300800 */
[----:B------:R-:W2:Y:S04]  /*535d0*/  LDL.LU R15, [R1+0x26d0] ;  /* 0x0026d000010f7983 */ /* 0x000ea80000300800 */
[----:B------:R-:W2:Y:S04]  /*535e0*/  LDL.LU R38, [R1+0x26cc] ;  /* 0x0026cc0001267983 */ /* 0x000ea80000300800 */
[----:B0-----:R-:W2:Y:S04]  /*535f0*/  LDL.LU R0, [R1+0x26d8] ;  /* 0x0026d80001007983 */ /* 0x001ea80000300800 */
        /* <DEDUP_REMOVED lines=8> */
[----:B-1----:R-:W2:Y:S04]  /*53680*/  LDL.LU R56, [R1+0x350] ;  /* 0x0003500001387983 */ /* 0x002ea80000300800 */
[----:B------:R-:W2:Y:S04]  /*53690*/  LDL.LU R57, [R1+0x354] ;  /* 0x0003540001397983 */ /* 0x000ea80000300800 */
[----:B------:R-:W2:Y:S04]  /*536a0*/  LDL.LU R58, [R1+0x358] ;  /* 0x00035800013a7983 */ /* 0x000ea80000300800 */
[----:B------:R-:W2:Y:S04]  /*536b0*/  LDL.LU R59, [R1+0x35c] ;  /* 0x00035c00013b7983 */ /* 0x000ea80000300800 */
        /* <DEDUP_REMOVED lines=18> */
[----:B---3--:R-:W-:-:S02]  /*537e0*/  IMAD.MOV.U32 R34, RZ, RZ, R50 ;  /* 0x000000ffff227224 */ /* 0x008fc400078e0032 */
[----:B--2---:R-:W-:Y:S02]  /*537f0*/  IMAD.MOV.U32 R32, RZ, RZ, R48 ;  /* 0x000000ffff207224 */ /* 0x004fe400078e0030 */
[----:B------:R-:W2:Y:S01]  /*53800*/  LDL.LU R48, [R1+0x28dc] ;  /* 0x0028dc0001307983 */ /* 0x000ea20000300800 */
[----:B------:R-:W-:Y:S02]  /*53810*/  IMAD.MOV.U32 R33, RZ, RZ, R49 ;  /* 0x000000ffff217224 */ /* 0x000fe400078e0031 */
[----:B------:R-:W-:Y:S01]  /*53820*/  IMAD.MOV.U32 R35, RZ, RZ, R51 ;  /* 0x000000ffff237224 */ /* 0x000fe200078e0033 */
[----:B------:R-:W2:Y:S04]  /*53830*/  LDL.LU R49, [R1+0x28d8] ;  /* 0x0028d80001317983 */ /* 0x000ea80000300800 */
[----:B------:R-:W2:Y:S04]  /*53840*/  LDL.LU R50, [R1+0x28d4] ;  /* 0x0028d40001327983 */ /* 0x000ea80000300800 */
[----:B------:R-:W2:Y:S01]  /*53850*/  LDL.LU R51, [R1+0x28d0] ;  /* 0x0028d00001337983 */ /* 0x000ea20000300800 */
[----:B------:R-:W-:-:S02]  /*53860*/  F2FP.F16.E5M2.UNPACK_B R36, R36 ;  /* 0x00000024ff24723e */ /* 0x000fc400020004ff */
[----:B------:R-:W-:Y:S01]  /*53870*/  F2FP.F16.E5M2.UNPACK_B R37, R37 ;  /* 0x00000025ff25723e */ /* 0x000fe200020004ff */
[----:B------:R-:W-:Y:S02]  /*53880*/  IMAD R38, R38, 0x100, R15 ;  /* 0x0000010026267824 */ /* 0x000fe400078e020f */
[----:B------:R-:W-:-:S03]  /*53890*/  IMAD R39, R39, 0x100, R0 ;  /* 0x0000010027277824 */ /* 0x000fc600078e0200 */
[----:B------:R-:W-:Y:S02]  /*538a0*/  F2FP.F16.E5M2.UNPACK_B R38, R38 ;  /* 0x00000026ff26723e */ /* 0x000fe400020004ff */
[----:B------:R-:W-:Y:S02]  /*538b0*/  F2FP.F16.E5M2.UNPACK_B R2, R2.H1 ;  /* 0x00000002ff02723e */ /* 0x000fe400030004ff */
[----:B------:R-:W-:Y:S02]  /*538c0*/  F2FP.F16.E5M2.UNPACK_B R39, R39 ;  /* 0x00000027ff27723e */ /* 0x000fe400020004ff */
[----:B------:R-:W-:Y:S01]  /*538d0*/  F2FP.F16.E5M2.UNPACK_B R3, R3.H1 ;  /* 0x00000003ff03723e */ /* 0x000fe200030004ff */
[----:B------:R-:W-:Y:S06]  /*538e0*/  HMMA.16816.F32 R24, R28, R6, R24 ;  /* 0x000000061c18723c */ /* 0x000fec0000001818 */
[----:B----4-:R-:W-:-:S15]  /*538f0*/  HMMA.16816.F32 R20, R36, R2, R20 ;  /* 0x000000022414723c */ /* 0x010fde0000001814 */
[----:B------:R-:W-:-:S02]  /*53900*/  NOP ;  /* 0x0000000000007918 */ /* 0x000fc40000000000 */
[----:B------:R-:W-:Y:S04]  /*53910*/  STL.64 [R1+0x2780], R26 ;  /* 0x0027801a01007387 */ /* 0x000fe80000100a00 */
[----:B------:R-:W-:Y:S01]  /*53920*/  STL.64 [R1+0x2778], R24 ;  /* 0x0027781801007387 */ /* 0x000fe20000100a00 */
[----:B------:R-:W-:Y:S02]  /*53930*/  F2FP.F16.E5M2.UNPACK_B R6, R44.H1 ;  /* 0x0000002cff06723e */ /* 0x000fe400030004ff */
[----:B------:R-:W-:Y:S02]  /*53940*/  F2FP.F16.E5M2.UNPACK_B R7, R45.H1 ;  /* 0x0000002dff07723e */ /* 0x000fe400030004ff */
[----:B------:R-:W-:Y:S02]  /*53950*/  F2FP.F16.E5M2.UNPACK_B R8, R8.H1 ;  /* 0x00000008ff08723e */ /* 0x000fe400030004ff */
[----:B------:R-:W-:-:S03]  /*53960*/  F2FP.F16.E5M2.UNPACK_B R9, R9.H1 ;  /* 0x00000009ff09723e */ /* 0x000fc600030004ff */
[----:B------:R-:W-:Y:S01]  /*53970*/  HMMA.16816.F32 R16, R36, R6, R16 ;  /* 0x000000062410723c */ /* 0x000fe20000001810 */
[----:B------:R-:W-:Y:S02]  /*53980*/  F2FP.F16.E5M2.UNPACK_B R10, R10.H1 ;  /* 0x0000000aff0a723e */ /* 0x000fe400030004ff */
[----:B------:R-:W-:-:S03]  /*53990*/  F2FP.F16.E5M2.UNPACK_B R11, R11.H1 ;  /* 0x0000000bff0b723e */ /* 0x000fc600030004ff */
[----:B--2---:R-:W-:Y:S07]  /*539a0*/  HMMA.16816.F32 R28, R28, R4, R48 ;  /* 0x000000041c1c723c */ /* 0x004fee0000001830 */
[----:B------:R-:W-:Y:S02]  /*539b0*/  F2FP.F16.E5M2.UNPACK_B R4, R61.H1 ;  /* 0x0000003dff04723e */ /* 0x000fe400030004ff */
[----:B------:R-:W-:-:S14]  /*539c0*/  F2FP.F16.E5M2.UNPACK_B R5, R60.H1 ;  /* 0x0000003cff05723e */ /* 0x000fdc00030004ff */
[----:B------:R-:W-:Y:S04]  /*539d0*/  STL.64 [R1+0x2790], R30 ;  /* 0x0027901e01007387 */ /* 0x000fe80000100a00 */
[----:B------:R-:W-:Y:S04]  /*539e0*/  STL.64 [R1+0x2788], R28 ;  /* 0x0027881c01007387 */ /* 0x000fe80000100a00 */
[----:B------:R-:W-:Y:S04]  /*539f0*/  STL.64 [R1+0x3b0], R20 ;  /* 0x0003b01401007387 */ /* 0x000fe80000100a00 */
[----:B------:R0:W-:Y:S02]  /*53a00*/  STL.64 [R1+0x3b8], R22 ;  /* 0x0003b81601007387 */ /* 0x0001e40000100a00 */
[----:B0-----:R-:W-:-:S15]  /*53a10*/  HMMA.16816.F32 R20, R36, R4, R56 ;  /* 0x000000042414723c */ /* 0x001fde0000001838 */
[----:B------:R-:W-:-:S08]  /*53a20*/  NOP ;  /* 0x0000000000007918 */ /* 0x000fd00000000000 */
[----:B------:R-:W-:Y:S04]  /*53a30*/  STL.64 [R1+0x3c0], R20 ;  /* 0x0003c01401007387 */ /* 0x000fe80000100a00 */
[----:B------:R-:W-:Y:S04]  /*53a40*/  STL.64 [R1+0x3c8], R22 ;  /* 0x0003c81601007387 */ /* 0x000fe80000100a00 */
[----:B------:R-:W-:Y:S04]  /*53a50*/  STL.64 [R1+0x2898], R6 ;  /* 0x0028980601007387 */ /* 0x000fe80000100a00 */
[----:B------:R0:W-:Y:S02]  /*53a60*/  STL.64 [R1+0x2890], R4 ;  /* 0x0028900401007387 */ /* 0x0001e40000100a00 */
[----:B0-----:R-:W-:Y:S02]  /*53a70*/  HMMA.16816.F32 R4, R36, R8, R40 ;  /* 0x000000082404723c */ /* 0x001fe40000001828 */
[----:B------:R-:W-:Y:S04]  /*53a80*/  STL.64 [R1+0x440], R16 ;  /* 0x0004401001007387 */ /* 0x000fe80000100a00 */
[----:B------:R-:W-:-:S15]  /*53a90*/  STL.64 [R1+0x448], R18 ;  /* 0x0004481201007387 */ /* 0x000fde0000100a00 */
[----:B------:R-:W-:-:S02]  /*53aa0*/  NOP ;  /* 0x0000000000007918 */ /* 0x000fc40000000000 */
        /* <DEDUP_REMOVED lines=18> */
[----:B------:R-:W2:Y:S04]  /*53bd0*/  LDL.LU R60, [R1+0x738] ;  /* 0x00073800013c7983 */ /* 0x000ea80000300800 */
        /* <DEDUP_REMOVED lines=31> */
[----:B------:R-:W-:-:S02]  /*53dd0*/  F2FP.F16.E5M2.UNPACK_B R12, R12.H1 ;  /* 0x0000000cff0c723e */ /* 0x000fc400030004ff */
[----:B------:R-:W-:Y:S01]  /*53de0*/  F2FP.F16.E5M2.UNPACK_B R13, R13.H1 ;  /* 0x0000000dff0d723e */ /* 0x000fe200030004ff */
[----:B------:R-:W4:Y:S01]  /*53df0*/  LDL.LU R0, [R1+0x26f8] ;  /* 0x0026f80001007983 */ /* 0x000f220000300800 */
[----:B--2---:R-:W-:Y:S02]  /*53e00*/  F2FP.F16.E5M2.UNPACK_B R14, R60.H1 ;  /* 0x0000003cff0e723e */ /* 0x004fe400030004ff */
[----:B---3--:R-:W-:Y:S02]  /*53e10*/  F2FP.F16.E5M2.UNPACK_B R15, R35.H1 ;  /* 0x00000023ff0f723e */ /* 0x008fe400030004ff */
[----:B------:R-:W2:Y:S01]  /*53e20*/  LDL.LU R35, [R1+0x26f4] ;  /* 0x0026f40001237983 */ /* 0x000ea20000300800 */
[----:B----4-:R-:W-:-:S03]  /*53e30*/  F2FP.F16.E5M2.UNPACK_B R16, R16.H1 ;  /* 0x00000010ff10723e */ /* 0x010fc600030004ff */
[----:B------:R-:W3:Y:S01]  /*53e40*/  LDL.LU R61, [R1+0x798] ;  /* 0x00079800013d7983 */ /* 0x000ee20000300800 */
[C---:B------:R-:W-:Y:S01]  /*53e50*/  HMMA.16816.F32 R4, R36.reuse, R14, R4 ;  /* 0x0000000e2404723c */ /* 0x040fe20000001804 */
[----:B------:R-:W-:Y:S02]  /*53e60*/  F2FP.F16.E5M2.UNPACK_B R17, R17.H1 ;  /* 0x00000011ff11723e */ /* 0x000fe400030004ff */
[----:B------:R-:W4:Y:S01]  /*53e70*/  LDL.LU R60, [R1+0x79c] ;  /* 0x00079c00013c7983 */ /* 0x000f220000300800 */
[----:B------:R-:W-:Y:S02]  /*53e80*/  F2FP.F16.E5M2.UNPACK_B R18, R18.H1 ;  /* 0x00000012ff12723e */ /* 0x000fe400030004ff */
[----:B------:R-:W-:Y:S02]  /*53e90*/  F2FP.F16.E5M2.UNPACK_B R19, R19.H1 ;  /* 0x00000013ff13723e */ /* 0x000fe400030004ff */
[----:B------:R-:W-:Y:S02]  /*53ea0*/  F2FP.F16.E5M2.UNPACK_B R40, R40.H1 ;  /* 0x00000028ff28723e */ /* 0x000fe400030004ff */
[----:B------:R-:W-:Y:S01]  /*53eb0*/  F2FP.F16.E5M2.UNPACK_B R41, R41.H1 ;  /* 0x00000029ff29723e */ /* 0x000fe200030004ff */
[----:B------:R-:W-:-:S15]  /*53ec0*/  HMMA.16816.F32 R8, R36, R12, R8 ;  /* 0x0000000c2408723c */ /* 0x000fde0000001808 */
[----:B------:R-:W-:-:S08]  /*53ed0*/  NOP ;  /* 0x0000000000007918 */ /* 0x000fd00000000000 */
[----:B------:R-:W-:Y:S04]  /*53ee0*/  STL.64 [R1+0x800], R8 ;  /* 0x0008000801007387 */ /* 0x000fe80000100a00 */
[----:B------:R-:W-:Y:S04]  /*53ef0*/  STL.64 [R1+0x808], R10 ;  /* 0x0008080a01007387 */ /* 0x000fe80000100a00 */
[----:B------:R-:W-:Y:S04]  /*53f00*/  STL.64 [R1+0x2888], R14 ;  /* 0x0028880e01007387 */ /* 0x000fe80000100a00 */
[----:B------:R-:W-:Y:S04]  /*53f10*/  STL.64 [R1+0x2880], R12 ;  /* 0x0028800c01007387 */ /* 0x000fe80000100a00 */
        /* <DEDUP_REMOVED lines=25> */
[----:B------:R-:W-:Y:S02]  /*540b0*/  IMAD R32, R32, 0x100, R57 ;  /* 0x0000010020207824 */ /* 0x000fe400078e0239 */
[----:B------:R-:W-:Y:S02]  /*540c0*/  IMAD R33, R33, 0x100, R58 ;  /* 0x0000010021217824 */ /* 0x000fe400078e023a */
[----:B------:R-:W-:-:S15]  /*540d0*/  IMAD R34, R34, 0x100, R59 ;  /* 0x0000010022227824 */ /* 0x000fde00078e023b */
[----:B------:R-:W-:-:S03]  /*540e0*/  NOP ;  /* 0x0000000000007918 */ /* 0x000fc60000000000 */
[----:B------:R-:W-:Y:S04]  /*540f0*/  STL.64 [R1+0x830], R4 ;  /* 0x0008300401007387 */ /* 0x000fe80000100a00 */
[----:B------:R-:W-:Y:S04]  /*54100*/  STL.64 [R1+0x838], R6 ;  /* 0x0008380601007387 */ /* 0x000fe80000100a00 */
[----:B------:R-:W4:Y:S04]  /*54110*/  LDL.LU R56, [R1+0x220] ;  /* 0x0002200001387983 */ /* 0x000f280000300800 */
[----:B------:R-:W4:Y:S04]  /*54120*/  LDL.LU R57, [R1+0x224] ;  /* 0x0002240001397983 */ /* 0x000f280000300800 */
[----:B------:R-:W4:Y:S04]  /*54130*/  LDL.LU R58, [R1+0x228] ;  /* 0x00022800013a7983 */ /* 0x000f280000300800 */
[----:B------:R-:W4:Y:S01]  /*54140*/  LDL.LU R59, [R1+0x22c] ;  /* 0x00022c00013b7983 */ /* 0x000f220000300800 */
[----:B--2---:R-:W-:Y:S01]  /*54150*/  IMAD R35, R35, 0x100, R0 ;  /* 0x0000010023237824 */ /* 0x004fe200078e0200 */
[----:B---3--:R-:W-:-:S02]  /*54160*/  F2FP.F16.E5M2.UNPACK_B R48, R61.H1 ;  /* 0x0000003dff30723e */ /* 0x008fc400030004ff */
[----:B----4-:R-:W-:Y:S01]  /*54170*/  F2FP.F16.E5M2.UNPACK_B R49, R60.H1 ;  /* 0x0000003cff31723e */ /* 0x010fe200030004ff */
[----:B------:R-:W-:Y:S04]  /*54180*/  STL.64 [R1+0x28c8], R58 ;  /* 0x0028c83a01007387 */ /* 0x000fe80000100a00 */
[----:B------:R0:W-:Y:S04]  /*54190*/  STL.64 [R1+0x28c0], R56 ;  /* 0x0028c03801007387 */ /* 0x0001e80000100a00 */
        /* <DEDUP_REMOVED lines=13> */
[----:B------:R-:W3:Y:S04]  /*54270*/  LDL.LU R0, [R1+0x7ac] ;  /* 0x0007ac0001007983 */ /* 0x000ee80000300800 */
[----:B------:R-:W3:Y:S04]  /*54280*/  LDL.LU R61, [R1+0x7b8] ;  /* 0x0007b800013d7983 */ /* 0x000ee80000300800 */
        /* <DEDUP_REMOVED lines=25> */
[----:B------:R-:W-:-:S02]  /*54420*/  F2FP.F16.E5M2.UNPACK_B R46, R46.H1 ;  /* 0x0000002eff2e723e */ /* 0x000fc400030004ff */
[----:B------:R-:W-:Y:S01]  /*54430*/  F2FP.F16.E5M2.UNPACK_B R47, R47.H1 ;  /* 0x0000002fff2f723e */ /* 0x000fe200030004ff */
[----:B------:R-:W3:Y:S04]  /*54440*/  LDL.LU R8, [R1+0x290] ;  /* 0x0002900001087983 */ /* 0x000ee80000300800 */
[----:B------:R-:W3:Y:S04]  /*54450*/  LDL.LU R9, [R1+0x294] ;  /* 0x0002940001097983 */ /* 0x000ee80000300800 */
[----:B------:R-:W3:Y:S04]  /*54460*/  LDL.LU R10, [R1+0x298] ;  /* 0x00029800010a7983 */ /* 0x000ee80000300800 */
[----:B------:R-:W3:Y:S04]  /*54470*/  LDL.LU R11, [R1+0x29c] ;  /* 0x00029c00010b7983 */ /* 0x000ee80000300800 */
[----:B------:R-:W-:Y:S01]  /*54480*/  STL [R1+0x285c], R47 ;  /* 0x00285c2f01007387 */ /* 0x000fe20000100800 */
[----:B------:R-:W-:-:S02]  /*54490*/  F2FP.F16.E5M2.UNPACK_B R32, R32 ;  /* 0x00000020ff20723e */ /* 0x000fc400020004ff */
[----:B------:R-:W-:Y:S02]  /*544a0*/  F2FP.F16.E5M2.UNPACK_B R33, R33 ;  /* 0x00000021ff21723e */ /* 0x000fe400020004ff */
[----:B------:R-:W-:Y:S02]  /*544b0*/  F2FP.F16.E5M2.UNPACK_B R34, R34 ;  /* 0x00000022ff22723e */ /* 0x000fe400020004ff */
[----:B------:R-:W-:Y:S01]  /*544c0*/  F2FP.F16.E5M2.UNPACK_B R35, R35 ;  /* 0x00000023ff23723e */ /* 0x000fe200020004ff */
[----:B----4-:R-:W-:Y:S01]  /*544d0*/  HMMA.16816.F32 R52, R36, R46, R52 ;  /* 0x0000002e2434723c */ /* 0x010fe20000001834 */
[----:B--2---:R-:W-:Y:S02]  /*544e0*/  F2FP.F16.E5M2.UNPACK_B R50, R51.H1 ;  /* 0x00000033ff32723e */ /* 0x004fe400030004ff */
[----:B---3--:R-:W-:-:S15]  /*544f0*/  F2FP.F16.E5M2.UNPACK_B R51, R0.H1 ;  /* 0x00000000ff33723e */ /* 0x008fde00030004ff */
[----:B------:R-:W-:-:S05]  /*54500*/  NOP ;  /* 0x0000000000007918 */ /* 0x000fca0000000000 */
[----:B------:R0:W-:Y:S01]  /*54510*/  STL.64 [R1+0x840], R52 ;  /* 0x0008403401007387 */ /* 0x0001e20000100a00 */
[----:B------:R-:W-:Y:S01]  /*54520*/  HMMA.16816.F32 R56, R36, R48, R56 ;  /* 0x000000302438723c */ /* 0x000fe20000001838 */
[----:B0-----:R-:W-:Y:S02]  /*54530*/  F2FP.F16.E5M2.UNPACK_B R52, R61.H1 ;  /* 0x0000003dff34723e */ /* 0x001fe400030004ff */
[----:B------:R-:W-:-:S03]  /*54540*/  F2FP.F16.E5M2.UNPACK_B R53, R60.H1 ;  /* 0x0000003cff35723e */ /* 0x000fc600030004ff */
[----:B------:R-:W-:Y:S01]  /*54550*/  HMMA.16816.F32 R40, R36, R50, R40 ;  /* 0x000000322428723c */ /* 0x000fe20000001828 */
[----:B------:R-:W-:-:S15]  /*54560*/  STL.64 [R1+0x848], R54 ;  /* 0x0008483601007387 */ /* 0x000fde0000100a00 */
[----:B------:R-:W-:-:S01]  /*54570*/  NOP ;  /* 0x0000000000007918 */ /* 0x000fc20000000000 */
[----:B------:R-:W-:Y:S04]  /*54580*/  STL.64 [R1+0x820], R56 ;  /* 0x0008203801007387 */ /* 0x000fe80000100a00 */
[----:B------:R0:W-:Y:S04]  /*54590*/  STL.64 [R1+0x828], R58 ;  /* 0x0008283a01007387 */ /* 0x0001e80000100a00 */
[----:B0-----:R-:W2:Y:S04]  /*545a0*/  LDL.LU.64 R58, [R1+0x28c8] ;  /* 0x0028c800013a7983 */ /* 0x001ea80000300a00 */
[----:B------:R-:W2:Y:S01]  /*545b0*/  LDL.LU.64 R56, [R1+0x28c0] ;  /* 0x0028c00001387983 */ /* 0x000ea20000300a00 */
[----:B------:R-:W-:Y:S03]  /*545c0*/  HMMA.16816.F32 R36, R36, R52, R16 ;  /* 0x000000342424723c */ /* 0x000fe60000001810 */
[----:B------:R-:W-:Y:S04]  /*545d0*/  STL.64 [R1+0x780], R40 ;  /* 0x0007802801007387 */ /* 0x000fe80000100a00 */
[----:B------:R0:W-:Y:S04]  /*545e0*/  STL.64 [R1+0x788], R42 ;  /* 0x0007882a01007387 */ /* 0x0001e80000100a00 */
[----:B0-----:R-:W3:Y:S04]  /*545f0*/  LDL.LU.64 R42, [R1+0x28b8] ;  /* 0x0028b800012a7983 */ /* 0x001ee80000300a00 */
[----:B------:R-:W2:Y:S04]  /*54600*/  LDL.LU.64 R40, [R1+0x28b0] ;  /* 0x0028b00001287983 */ /* 0x000ea80000300a00 */
[----:B------:R-:W-:Y:S01]  /*54610*/  STL.64 [R1+0x2850], R50 ;  /* 0x0028503201007387 */ /* 0x000fe20000100a00 */
[C---:B------:R-:W-:Y:S03]  /*54620*/  HMMA.16816.F32 R4, R32.reuse, R2, R4 ;  /* 0x000000022004723c */ /* 0x040fe60000001804 */
[----:B------:R0:W-:Y:S04]  /*54630*/  STL.64 [R1+0x2848], R48 ;  /* 0x0028483001007387 */ /* 0x0001e80000100a00 */
[----:B0-----:R-:W4:Y:S04]  /*54640*/  LDL.LU R48, [R1+0x260] ;  /* 0x0002600001307983 */ /* 0x001f280000300800 */
[----:B------:R-:W4:Y:S04]  /*54650*/  LDL.LU R49, [R1+0x264] ;  /* 0x0002640001317983 */ /* 0x000f280000300800 */
        /* <DEDUP_REMOVED lines=9> */
[----:B------:R-:W4:Y:S04]  /*546f0*/  LDL.LU R39, [R1+0x27c] ;  /* 0x00027c0001277983 */ /* 0x000f280000300800 */
        /* <DEDUP_REMOVED lines=21> */
[----:B------:R2:W-:Y:S01]  /*54850*/  STL.64 [R1+0x2820], R4 ;  /* 0x0028200401007387 */ /* 0x0005e20000100a00 */
[C---:B---3--:R-:W-:Y:S06]  /*54860*/  HMMA.16816.F32 R52, R32.reuse, R8, R52 ;  /* 0x000000082034723c */ /* 0x048fec0000001834 */
[C---:B--2---:R-:W-:Y:S06]  /*54870*/  HMMA.16816.F32 R4, R32.reuse, R10, R36 ;  /* 0x0000000a2004723c */ /* 0x044fec0000001824 */
[----:B------:R-:W-:Y:S11]  /*54880*/  STL.64 [R1+0x2840], R10 ;  /* 0x0028400a01007387 */ /* 0x000ff60000100a00 */
[----:B------:R-:W-:Y:S04]  /*54890*/  STL.64 [R1+0x6f0], R52 ;  /* 0x0006f03401007387 */ /* 0x000fe80000100a00 */
[----:B------:R-:W-:Y:S04]  /*548a0*/  STL.64 [R1+0x6f8], R54 ;  /* 0x0006f83601007387 */ /* 0x000fe80000100a00 */
[----:B------:R4:W-:Y:S04]  /*548b0*/  STL.64 [R1+0x2838], R8 ;  /* 0x0028380801007387 */ /* 0x0009e80000100a00 */
[----:B------:R-:W-:Y:S01]  /*548c0*/  STL.64 [R1+0x6e0], R4 ;  /* 0x0006e00401007387 */ /* 0x000fe20000100a00 */
[C---:B----4-:R-:W-:Y:S03]  /*548d0*/  HMMA.16816.F32 R8, R32.reuse, R12, R48 ;  /* 0x0000000c2008723c */ /* 0x050fe60000001830 */
[----:B------:R0:W-:Y:S03]  /*548e0*/  STL.64 [R1+0x6e8], R6 ;  /* 0x0006e80601007387 */ /* 0x0001e60000100a00 */
[C---:B0-----:R-:W-:Y:S06]  /*548f0*/  HMMA.16816.F32 R4, R32.reuse, R14, R28 ;  /* 0x0000000e2004723c */ /* 0x041fec000000181c */
[----:B------:R-:W-:Y:S11]  /*54900*/  STL.64 [R1+0x2868], R14 ;  /* 0x0028680e01007387 */ /* 0x000ff60000100a00 */
[----:B------:R-:W-:Y:S04]  /*54910*/  STL.64 [R1+0x6d0], R8 ;  /* 0x0006d00801007387 */ /* 0x000fe80000100a00 */
[----:B------:R0:W-:Y:S04]  /*54920*/  STL.64 [R1+0x6d8], R10 ;  /* 0x0006d80a01007387 */ /* 0x0001e80000100a00 */
[----:B------:R1:W-:Y:S04]  /*54930*/  STL.64 [R1+0x2860], R12 ;  /* 0x0028600c01007387 */ /* 0x0003e80000100a00 */
[----:B------:R-:W-:Y:S01]  /*54940*/  STL.64 [R1+0x6c0], R4 ;  /* 0x0006c00401007387 */ /* 0x000fe20000100a00 */
[C---:B0-----:R-:W-:Y:S03]  /*54950*/  HMMA.16816.F32 R8, R32.reuse, R18, R20 ;  /* 0x000000122008723c */ /* 0x041fe60000001814 */
[----:B------:R0:W-:Y:S03]  /*54960*/  STL.64 [R1+0x6c8], R6 ;  /* 0x0006c80601007387 */ /* 0x0001e60000100a00 */
[C---:B-1----:R-:W-:Y:S06]  /*54970*/  HMMA.16816.F32 R12, R32.reuse, R16, R24 ;  /* 0x00000010200c723c */ /* 0x042fec0000001818 */
[----:B0-----:R-:W-:-:S15]  /*54980*/  HMMA.16816.F32 R4, R32, R40, R56 ;  /* 0x000000282004723c */ /* 0x001fde0000001838 */
[----:B------:R-:W-:-:S02]  /*54990*/  NOP ;  /* 0x0000000000007918 */ /* 0x000fc40000000000 */
[----:B------:R-:W-:Y:S04]  /*549a0*/  STL.64 [R1+0x5a0], R12 ;  /* 0x0005a00c01007387 */ /* 0x000fe80000100a00 */
[----:B------:R-:W-:Y:S04]  /*549b0*/  STL.64 [R1+0x5a8], R14 ;  /* 0x0005a80e01007387 */ /* 0x000fe80000100a00 */
        /* <DEDUP_REMOVED lines=48> */
[C---:B----4-:R-:W-:Y:S06]  /*54cc0*/  HMMA.16816.F32 R4, R32.reuse, R42, R4 ;  /* 0x0000002a2004723c */ /* 0x050fec0000001804 */
        /* <DEDUP_REMOVED lines=9> */
[----:B------:R0:W-:Y:S01]  /*54d60*/  STL.64 [R1+0x2800], R40 ;  /* 0x0028002801007387 */ /* 0x0001e20000100a00 */
[----:B--2---:R-:W-:-:S03]  /*54d70*/  IMAD R36, R36, 0x100, R47 ;  /* 0x0000010024247824 */ /* 0x004fc600078e022f */
[----:B0-----:R-:W2:Y:S04]  /*54d80*/  LDL.LU R40, [R1+0x170] ;  /* 0x0001700001287983 */ /* 0x001ea80000300800 */
[----:B------:R-:W2:Y:S04]  /*54d90*/  LDL.LU R41, [R1+0x174] ;  /* 0x0001740001297983 */ /* 0x000ea80000300800 */
[----:B------:R-:W2:Y:S04]  /*54da0*/  LDL.LU R42, [R1+0x178] ;  /* 0x00017800012a7983 */ /* 0x000ea80000300800 */
[----:B------:R-:W2:Y:S04]  /*54db0*/  LDL.LU R43, [R1+0x17c] ;  /* 0x00017c00012b7983 */ /* 0x000ea80000300800 */
[----:B------:R-:W-:Y:S04]  /*54dc0*/  STL.64 [R1+0x560], R12 ;  /* 0x0005600c01007387 */ /* 0x000fe80000100a00 */
[----:B------:R0:W-:Y:S04]  /*54dd0*/  STL.64 [R1+0x568], R14 ;  /* 0x0005680e01007387 */ /* 0x0001e80000100a00 */
[----:B0-----:R-:W4:Y:S04]  /*54de0*/  LDL.LU.64 R14, [R1+0x2868] ;  /* 0x00286800010e7983 */ /* 0x001f280000300a00 */
[----:B------:R-:W4:Y:S04]  /*54df0*/  LDL.LU.64 R12, [R1+0x2860] ;  /* 0x00286000010c7983 */ /* 0x000f280000300a00 */
[----:B------:R-:W3:Y:S01]  /*54e00*/  LDL.LU R47, [R1+0x285c] ;  /* 0x00285c00012f7983 */ /* 0x000ee20000300800 */
[----:B------:R-:W-:-:S03]  /*54e10*/  IMAD R37, R37, 0x100, R0 ;  /* 0x0000010025257824 */ /* 0x000fc600078e0200 */
[----:B------:R-:W4:Y:S01]  /*54e20*/  LDL.LU R0, [R1+0x2858] ;  /* 0x0028580001007983 */ /* 0x000f220000300800 */
[----:B---3--:R-:W-:-:S15]  /*54e30*/  HMMA.16816.F32 R48, R32, R46, R48 ;  /* 0x0000002e2030723c */ /* 0x008fde0000001830 */
[----:B------:R-:W-:-:S08]  /*54e40*/  NOP ;  /* 0x0000000000007918 */ /* 0x000fd00000000000 */
        /* <DEDUP_REMOVED lines=17> */
[----:B------:R0:W-:Y:S04]  /*54f60*/  STL.64 [R1+0x770], R52 ;  /* 0x0007703401007387 */ /* 0x0001e80000100a00 */
[----:B------:R-:W-:Y:S04]  /*54f70*/  STL.64 [R1+0x778], R54 ;  /* 0x0007783601007387 */ /* 0x000fe80000100a00 */
[----:B0-----:R-:W4:Y:S04]  /*54f80*/  LDL.LU.64 R52, [R1+0x2830] ;  /* 0x0028300001347983 */ /* 0x001f280000300a00 */
[----:B------:R-:W-:Y:S04]  /*54f90*/  STL.64 [R1+0x27c0], R50 ;  /* 0x0027c03201007387 */ /* 0x000fe80000100a00 */
[----:B------:R0:W-:Y:S04]  /*54fa0*/  STL.64 [R1+0x27b8], R48 ;  /* 0x0027b83001007387 */ /* 0x0001e80000100a00 */
[----:B0-----:R-:W2:Y:S04]  /*54fb0*/  LDL.LU R48, [R1+0x190] ;  /* 0x0001900001307983 */ /* 0x001ea80000300800 */
[----:B------:R-:W2:Y:S04]  /*54fc0*/  LDL.LU R49, [R1+0x194] ;  /* 0x0001940001317983 */ /* 0x000ea80000300800 */
[----:B------:R-:W2:Y:S04]  /*54fd0*/  LDL.LU R50, [R1+0x198] ;  /* 0x0001980001327983 */ /* 0x000ea80000300800 */
[----:B------:R-:W2:Y:S01]  /*54fe0*/  LDL.LU R51, [R1+0x19c] ;  /* 0x00019c0001337983 */ /* 0x000ea20000300800 */
[----:B----4-:R-:W-:Y:S03]  /*54ff0*/  HMMA.16816.F32 R32, R32, R52, R4 ;  /* 0x000000342020723c */ /* 0x010fe60000001804 */
        /* <DEDUP_REMOVED lines=8> */
[C---:B--2---:R-:W-:Y:S01]  /*55080*/  HMMA.16816.F32 R48, R36.reuse, R2, R48 ;  /* 0x000000022430723c */ /* 0x044fe20000001830 */
[----:B------:R-:W-:Y:S04]  /*55090*/  STL.64 [R1+0x550], R32 ;  /* 0x0005502001007387 */ /* 0x000fe80000100a00 */
[----:B------:R0:W-:Y:S01]  /*550a0*/  STL.64 [R1+0x558], R34 ;  /* 0x0005582201007387 */ /* 0x0001e20000100a00 */
[----:B---3--:R-:W-:-:S15]  /*550b0*/  HMMA.16816.F32 R28, R36, R8, R28 ;  /* 0x00000008241c723c */ /* 0x008fde000000181c */
[----:B------:R-:W-:-:S02]  /*550c0*/  NOP ;  /* 0x0000000000007918 */ /* 0x000fc40000000000 */
[----:B------:R-:W-:Y:S04]  /*550d0*/  STL.64 [R1+0x540], R48 ;  /* 0x0005403001007387 */ /* 0x000fe80000100a00 */
[----:B------:R-:W-:Y:S01]  /*550e0*/  STL.64 [R1+0x548], R50 ;  /* 0x0005483201007387 */ /* 0x000fe20000100a00 */
[C---:B----4-:R-:W-:Y:S03]  /*550f0*/  HMMA.16816.F32 R44, R36.reuse, R4, R44 ;  /* 0x00000004242c723c */ /* 0x050fe6000000182c */
[----:B------:R-:W-:Y:S03]  /*55100*/  STL.64 [R1+0x27d8], R6 ;  /* 0x0027d80601007387 */ /* 0x000fe60000100a00 */
[----:B0-----:R-:W-:-:S15]  /*55110*/  HMMA.16816.F32 R32, R36, R6, R40 ;  /* 0x000000062420723c */ /* 0x001fde0000001828 */
[----:B------:R-:W-:-:S02]  /*55120*/  NOP ;  /* 0x0000000000007918 */ /* 0x000fc40000000000 */
[----:B------:R-:W-:Y:S04]  /*55130*/  STL.64 [R1+0x530], R44 ;  /* 0x0005302c01007387 */ /* 0x000fe80000100a00 */
[----:B------:R-:W-:Y:S04]  /*55140*/  STL.64 [R1+0x538], R46 ;  /* 0x0005382e01007387 */ /* 0x000fe80000100a00 */
[----:B------:R0:W-:Y:S02]  /*55150*/  STL.64 [R1+0x27d0], R4 ;  /* 0x0027d00401007387 */ /* 0x0001e40000100a00 */
[C---:B0-----:R-:W-:Y:S02]  /*55160*/  HMMA.16816.F32 R4, R36.reuse, R10, R24 ;  /* 0x0000000a2404723c */ /* 0x041fe40000001818 */
        /* <DEDUP_REMOVED lines=9> */
[----:B------:R-:W2:Y:S03]  /*55200*/  LDL.LU R28, [R1+0xc0] ;  /* 0x0000c000011c7983 */ /* 0x000ea60000300800 */
[----:B-1----:R-:W-:-:S15]  /*55210*/  HMMA.16816.F32 R4, R36, R14, R56 ;  /* 0x0000000e2404723c */ /* 0x002fde0000001838 */
[----:B------:R-:W-:-:S02]  /*55220*/  NOP ;  /* 0x0000000000007918 */ /* 0x000fc40000000000 */
[----:B------:R-:W-:Y:S04]  /*55230*/  STL.64 [R1+0x4f0], R8 ;  /* 0x0004f00801007387 */ /* 0x000fe80000100a00 */
[----:B------:R-:W-:Y:S04]  /*55240*/  STL.64 [R1+0x4f8], R10 ;  /* 0x0004f80a01007387 */ /* 0x000fe80000100a00 */
[----:B------:R0:W-:Y:S04]  /*55250*/  STL.64 [R1+0x4e0], R4 ;  /* 0x0004e00401007387 */ /* 0x0001e80000100a00 */
[----:B------:R1:W-:Y:S04]  /*55260*/  STL.64 [R1+0x4e8], R6 ;  /* 0x0004e80601007387 */ /* 0x0003e80000100a00 */
        /* <DEDUP_REMOVED lines=83> */
[----:B------:R-:W-:-:S02]  /*557a0*/  IMAD R32, R32, 0x100, R60 ;  /* 0x0000010020207824 */ /* 0x000fc400078e023c */
[----:B------:R-:W-:Y:S01]  /*557b0*/  IMAD R33, R33, 0x100, R61 ;  /* 0x0000010021217824 */ /* 0x000fe200078e023d */
[C---:B---3--:R-:W-:Y:S06]  /*557c0*/  HMMA.16816.F32 R4, R36.reuse, R44, R4 ;  /* 0x0000002c2404723c */ /* 0x048fec0000001804 */
[----:B--2---:R-:W-:-:S15]  /*557d0*/  HMMA.16816.F32 R48, R36, R46, R48 ;  /* 0x0000002e2430723c */ /* 0x004fde0000001830 */
[----:B------:R-:W-:-:S02]  /*557e0*/  NOP ;  /* 0x0000000000007918 */ /* 0x000fc40000000000 */
[----:B------:R-:W-:Y:S04]  /*557f0*/  STL.64 [R1+0x3e0], R4 ;  /* 0x0003e00401007387 */ /* 0x000fe80000100a00 */
[----:B------:R0:W-:Y:S04]  /*55800*/  STL.64 [R1+0x3e8], R6 ;  /* 0x0003e80601007387 */ /* 0x0001e80000100a00 */
[----:B0-----:R-:W2:Y:S04]  /*55810*/  LDL.LU.64 R6, [R1+0x27d8] ;  /* 0x0027d80001067983 */ /* 0x001ea80000300a00 */
[----:B------:R-:W3:Y:S04]  /*55820*/  LDL.LU.64 R4, [R1+0x27d0] ;  /* 0x0027d00001047983 */ /* 0x000ee80000300a00 */
[----:B------:R-:W4:Y:S04]  /*55830*/  LDL.LU R60, [R1+0x27cc] ;  /* 0x0027cc00013c7983 */ /* 0x000f280000300800 */
[----:B------:R-:W4:Y:S04]  /*55840*/  LDL.LU R61, [R1+0x27c8] ;  /* 0x0027c800013d7983 */ /* 0x000f280000300800 */
        /* <DEDUP_REMOVED lines=8> */
[----:B------:R0:W-:Y:S02]  /*558d0*/  STL.64 [R1+0x798], R18 ;  /* 0x0007981201007387 */ /* 0x0001e40000100a00 */
[----:B0-----:R-:W-:Y:S02]  /*558e0*/  HMMA.16816.F32 R16, R36, R52, R28 ;  /* 0x000000342410723c */ /* 0x001fe4000000181c */
[----:B------:R0:W-:Y:S04]  /*558f0*/  STL.64 [R1+0x760], R12 ;  /* 0x0007600c01007387 */ /* 0x0001e80000100a00 */
[----:B------:R1:W-:Y:S04]  /*55900*/  STL.64 [R1+0x768], R14 ;  /* 0x0007680e01007387 */ /* 0x0003e80000100a00 */
[----:B0-----:R-:W4:-:S13]  /*55910*/  LDL.LU R12, [R1+0x80] ;  /* 0x00008000010c7983 */ /* 0x001f1a0000300800 */
[----:B------:R-:W-:Y:S04]  /*55920*/  STL.64 [R1+0x3d0], R16 ;  /* 0x0003d01001007387 */ /* 0x000fe80000100a00 */
[----:B------:R0:W-:Y:S04]  /*55930*/  STL.64 [R1+0x3d8], R18 ;  /* 0x0003d81201007387 */ /* 0x0001e80000100a00 */
[----:B------:R-:W4:Y:S04]  /*55940*/  LDL.LU R13, [R1+0x84] ;  /* 0x00008400010d7983 */ /* 0x000f280000300800 */
[----:B-1----:R-:W4:Y:S04]  /*55950*/  LDL.LU R14, [R1+0x88] ;  /* 0x00008800010e7983 */ /* 0x002f280000300800 */
[----:B------:R-:W4:Y:S01]  /*55960*/  LDL.LU R15, [R1+0x8c] ;  /* 0x00008c00010f7983 */ /* 0x000f220000300800 */
[----:B------:R-:W-:-:S02]  /*55970*/  IMAD R34, R35, 0x100, R34 ;  /* 0x0000010023227824 */ /* 0x000fc400078e0222 */
[----:B------:R-:W-:Y:S01]  /*55980*/  IMAD R35, R55, 0x100, R54 ;  /* 0x0000010037237824 */ /* 0x000fe200078e0236 */
[----:B------:R-:W-:Y:S01]  /*55990*/  F2FP.F16.E5M2.UNPACK_B R32, R32 ;  /* 0x00000020ff20723e */ /* 0x000fe200020004ff */
[----:B------:R-:W2:Y:S01]  /*559a0*/  LDL.LU R36, [R1+0x60] ;  /* 0x0000600001247983 */ /* 0x000ea20000300800 */
[----:B------:R-:W-:Y:S02]  /*559b0*/  F2FP.F16.E5M2.UNPACK_B R33, R33 ;  /* 0x00000021ff21723e */ /* 0x000fe400020004ff */
[----:B------:R-:W-:Y:S01]  /*559c0*/  F2FP.F16.E5M2.UNPACK_B R34, R34 ;  /* 0x00000022ff22723e */ /* 0x000fe200020004ff */
[----:B------:R-:W2:Y:S01]  /*559d0*/  LDL.LU R37, [R1+0x64] ;  /* 0x0000640001257983 */ /* 0x000ea20000300800 */
[----:B------:R-:W-:-:S03]  /*559e0*/  F2FP.F16.E5M2.UNPACK_B R35, R35 ;  /* 0x00000023ff23723e */ /* 0x000fc600020004ff */
[----:B------:R-:W2:Y:S04]  /*559f0*/  LDL.LU R38, [R1+0x68] ;  /* 0x0000680001267983 */ /* 0x000ea80000300800 */
[C---:B------:R-:W-:Y:S01]  /*55a00*/  HMMA.16816.F32 R24, R32.reuse, R2, R24 ;  /* 0x000000022018723c */ /* 0x040fe20000001818 */
[----:B------:R-:W2:Y:S05]  /*55a10*/  LDL.LU R39, [R1+0x6c] ;  /* 0x00006c0001277983 */ /* 0x000eaa0000300800 */
[C---:B------:R-:W-:Y:S06]  /*55a20*/  HMMA.16816.F32 R20, R32.reuse, R4, R20 ;  /* 0x000000042014723c */ /* 0x040fec0000001814 */
[C---:B0-----:R-:W-:Y:S11]  /*55a30*/  HMMA.16816.F32 R16, R32.reuse, R6, R56 ;  /* 0x000000062010723c */ /* 0x041ff60000001838 */
[----:B------:R0:W-:Y:S04]  /*55a40*/  STL.64 [R1+0x480], R24 ;  /* 0x0004801801007387 */ /* 0x0001e80000100a00 */
[----:B------:R1:W-:Y:S04]  /*55a50*/  STL.64 [R1+0x488], R26 ;  /* 0x0004881a01007387 */ /* 0x0003e80000100a00 */
[----:B------:R-:W3:Y:S04]  /*55a60*/  LDL.LU R4, [R1+0x70] ;  /* 0x0000700001047983 */ /* 0x000ee80000300800 */
[----:B------:R-:W-:Y:S04]  /*55a70*/  STL.64 [R1+0x470], R20 ;  /* 0x0004701401007387 */ /* 0x000fe80000100a00 */
[----:B------:R-:W-:Y:S04]  /*55a80*/  STL.64 [R1+0x478], R22 ;  /* 0x0004781601007387 */ /* 0x000fe80000100a00 */
        /* <DEDUP_REMOVED lines=28> */
[----:B------:R-:W2:Y:S01]  /*55c50*/  LDL.LU.64 R12, [R1+0x27a8] ;  /* 0x0027a800010c7983 */ /* 0x000ea20000300a00 */
[----:B------:R-:W-:Y:S01]  /*55c60*/  IMAD.MOV.U32 R58, RZ, RZ, R61 ;  /* 0x000000ffff3a7224 */ /* 0x000fe200078e003d */
[----:B---3--:R-:W-:Y:S02]  /*55c70*/  HMMA.16816.F32 R4, R32, R10, R4 ;  /* 0x0000000a2004723c */ /* 0x008fe40000001804 */
[----:B------:R-:W3:Y:S04]  /*55c80*/  LDL.LU R10, [R1+0x8e0] ;  /* 0x0008e000010a7983 */ /* 0x000ee80000300800 */
[----:B------:R-:W3:-:S15]  /*55c90*/  LDL.LU R11, [R1+0x8e8] ;  /* 0x0008e800010b7983 */ /* 0x000ede0000300800 */
[----:B------:R-:W-:-:S02]  /*55ca0*/  NOP ;  /* 0x0000000000007918 */ /* 0x000fc40000000000 */
[----:B------:R-:W-:Y:S04]  /*55cb0*/  STL.64 [R1+0x420], R4 ;  /* 0x0004200401007387 */ /* 0x000fe80000100a00 */
[----:B------:R0:W-:Y:S04]  /*55cc0*/  STL.64 [R1+0x428], R6 ;  /* 0x0004280601007387 */ /* 0x0001e80000100a00 */
[----:B------:R-:W3:Y:S04]  /*55cd0*/  LDL.LU R8, [R1+0x1174] ;  /* 0x0011740001087983 */ /* 0x000ee80000300800 */
[----:B------:R-:W3:Y:S04]  /*55ce0*/  LDL.LU R9, [R1+0x116c] ;  /* 0x00116c0001097983 */ /* 0x000ee80000300800 */
[----:B------:R-:W3:Y:S01]  /*55cf0*/  LDL.LU R61, [R1+0x1164] ;  /* 0x00116400013d7983 */ /* 0x000ee20000300800 */
[----:B------:R-:W-:Y:S01]  /*55d00*/  IMAD.MOV.U32 R59, RZ, RZ, R60 ;  /* 0x000000ffff3b7224 */ /* 0x000fe200078e003c */
[C---:B--2---:R-:W-:Y:S02]  /*55d10*/  HMMA.16816.F32 R36, R32.reuse, R12, R36 ;  /* 0x0000000c2024723c */ /* 0x044fe40000001824 */
[----:B------:R-:W2:Y:S04]  /*55d20*/  LDL.LU R13, [R1+0xd88] ;  /* 0x000d8800010d7983 */ /* 0x000ea80000300800 */
[----:B0-----:R-:W3:Y:S01]  /*55d30*/  LDL.LU R6, [R1+0x115c] ;  /* 0x00115c0001067983 */ /* 0x001ee20000300800 */
[----:B----4-:R-:W-:Y:S01]  /*55d40*/  HMMA.16816.F32 R16, R32, R14, R16 ;  /* 0x0000000e2010723c */ /* 0x010fe20000001810 */
[----:B------:R-:W0:-:S15]  /*55d50*/  LDC R15, c[0x0][0x230] ;  /* 0x00008c00ff0f7b82 */ /* 0x000e1e0000000800 */
[----:B------:R1:W-:Y:S04]  /*55d60*/  STL.64 [R1+0x410], R36 ;  /* 0x0004102401007387 */ /* 0x0003e80000100a00 */
[----:B------:R4:W-:Y:S04]  /*55d70*/  STL.64 [R1+0x418], R38 ;  /* 0x0004182601007387 */ /* 0x0009e80000100a00 */
[----:B------:R-:W3:Y:S04]  /*55d80*/  LDL.LU R7, [R1+0x8dc] ;  /* 0x0008dc0001077983 */ /* 0x000ee80000300800 */
[----:B------:R-:W3:Y:S04]  /*55d90*/  LDL.LU R4, [R1+0x1154] ;  /* 0x0011540001047983 */ /* 0x000ee80000300800 */
[----:B------:R-:W3:Y:S04]  /*55da0*/  LDL.LU R5, [R1+0x8e4] ;  /* 0x0008e40001057983 */ /* 0x000ee80000300800 */
[----:B------:R-:W3:Y:S04]  /*55db0*/  LDL.LU R2, [R1+0x114c] ;  /* 0x00114c0001027983 */ /* 0x000ee80000300800 */
[----:B------:R-:W3:Y:S04]  /*55dc0*/  LDL.LU R3, [R1+0x1170] ;  /* 0x0011700001037983 */ /* 0x000ee80000300800 */
[----:B-1----:R-:W3:Y:S04]  /*55dd0*/  LDL.LU R36, [R1+0x1144] ;  /* 0x0011440001247983 */ /* 0x002ee80000300800 */
[----:B------:R-:W3:Y:S04]  /*55de0*/  LDL.LU R37, [R1+0x1168] ;  /* 0x0011680001257983 */ /* 0x000ee80000300800 */
[----:B----4-:R-:W4:Y:S04]  /*55df0*/  LDL.LU R38, [R1+0x113c] ;  /* 0x00113c0001267983 */ /* 0x010f280000300800 */
[----:B------:R-:W4:Y:S04]  /*55e00*/  LDL.LU R39, [R1+0x1160] ;  /* 0x0011600001277983 */ /* 0x000f280000300800 */
[----:B------:R-:W4:Y:S04]  /*55e10*/  LDL.LU R54, [R1+0x1134] ;  /* 0x0011340001367983 */ /* 0x000f280000300800 */
[----:B------:R-:W4:Y:S04]  /*55e20*/  LDL.LU R60, [R1+0x1158] ;  /* 0x00115800013c7983 */ /* 0x000f280000300800 */
[----:B------:R-:W-:Y:S04]  /*55e30*/  STL.64 [R1+0x350], R16 ;  /* 0x0003501001007387 */ /* 0x000fe80000100a00 */
[----:B------:R1:W-:Y:S04]  /*55e40*/  STL.64 [R1+0x358], R18 ;  /* 0x0003581201007387 */ /* 0x0003e80000100a00 */
[----:B-1----:R-:W2:Y:S04]  /*55e50*/  LDL.LU.64 R18, [R1+0x27a0] ;  /* 0x0027a00001127983 */ /* 0x002ea80000300a00 */
[----:B------:R-:W3:Y:S04]  /*55e60*/  LDL.LU.64 R16, [R1+0x2798] ;  /* 0x0027980001107983 */ /* 0x000ee80000300a00 */
[----:B------:R-:W4:Y:S01]  /*55e70*/  LDL.LU R55, [R1+0x112c] ;  /* 0x00112c0001377983 */ /* 0x000f220000300800 */
[C---:B------:R-:W-:Y:S06]  /*55e80*/  HMMA.16816.F32 R20, R32.reuse, R40, R20 ;  /* 0x000000282014723c */ /* 0x040fec0000001814 */
[C---:B------:R-:W-:Y:S06]  /*55e90*/  HMMA.16816.F32 R40, R32.reuse, R42, R56 ;  /* 0x0000002a2028723c */ /* 0x040fec0000001838 */
[C---:B---3--:R-:W-:Y:S06]  /*55ea0*/  HMMA.16816.F32 R28, R32.reuse, R16, R28 ;  /* 0x00000010201c723c */ /* 0x048fec000000181c */
[----:B--2---:R-:W-:-:S15]  /*55eb0*/  HMMA.16816.F32 R16, R32, R18, R24 ;  /* 0x000000122010723c */ /* 0x004fde0000001818 */
[----:B------:R-:W-:-:S02]  /*55ec0*/  NOP ;  /* 0x0000000000007918 */ /* 0x000fc40000000000 */
[----:B------:R-:W-:Y:S04]  /*55ed0*/  STL.64 [R1+0x340], R28 ;  /* 0x0003401c01007387 */ /* 0x000fe80000100a00 */
[----:B------:R1:W-:Y:S04]  /*55ee0*/  STL.64 [R1+0x348], R30 ;  /* 0x0003481e01007387 */ /* 0x0003e80000100a00 */
[----:B-1----:R-:W2:Y:S04]  /*55ef0*/  LDL.LU.64 R30, [R1+0x2790] ;  /* 0x00279000011e7983 */ /* 0x002ea80000300a00 */
[----:B------:R-:W2:Y:S04]  /*55f00*/  LDL.LU.64 R28, [R1+0x2788] ;  /* 0x00278800011c7983 */ /* 0x000ea80000300a00 */
[----:B------:R-:W3:Y:S04]  /*55f10*/  LDL.LU.64 R26, [R1+0x2780] ;  /* 0x00278000011a7983 */ /* 0x000ee80000300a00 */
[----:B------:R-:W3:Y:S04]  /*55f20*/  LDL.LU.64 R24, [R1+0x2778] ;  /* 0x0027780001187983 */ /* 0x000ee80000300a00 */
[----:B------:R1:W-:Y:S04]  /*55f30*/  STL.64 [R1+0x330], R16 ;  /* 0x0003301001007387 */ /* 0x0003e80000100a00 */
[----:B------:R0:W-:Y:S04]  /*55f40*/  STL.64 [R1+0x338], R18 ;  /* 0x0003381201007387 */ /* 0x0001e80000100a00 */
[----:B-1----:R-:W2:Y:S04]  /*55f50*/  LDL.LU R16, [R1] ;  /* 0x0000000001107983 */ /* 0x002ea80000300800 */
[----:B------:R-:W2:Y:S04]  /*55f60*/  LDL.LU R17, [R1+0x4] ;  /* 0x0000040001117983 */ /* 0x000ea80000300800 */
[----:B0-----:R-:W2:Y:S01]  /*55f70*/  LDL.LU R18, [R1+0x8] ;  /* 0x0000080001127983 */ /* 0x001ea20000300800 */
[----:B------:R-:W-:-:S03]  /*55f80*/  IMAD.MOV.U32 R19, RZ, RZ, R0 ;  /* 0x000000ffff137224 */ /* 0x000fc600078e0000 */
[----:B------:R0:W5:Y:S04]  /*55f90*/  LDL.LU R0, [R1+0x2770] ;  /* 0x0027700001007983 */ /* 0x0001680000300800 */
[----:B------:R-:W-:Y:S04]  /*55fa0*/  STL.64 [R1+0x320], R20 ;  /* 0x0003201401007387 */ /* 0x000fe80000100a00 */
[----:B------:R1:W-:Y:S04]  /*55fb0*/  STL.64 [R1+0x328], R22 ;  /* 0x0003281601007387 */ /* 0x0003e80000100a00 */
[----:B-1----:R-:W3:Y:S04]  /*55fc0*/  LDL.LU.64 R22, [R1+0x2768] ;  /* 0x0027680001167983 */ /* 0x002ee80000300a00 */
[----:B------:R-:W3:Y:S04]  /*55fd0*/  LDL.LU.64 R20, [R1+0x2760] ;  /* 0x0027600001147983 */ /* 0x000ee80000300a00 */
[----:B------:R-:W3:Y:S04]  /*55fe0*/  LDL.LU.64 R58, [R1+0x2758] ;  /* 0x00275800013a7983 */ /* 0x000ee80000300a00 */
[----:B------:R-:W3:Y:S04]  /*55ff0*/  LDL.LU.64 R56, [R1+0x2750] ;  /* 0x0027500001387983 */ /* 0x000ee80000300a00 */
[----:B------:R-:W-:Y:S04]  /*56000*/  STL.64 [R1+0x310], R40 ;  /* 0x0003102801007387 */ /* 0x000fe80000100a00 */
[----:B------:R1:W-:Y:S01]  /*56010*/  STL.64 [R1+0x318], R42 ;  /* 0x0003182a01007387 */ /* 0x0003e20000100a00 */
[----:B------:R-:W-:Y:S01]  /*56020*/  VIADD R13, R13, 0x1 ;  /* 0x000000010d0d7836 */ /* 0x000fe20000000000 */
[----:B------:R-:W-:-:S02]  /*56030*/  IADD3 R10, P4, R10, UR47, RZ ;  /* 0x0000002f0a0a7c10 */ /* 0x000fc4000ff9e0ff */
[----:B------:R-:W-:Y:S02]  /*56040*/  IADD3 R11, P5, R11, UR47, RZ ;  /* 0x0000002f0b0b7c10 */ /* 0x000fe4000ffbe0ff */
[----:B------:R-:W-:Y:S02]  /*56050*/  IADD3 R61, P2, R61, UR47, RZ ;  /* 0x0000002f3d3d7c10 */ /* 0x000fe4000ff5e0ff */
[----:B------:R-:W-:Y:S02]  /*56060*/  IADD3 R8, P6, R8, UR47, RZ ;  /* 0x0000002f08087c10 */ /* 0x000fe4000ffde0ff */
[----:B------:R-:W-:Y:S02]  /*56070*/  IADD3 R9, P1, R9, UR47, RZ ;  /* 0x0000002f09097c10 */ /* 0x000fe4000ff3e0ff */
[----:B------:R-:W-:Y:S02]  /*56080*/  IADD3 R6, P3, R6, UR47, RZ ;  /* 0x0000002f06067c10 */ /* 0x000fe4000ff7e0ff */
[----:B------:R-:W-:-:S02]  /*56090*/  IADD3.X R7, R7, UR8, RZ, P4, !PT ;  /* 0x0000000807077c10 */ /* 0x000fc4000a7fe4ff */
[----:B------:R-:W-:Y:S02]  /*560a0*/  IADD3 R4, P4, R4, UR47, RZ ;  /* 0x0000002f04047c10 */ /* 0x000fe4000ff9e0ff */
[----:B------:R-:W-:Y:S02]  /*560b0*/  IADD3.X R5, R5, UR8, RZ, P5, !PT ;  /* 0x0000000805057c10 */ /* 0x000fe4000affe4ff */
[----:B------:R-:W-:Y:S02]  /*560c0*/  IADD3 R2, P5, R2, UR47, RZ ;  /* 0x0000002f02027c10 */ /* 0x000fe4000ffbe0ff */
[----:B------:R-:W-:Y:S02]  /*560d0*/  IADD3.X R3, R3, UR8, RZ, P6, !PT ;  /* 0x0000000803037c10 */ /* 0x000fe4000b7fe4ff */
[----:B------:R-:W-:Y:S02]  /*560e0*/  IADD3 R36, P6, R36, UR47, RZ ;  /* 0x0000002f24247c10 */ /* 0x000fe4000ffde0ff */
[----:B------:R-:W-:-:S02]  /*560f0*/  IADD3.X R37, R37, UR8, RZ, P1, !PT ;  /* 0x0000000825257c10 */ /* 0x000fc40008ffe4ff */
[----:B----4-:R-:W-:Y:S02]  /*56100*/  IADD3 R38, P1, R38, UR47, RZ ;  /* 0x0000002f26267c10 */ /* 0x010fe4000ff3e0ff */
[----:B------:R-:W-:Y:S02]  /*56110*/  IADD3.X R60, R60, UR8, RZ, P3, !PT ;  /* 0x000000083c3c7c10 */ /* 0x000fe40009ffe4ff */
[----:B------:R-:W-:Y:S01]  /*56120*/  IADD3.X R39, R39, UR8, RZ, P2, !PT ;  /* 0x0000000827277c10 */ /* 0x000fe200097fe4ff */
[----:B--2---:R-:W-:-:S15]  /*56130*/  HMMA.16816.F32 R16, R32, R44, R16 ;  /* 0x0000002c2010723c */ /* 0x004fde0000001810 */
[----:B------:R-:W-:-:S08]  /*56140*/  NOP ;  /* 0x0000000000007918 */ /* 0x000fd00000000000 */
[----:B------:R-:W-:Y:S04]  /*56150*/  STL.64 [R1+0x300], R16 ;  /* 0x0003001001007387 */ /* 0x000fe80000100a00 */
[----:B------:R2:W-:Y:S01]  /*56160*/  STL.64 [R1+0x308], R18 ;  /* 0x0003081201007387 */ /* 0x0005e20000100a00 */
[C---:B---3--:R-:W-:Y:S06]  /*56170*/  HMMA.16816.F32 R20, R32.reuse, R48, R20 ;  /* 0x000000302014723c */ /* 0x048fec0000001814 */
[C---:B-1----:R-:W-:Y:S06]  /*56180*/  HMMA.16816.F32 R40, R32.reuse, R46, R56 ;  /* 0x0000002e2028723c */ /* 0x042fec0000001838 */
[----:B--2---:R-:W-:-:S15]  /*56190*/  HMMA.16816.F32 R16, R32, R50, R24 ;  /* 0x000000322010723c */ /* 0x004fde0000001818 */
[----:B------:R-:W-:-:S02]  /*561a0*/  NOP ;  /* 0x0000000000007918 */ /* 0x000fc40000000000 */
[----:B------:R-:W-:Y:S04]  /*561b0*/  STL.64 [R1+0x2f0], R40 ;  /* 0x0002f02801007387 */ /* 0x000fe80000100a00 */
[----:B------:R-:W-:Y:S04]  /*561c0*/  STL.64 [R1+0x2f8], R42 ;  /* 0x0002f82a01007387 */ /* 0x000fe80000100a00 */
[----:B------:R-:W-:Y:S04]  /*561d0*/  STL.64 [R1+0x2e0], R20 ;  /* 0x0002e01401007387 */ /* 0x000fe80000100a00 */
[----:B------:R-:W-:Y:S04]  /*561e0*/  STL.64 [R1+0x2e8], R22 ;  /* 0x0002e81601007387 */ /* 0x000fe80000100a00 */
[----:B------:R-:W-:Y:S04]  /*561f0*/  STL.64 [R1+0x400], R16 ;  /* 0x0004001001007387 */ /* 0x000fe80000100a00 */
[----:B------:R1:W-:Y:S02]  /*56200*/  STL.64 [R1+0x408], R18 ;  /* 0x0004081201007387 */ /* 0x0003e40000100a00 */
[----:B-1----:R-:W-:Y:S02]  /*56210*/  HMMA.16816.F32 R16, R32, R52, R28 ;  /* 0x000000342010723c */ /* 0x002fe4000000181c */
[----:B------:R-:W-:-:S15]  /*56220*/  STL [R1+0xd88], R13 ;  /* 0x000d880d01007387 */ /* 0x000fde0000100800 */
[----:B------:R-:W-:-:S06]  /*56230*/  NOP ;  /* 0x0000000000007918 */ /* 0x000fcc0000000000 */
[----:B------:R-:W-:Y:S04]  /*56240*/  STL.64 [R1+0x3f0], R16 ;  /* 0x0003f01001007387 */ /* 0x000fe80000100a00 */
[----:B------:R-:W-:Y:S04]  /*56250*/  STL.64 [R1+0x3f8], R18 ;  /* 0x0003f81201007387 */ /* 0x000fe80000100a00 */
[----:B------:R-:W-:Y:S04]  /*56260*/  STL [R1+0x8e0], R10 ;  /* 0x0008e00a01007387 */ /* 0x000fe80000100800 */
[----:B------:R-:W-:Y:S04]  /*56270*/  STL [R1+0x8e8], R11 ;  /* 0x0008e80b01007387 */ /* 0x000fe80000100800 */
[----:B------:R1:W-:Y:S04]  /*56280*/  STL [R1+0x1164], R61 ;  /* 0x0011643d01007387 */ /* 0x0003e80000100800 */
[----:B------:R-:W-:Y:S04]  /*56290*/  STL [R1+0x1174], R8 ;  /* 0x0011740801007387 */ /* 0x000fe80000100800 */
[----:B-1----:R-:W2:Y:S04]  /*562a0*/  LDL.LU R61, [R1+0x1150] ;  /* 0x00115000013d7983 */ /* 0x002ea80000300800 */
        /* <DEDUP_REMOVED lines=12> */
[----:B-1----:R-:W3:Y:S01]  /*56370*/  LDL.LU R60, [R1+0x1124] ;  /* 0x00112400013c7983 */ /* 0x002ee20000300800 */
[----:B------:R-:W-:Y:S01]  /*56380*/  VIADD R15, R15, 0x7f ;  /* 0x0000007f0f0f7836 */ /* 0x000fe20000000000 */
[----:B------:R-:W-:-:S02]  /*56390*/  IADD3 R54, P2, R54, UR47, RZ ;  /* 0x0000002f36367c10 */ /* 0x000fc4000ff5e0ff */
[----:B------:R-:W-:Y:S02]  /*563a0*/  IADD3 R55, P3, R55, UR47, RZ ;  /* 0x0000002f37377c10 */ /* 0x000fe4000ff7e0ff */
[----:B------:R-:W-:Y:S01]  /*563b0*/  SHF.R.S32.HI R12, RZ, 0x1f, R15 ;  /* 0x0000001fff0c7819 */ /* 0x000fe2000001140f */
[----:B------:R-:W-:Y:S03]  /*563c0*/  STL [R1+0x1134], R54 ;  /* 0x0011343601007387 */ /* 0x000fe60000100800 */
[----:B------:R-:W-:Y:S01]  /*563d0*/  LEA.HI R12, R12, R15, RZ, 0x7 ;  /* 0x0000000f0c0c7211 */ /* 0x000fe200078f38ff */
[----:B------:R-:W4:Y:S04]  /*563e0*/  LDL.LU R43, [R1+0x1148] ;  /* 0x00114800012b7983 */ /* 0x000f280000300800 */
[----:B------:R-:W4:Y:S01]  /*563f0*/  LDL.LU R40, [R1+0x111c] ;  /* 0x00111c0001287983 */ /* 0x000f220000300800 */
[----:B------:R-:W-:-:S03]  /*56400*/  SHF.R.S32.HI R12, RZ, 0x7, R12 ;  /* 0x00000007ff0c7819 */ /* 0x000fc6000001140c */
[----:B------:R-:W4:Y:S04]  /*56410*/  LDL.LU R41, [R1+0x1140] ;  /* 0x0011400001297983 */ /* 0x000f280000300800 */
[----:B------:R1:W-:Y:S04]  /*56420*/  STL [R1+0x112c], R55 ;  /* 0x00112c3701007387 */ /* 0x0003e80000100800 */
[----:B------:R-:W4:Y:S04]  /*56430*/  LDL.LU R18, [R1+0x1114] ;  /* 0x0011140001127983 */ /* 0x000f280000300800 */
[----:B------:R-:W4:Y:S01]  /*56440*/  LDL.LU R19, [R1+0x1138] ;  /* 0x0011380001137983 */ /* 0x000f220000300800 */
[----:B------:R-:W-:-:S03]  /*56450*/  ISETP.NE.U32.AND P0, PT, R13, R12, PT ;  /* 0x0000000c0d00720c */ /* 0x000fc60003f05070 */
        /* <DEDUP_REMOVED lines=10> */
[----:B-1----:R-:W4:Y:S04]  /*56500*/  LDL.LU R55, [R1+0x10e4] ;  /* 0x0010e40001377983 */ /* 0x002f280000300800 */
[----:B------:R-:W4:Y:S04]  /*56510*/  LDL.LU R6, [R1+0x1108] ;  /* 0x0011080001067983 */ /* 0x000f280000300800 */
[----:B------:R-:W4:Y:S04]  /*56520*/  LDL.LU R7, [R1+0x10dc] ;  /* 0x0010dc0001077983 */ /* 0x000f280000300800 */
[----:B------:R-:W4:Y:S01]  /*56530*/  LDL.LU R4, [R1+0x1100] ;  /* 0x0011000001047983 */ /* 0x000f220000300800 */
[----:B--2---:R-:W-:-:S05]  /*56540*/  IADD3.X R61, R61, UR8, RZ, P4, !PT ;  /* 0x000000083d3d7c10 */ /* 0x004fca000a7fe4ff */
[----:B------:R1:W-:Y:S04]  /*56550*/  STL [R1+0x1150], R61 ;  /* 0x0011503d01007387 */ /* 0x0003e80000100800 */
        /* <DEDUP_REMOVED lines=8> */
[----:B-1----:R-:W2:Y:S01]  /*565e0*/  LDL.LU R61, [R1+0x10b4] ;  /* 0x0010b400013d7983 */ /* 0x002ea20000300800 */
[----:B---3--:R-:W-:-:S05]  /*565f0*/  IADD3 R60, P4, R60, UR47, RZ ;  /* 0x0000002f3c3c7c10 */ /* 0x008fca000ff9e0ff */
[----:B------:R1:W-:Y:S04]  /*56600*/  STL [R1+0x1124], R60 ;  /* 0x0011243c01007387 */ /* 0x0003e80000100800 */
[----:B-1----:R-:W3:Y:S01]  /*56610*/  LDL.LU R60, [R1+0x10d8] ;  /* 0x0010d800013c7983 */ /* 0x002ee20000300800 */
[----:B----4-:R-:W-:Y:S02]  /*56620*/  IADD3.X R43, R43, UR8, RZ, P5, !PT ;  /* 0x000000082b2b7c10 */ /* 0x010fe4000affe4ff */
[----:B------:R-:W-:Y:S02]  /*56630*/  IADD3 R40, P5, R40, UR47, RZ ;  /* 0x0000002f28287c10 */ /* 0x000fe4000ffbe0ff */
[----:B------:R-:W-:Y:S01]  /*56640*/  IADD3.X R41, R41, UR8, RZ, P6, !PT ;  /* 0x0000000829297c10 */ /* 0x000fe2000b7fe4ff */
[----:B------:R-:W-:Y:S01]  /*56650*/  STL [R1+0x1148], R43 ;  /* 0x0011482b01007387 */ /* 0x000fe20000100800 */
[----:B------:R-:W-:-:S03]  /*56660*/  IADD3 R18, P6, R18, UR47, RZ ;  /* 0x0000002f12127c10 */ /* 0x000fc6000ffde0ff */
[----:B------:R-:W-:Y:S01]  /*56670*/  STL [R1+0x111c], R40 ;  /* 0x00111c2801007387 */ /* 0x000fe20000100800 */
[----:B------:R-:W-:-:S03]  /*56680*/  IADD3.X R19, R19, UR8, RZ, P1, !PT ;  /* 0x0000000813137c10 */ /* 0x000fc60008ffe4ff */
        /* <DEDUP_REMOVED lines=17> */
[----:B------:R-:W-:Y:S02]  /*567a0*/  IADD3 R8, P5, R8, UR47, RZ ;  /* 0x0000002f08087c10 */ /* 0x000fe4000ffbe0ff */
[----:B------:R-:W-:Y:S01]  /*567b0*/  IADD3.X R9, R9, UR8, RZ, P6, !PT ;  /* 0x0000000809097c10 */ /* 0x000fe2000b7fe4ff */
[----:B------:R-:W-:Y:S01]  /*567c0*/  STL [R1+0x10f4], R10 ;  /* 0x0010f40a01007387 */ /* 0x000fe20000100800 */
[----:B------:R-:W-:-:S03]  /*567d0*/  IADD3 R55, P6, R55, UR47, RZ ;  /* 0x0000002f37377c10 */ /* 0x000fc6000ffde0ff */
[----:B------:R-:W-:Y:S04]  /*567e0*/  STL [R1+0x1118], R11 ;  /* 0x0011180b01007387 */ /* 0x000fe80000100800 */
[----:B------:R1:W-:Y:S04]  /*567f0*/  STL [R1+0x10e4], R55 ;  /* 0x0010e43701007387 */ /* 0x0003e80000100800 */
[----:B------:R-:W-:Y:S04]  /*56800*/  STL [R1+0x10ec], R8 ;  /* 0x0010ec0801007387 */ /* 0x000fe80000100800 */
[----:B-1----:R-:W4:Y:S01]  /*56810*/  LDL.LU R55, [R1+0x10ac] ;  /* 0x0010ac0001377983 */ /* 0x002f220000300800 */
[----:B------:R-:W-:-:S02]  /*56820*/  IADD3.X R6, R6, UR8, RZ, P1, !PT ;  /* 0x0000000806067c10 */ /* 0x000fc40008ffe4ff */
[----:B------:R-:W-:Y:S02]  /*56830*/  IADD3 R7, P1, R7, UR47, RZ ;  /* 0x0000002f07077c10 */ /* 0x000fe4000ff3e0ff */
[----:B------:R-:W-:Y:S01]  /*56840*/  IADD3.X R4, R4, UR8, RZ, P2, !PT ;  /* 0x0000000804047c10 */ /* 0x000fe200097fe4ff */
[----:B------:R-:W-:Y:S04]  /*56850*/  STL [R1+0x1110], R9 ;  /* 0x0011100901007387 */ /* 0x000fe80000100800 */
[----:B------:R-:W-:Y:S04]  /*56860*/  STL [R1+0x1108], R6 ;  /* 0x0011080601007387 */ /* 0x000fe80000100800 */
[----:B------:R-:W-:Y:S04]  /*56870*/  STL [R1+0x10dc], R7 ;  /* 0x0010dc0701007387 */ /* 0x000fe80000100800 */
[----:B------:R-:W-:Y:S01]  /*56880*/  STL [R1+0x1100], R4 ;  /* 0x0011000401007387 */ /* 0x000fe20000100800 */
[----:B--2---:R-:W-:-:S02]  /*56890*/  IADD3 R5, P2, R5, UR47, RZ ;  /* 0x0000002f05057c10 */ /* 0x004fc4000ff5e0ff */
        /* <DEDUP_REMOVED lines=11> */
[----:B------:R-:W-:Y:S02]  /*56950*/  IADD3.X R54, R54, UR8, RZ, P6, !PT ;  /* 0x0000000836367c10 */ /* 0x000fe4000b7fe4ff */
[----:B------:R-:W-:Y:S01]  /*56960*/  IADD3 R61, P6, R61, UR47, RZ ;  /* 0x0000002f3d3d7c10 */ /* 0x000fe2000ffde0ff */
[----:B------:R-:W-:Y:S04]  /*56970*/  STL [R1+0x10e8], R38 ;  /* 0x0010e82601007387 */ /* 0x000fe80000100800 */
[----:B------:R1:W-:Y:S04]  /*56980*/  STL [R1+0x10b4], R61 ;  /* 0x0010b43d01007387 */ /* 0x0003e80000100800 */
[----:B------:R-:W-:Y:S04]  /*56990*/  STL [R1+0x10bc], R39 ;  /* 0x0010bc2701007387 */ /* 0x000fe80000100800 */
[----:B-1----:R-:W2:Y:S04]  /*569a0*/  LDL.LU R61, [R1+0x10d0] ;  /* 0x0010d000013d7983 */ /* 0x002ea80000300800 */
[----:B------:R-:W-:Y:S04]  /*569b0*/  STL [R1+0x10e0], R54 ;  /* 0x0010e03601007387 */ /* 0x000fe80000100800 */
[----:B------:R-:W2:Y:S04]  /*569c0*/  LDL.LU R43, [R1+0x10a4] ;  /* 0x0010a400012b7983 */ /* 0x000ea80000300800 */
[----:B------:R-:W2:Y:S01]  /*569d0*/  LDL.LU R40, [R1+0x10c8] ;  /* 0x0010c80001287983 */ /* 0x000ea20000300800 */
[----:B---3--:R-:W-:-:S03]  /*569e0*/  IADD3.X R60, R60, UR8, RZ, P1, !PT ;  /* 0x000000083c3c7c10 */ /* 0x008fc60008ffe4ff */
[----:B------:R-:W3:Y:S04]  /*569f0*/  LDL.LU R41, [R1+0x109c] ;  /* 0x00109c0001297983 */ /* 0x000ee80000300800 */
[----:B------:R1:W-:Y:S04]  /*56a00*/  STL [R1+0x10d8], R60 ;  /* 0x0010d83c01007387 */ /* 0x0003e80000100800 */
        /* <DEDUP_REMOVED lines=12> */
[----:B-1----:R-:W3:Y:S04]  /*56ad0*/  LDL.LU R60, [R1+0x1090] ;  /* 0x00109000013c7983 */ /* 0x002ee80000300800 */
[----:B------:R-:W3:Y:S04]  /*56ae0*/  LDL.LU R6, [R1+0x1064] ;  /* 0x0010640001067983 */ /* 0x000ee80000300800 */
[----:B------:R-:W3:Y:S04]  /*56af0*/  LDL.LU R7, [R1+0x1088] ;  /* 0x0010880001077983 */ /* 0x000ee80000300800 */
[----:B------:R-:W3:Y:S01]  /*56b00*/  LDL.LU R4, [R1+0x105c] ;  /* 0x00105c0001047983 */ /* 0x000ee20000300800 */
[----:B----4-:R-:W-:-:S05]  /*56b10*/  IADD3 R55, P1, R55, UR47, RZ ;  /* 0x0000002f37377c10 */ /* 0x010fca000ff3e0ff */
[----:B------:R1:W-:Y:S04]  /*56b20*/  STL [R1+0x10ac], R55 ;  /* 0x0010ac3701007387 */ /* 0x0003e80000100800 */
        /* <DEDUP_REMOVED lines=8> */
[----:B-1----:R-:W4:Y:S01]  /*56bb0*/  LDL.LU R55, [R1+0x1060] ;  /* 0x0010600001377983 */ /* 0x002f220000300800 */
[----:B--2---:R-:W-:-:S05]  /*56bc0*/  IADD3.X R61, R61, UR8, RZ, P2, !PT ;  /* 0x000000083d3d7c10 */ /* 0x004fca00097fe4ff */
[----:B------:R1:W-:Y:S01]  /*56bd0*/  STL [R1+0x10d0], R61 ;  /* 0x0010d03d01007387 */ /* 0x0003e20000100800 */
[----:B------:R-:W-:Y:S02]  /*56be0*/  IADD3 R43, P2, R43, UR47, RZ ;  /* 0x0000002f2b2b7c10 */ /* 0x000fe4000ff5e0ff */
[----:B------:R-:W-:Y:S01]  /*56bf0*/  IADD3.X R40, R40, UR8, RZ, P3, !PT ;  /* 0x0000000828287c10 */ /* 0x000fe20009ffe4ff */
[----:B-1----:R-:W2:Y:S01]  /*56c00*/  LDL.LU R61, [R1+0x1034] ;  /* 0x00103400013d7983 */ /* 0x002ea20000300800 */
[----:B---3--:R-:W-:-:S03]  /*56c10*/  IADD3 R41, P3, R41, UR47, RZ ;  /* 0x0000002f29297c10 */ /* 0x008fc6000ff7e0ff */
        /* <DEDUP_REMOVED lines=23> */
[----:B------:R-:W-:-:S03]  /*56d90*/  IADD3.X R60, R60, UR8, RZ, P4, !PT ;  /* 0x000000083c3c7c10 */ /* 0x000fc6000a7fe4ff */
[----:B------:R-:W-:Y:S04]  /*56da0*/  STL [R1+0x1074], R11 ;  /* 0x0010740b01007387 */ /* 0x000fe80000100800 */
[----:B------:R1:W-:Y:S04]  /*56db0*/  STL [R1+0x1090], R60 ;  /* 0x0010903c01007387 */ /* 0x0003e80000100800 */
[----:B------:R-:W-:Y:S04]  /*56dc0*/  STL [R1+0x1098], R8 ;  /* 0x0010980801007387 */ /* 0x000fe80000100800 */
[----:B-1----:R-:W3:Y:S01]  /*56dd0*/  LDL.LU R60, [R1+0x1058] ;  /* 0x00105800013c7983 */ /* 0x002ee20000300800 */
[----:B------:R-:W-:-:S02]  /*56de0*/  IADD3 R9, P3, R9, UR47, RZ ;  /* 0x0000002f09097c10 */ /* 0x000fc4000ff7e0ff */
[----:B------:R-:W-:Y:S02]  /*56df0*/  IADD3 R6, P4, R6, UR47, RZ ;  /* 0x0000002f06067c10 */ /* 0x000fe4000ff9e0ff */
[----:B------:R-:W-:Y:S02]  /*56e00*/  IADD3.X R7, R7, UR8, RZ, P5, !PT ;  /* 0x0000000807077c10 */ /* 0x000fe4000affe4ff */
[----:B------:R-:W-:Y:S01]  /*56e10*/  IADD3 R4, P5, R4, UR47, RZ ;  /* 0x0000002f04047c10 */ /* 0x000fe2000ffbe0ff */
[----:B------:R-:W-:Y:S01]  /*56e20*/  STL [R1+0x106c], R9 ;  /* 0x00106c0901007387 */ /* 0x000fe20000100800 */
[----:B----4-:R-:W-:-:S03]  /*56e30*/  IADD3.X R5, R5, UR8, RZ, P6, !PT ;  /* 0x0000000805057c10 */ /* 0x010fc6000b7fe4ff */
        /* <DEDUP_REMOVED lines=15> */
[----:B------:R-:W-:Y:S04]  /*56f30*/  STL [R1+0x1044], R38 ;  /* 0x0010442601007387 */ /* 0x000fe80000100800 */
[----:B------:R1:W-:Y:S04]  /*56f40*/  STL [R1+0x1060], R55 ;  /* 0x0010603701007387 */ /* 0x0003e80000100800 */
[----:B------:R-:W-:Y:S04]  /*56f50*/  STL [R1+0x1068], R39 ;  /* 0x0010682701007387 */ /* 0x000fe80000100800 */
[----:B-1----:R-:W4:Y:S01]  /*56f60*/  LDL.LU R55, [R1+0x102c] ;  /* 0x00102c0001377983 */ /* 0x002f220000300800 */
[----:B------:R-:W-:-:S05]  /*56f70*/  IADD3 R54, P3, R54, UR47, RZ ;  /* 0x0000002f36367c10 */ /* 0x000fca000ff7e0ff */
[----:B------:R-:W-:Y:S04]  /*56f80*/  STL [R1+0x103c], R54 ;  /* 0x00103c3601007387 */ /* 0x000fe80000100800 */
[----:B------:R-:W4:Y:S04]  /*56f90*/  LDL.LU R43, [R1+0x1050] ;  /* 0x00105000012b7983 */ /* 0x000f280000300800 */
[----:B------:R-:W4:Y:S04]  /*56fa0*/  LDL.LU R40, [R1+0x1024] ;  /* 0x0010240001287983 */ /* 0x000f280000300800 */
[----:B------:R-:W4:Y:S01]  /*56fb0*/  LDL.LU R41, [R1+0x1048] ;  /* 0x0010480001297983 */ /* 0x000f220000300800 */
[----:B--2---:R-:W-:-:S05]  /*56fc0*/  IADD3 R61, P4, R61, UR47, RZ ;  /* 0x0000002f3d3d7c10 */ /* 0x004fca000ff9e0ff */
        /* <DEDUP_REMOVED lines=16> */
[----:B------:R-:W2:Y:S01]  /*570d0*/  LDL.LU R4, [R1+0x1008] ;  /* 0x0010080001047983 */ /* 0x000ea20000300800 */
[----:B---3--:R-:W-:-:S05]  /*570e0*/  IADD3.X R60, R60, UR8, RZ, P5, !PT ;  /* 0x000000083c3c7c10 */ /* 0x008fca000affe4ff */
        /* <DEDUP_REMOVED lines=9> */
[----:B-1----:R-:W3:Y:S01]  /*57180*/  LDL.LU R60, [R1+0xfbc] ;  /* 0x000fbc00013c7983 */ /* 0x002ee20000300800 */
[----:B----4-:R-:W-:-:S05]  /*57190*/  IADD3 R55, P5, R55, UR47, RZ ;  /* 0x0000002f37377c10 */ /* 0x010fca000ffbe0ff */
[----:B------:R1:W-:Y:S04]  /*571a0*/  STL [R1+0x102c], R55 ;  /* 0x00102c3701007387 */ /* 0x0003e80000100800 */
[----:B-1----:R-:W4:Y:S01]  /*571b0*/  LDL.LU R55, [R1+0xfe0] ;  /* 0x000fe00001377983 */ /* 0x002f220000300800 */
[----:B------:R-:W-:Y:S02]  /*571c0*/  IADD3.X R43, R43, UR8, RZ, P6, !PT ;  /* 0x000000082b2b7c10 */ /* 0x000fe4000b7fe4ff */
[----:B------:R-:W-:Y:S02]  /*571d0*/  IADD3 R40, P6, R40, UR47, RZ ;  /* 0x0000002f28287c10 */ /* 0x000fe4000ffde0ff */
[----:B------:R-:W-:Y:S01]  /*571e0*/  IADD3.X R41, R41, UR8, RZ, P1, !PT ;  /* 0x0000000829297c10 */ /* 0x000fe20008ffe4ff */
        /* <DEDUP_REMOVED lines=26> */
[----:B------:R1:W-:Y:S01]  /*57390*/  STL [R1+0xfec], R61 ;  /* 0x000fec3d01007387 */ /* 0x0003e20000100800 */
[----:B------:R-:W-:-:S03]  /*573a0*/  IADD3.X R6, R6, UR8, RZ, P2, !PT ;  /* 0x0000000806067c10 */ /* 0x000fc600097fe4ff */
[----:B------:R-:W-:Y:S01]  /*573b0*/  STL [R1+0xff4], R8 ;  /* 0x000ff40801007387 */ /* 0x000fe20000100800 */
[----:B------:R-:W-:Y:S02]  /*573c0*/  IADD3 R7, P2, R7, UR47, RZ ;  /* 0x0000002f07077c10 */ /* 0x000fe4000ff5e0ff */
[----:B------:R-:W-:Y:S01]  /*573d0*/  IADD3.X R4, R4, UR8, RZ, P3, !PT ;  /* 0x0000000804047c10 */ /* 0x000fe20009ffe4ff */
[----:B-1----:R-:W2:Y:S04]  /*573e0*/  LDL.LU R61, [R1+0xfb4] ;  /* 0x000fb400013d7983 */ /* 0x002ea80000300800 */
[----:B------:R-:W-:Y:S01]  /*573f0*/  STL [R1+0x1018], R9 ;  /* 0x0010180901007387 */ /* 0x000fe20000100800 */
        /* <DEDUP_REMOVED lines=17> */
[----:B------:R-:W-:Y:S04]  /*57510*/  STL [R1+0xff0], R38 ;  /* 0x000ff02601007387 */ /* 0x000fe80000100800 */
[----:B------:R1:W-:Y:S04]  /*57520*/  STL [R1+0xfbc], R60 ;  /* 0x000fbc3c01007387 */ /* 0x0003e80000100800 */
[----:B------:R-:W-:Y:S04]  /*57530*/  STL [R1+0xfc4], R39 ;  /* 0x000fc42701007387 */ /* 0x000fe80000100800 */
[----:B-1----:R-:W3:Y:S04]  /*57540*/  LDL.LU R60, [R1+0xfd8] ;  /* 0x000fd800013c7983 */ /* 0x002ee80000300800 */
[----:B------:R-:W-:Y:S04]  /*57550*/  STL [R1+0xfe8], R54 ;  /* 0x000fe83601007387 */ /* 0x000fe80000100800 */
[----:B------:R-:W3:Y:S04]  /*57560*/  LDL.LU R43, [R1+0xfac] ;  /* 0x000fac00012b7983 */ /* 0x000ee80000300800 */
[----:B------:R-:W3:Y:S04]  /*57570*/  LDL.LU R40, [R1+0xfd0] ;  /* 0x000fd00001287983 */ /* 0x000ee80000300800 */
[----:B------:R-:W3:Y:S01]  /*57580*/  LDL.LU R41, [R1+0xfa4] ;  /* 0x000fa40001297983 */ /* 0x000ee20000300800 */
[----:B----4-:R-:W-:-:S05]  /*57590*/  IADD3.X R55, R55, UR8, RZ, P2, !PT ;  /* 0x0000000837377c10 */ /* 0x010fca00097fe4ff */
        /* <DEDUP_REMOVED lines=28> */
[----:B---3--:R-:W-:-:S05]  /*57760*/  IADD3.X R60, R60, UR8, RZ, P3, !PT ;  /* 0x000000083c3c7c10 */ /* 0x008fca0009ffe4ff */
[----:B------:R1:W-:Y:S04]  /*57770*/  STL [R1+0xfd8], R60 ;  /* 0x000fd83c01007387 */ /* 0x0003e80000100800 */
[----:B-1----:R-:W3:Y:S01]  /*57780*/  LDL.LU R60, [R1+0xf3c] ;  /* 0x000f3c00013c7983 */ /* 0x002ee20000300800 */
[----:B------:R-:W-:Y:S02]  /*57790*/  IADD3 R43, P3, R43, UR47, RZ ;  /* 0x0000002f2b2b7c10 */ /* 0x000fe4000ff7e0ff */
[----:B------:R-:W-:Y:S02]  /*577a0*/  IADD3.X R40, R40, UR8, RZ, P4, !PT ;  /* 0x0000000828287c10 */ /* 0x000fe4000a7fe4ff */
[----:B------:R-:W-:Y:S01]  /*577b0*/  IADD3 R41, P4, R41, UR47, RZ ;  /* 0x0000002f29297c10 */ /* 0x000fe2000ff9e0ff */
[----:B------:R-:W-:Y:S04]  /*577c0*/  STL [R1+0xfac], R43 ;  /* 0x000fac2b01007387 */ /* 0x000fe80000100800 */
        /* <DEDUP_REMOVED lines=23> */
[----:B------:R-:W-:-:S05]  /*57940*/  IADD3.X R55, R55, UR8, RZ, P5, !PT ;  /* 0x0000000837377c10 */ /* 0x000fca000affe4ff */
[----:B------:R1:W-:Y:S04]  /*57950*/  STL [R1+0xf98], R55 ;  /* 0x000f983701007387 */ /* 0x0003e80000100800 */
[----:B------:R-:W-:Y:S04]  /*57960*/  STL [R1+0xfa0], R8 ;  /* 0x000fa00801007387 */ /* 0x000fe80000100800 */
[----:B-1----:R-:W4:Y:S01]  /*57970*/  LDL.LU R55, [R1+0xf60] ;  /* 0x000f600001377983 */ /* 0x002f220000300800 */
[----:B------:R-:W-:Y:S02]  /*57980*/  IADD3 R9, P4, R9, UR47, RZ ;  /* 0x0000002f09097c10 */ /* 0x000fe4000ff9e0ff */
[----:B------:R-:W-:-:S02]  /*57990*/  IADD3 R6, P5, R6, UR47, RZ ;  /* 0x0000002f06067c10 */ /* 0x000fc4000ffbe0ff */
[----:B------:R-:W-:Y:S02]  /*579a0*/  IADD3.X R7, R7, UR8, RZ, P6, !PT ;  /* 0x0000000807077c10 */ /* 0x000fe4000b7fe4ff */
[----:B------:R-:W-:Y:S01]  /*579b0*/  IADD3 R4, P6, R4, UR47, RZ ;  /* 0x0000002f04047c10 */ /* 0x000fe2000ffde0ff */
[----:B------:R-:W-:Y:S04]  /*579c0*/  STL [R1+0xf74], R9 ;  /* 0x000f740901007387 */ /* 0x000fe80000100800 */
[----:B------:R-:W-:Y:S04]  /*579d0*/  STL [R1+0xf6c], R6 ;  /* 0x000f6c0601007387 */ /* 0x000fe80000100800 */
[----:B------:R-:W-:Y:S04]  /*579e0*/  STL [R1+0xf90], R7 ;  /* 0x000f900701007387 */ /* 0x000fe80000100800 */
[----:B------:R-:W-:Y:S01]  /*579f0*/  STL [R1+0xf64], R4 ;  /* 0x000f640401007387 */ /* 0x000fe20000100800 */
[----:B--2---:R-:W-:-:S02]  /*57a00*/  IADD3.X R5, R5, UR8, RZ, P1, !PT ;  /* 0x0000000805057c10 */ /* 0x004fc40008ffe4ff */
        /* <DEDUP_REMOVED lines=13> */
[----:B------:R-:W-:-:S05]  /*57ae0*/  IADD3.X R61, R61, UR8, RZ, P5, !PT ;  /* 0x000000083d3d7c10 */ /* 0x000fca000affe4ff */
[----:B------:R1:W-:Y:S04]  /*57af0*/  STL [R1+0xf68], R61 ;  /* 0x000f683d01007387 */ /* 0x0003e80000100800 */
[----:B------:R-:W-:Y:S04]  /*57b00*/  STL [R1+0xf70], R39 ;  /* 0x000f702701007387 */ /* 0x000fe80000100800 */
[----:B-1----:R-:W2:Y:S04]  /*57b10*/  LDL.LU R61, [R1+0xf34] ;  /* 0x000f3400013d7983 */ /* 0x002ea80000300800 */
[----:B------:R-:W-:Y:S04]  /*57b20*/  STL [R1+0xf44], R54 ;  /* 0x000f443601007387 */ /* 0x000fe80000100800 */
[----:B------:R-:W2:Y:S04]  /*57b30*/  LDL.LU R43, [R1+0xf58] ;  /* 0x000f5800012b7983 */ /* 0x000ea80000300800 */
[----:B------:R-:W2:Y:S01]  /*57b40*/  LDL.LU R40, [R1+0xf2c] ;  /* 0x000f2c0001287983 */ /* 0x000ea20000300800 */
[----:B---3--:R-:W-:-:S03]  /*57b50*/  IADD3 R60, P5, R60, UR47, RZ ;  /* 0x0000002f3c3c7c10 */ /* 0x008fc6000ffbe0ff */
        /* <DEDUP_REMOVED lines=29> */
[----:B--2---:R-:W-:-:S05]  /*57d30*/  IADD3 R61, P6, R61, UR47, RZ ;  /* 0x0000002f3d3d7c10 */ /* 0x004fca000ffde0ff */
[----:B------:R1:W-:Y:S01]  /*57d40*/  STL [R1+0xf34], R61 ;  /* 0x000f343d01007387 */ /* 0x0003e20000100800 */
[----:B------:R-:W-:Y:S02]  /*57d50*/  IADD3.X R43, R43, UR8, RZ, P1, !PT ;  /* 0x000000082b2b7c10 */ /* 0x000fe40008ffe4ff */
[----:B------:R-:W-:Y:S01]  /*57d60*/  IADD3 R40, P1, R40, UR47, RZ ;  /* 0x0000002f28287c10 */ /* 0x000fe2000ff3e0ff */
[----:B-1----:R-:W2:Y:S01]  /*57d70*/  LDL.LU R61, [R1+0xee8] ;  /* 0x000ee800013d7983 */ /* 0x002ea20000300800 */
[----:B---3--:R-:W-:-:S03]  /*57d80*/  IADD3.X R41, R41, UR8, RZ, P2, !PT ;  /* 0x0000000829297c10 */ /* 0x008fc600097fe4ff */
        /* <DEDUP_REMOVED lines=28> */
[----:B-1----:R-:W3:Y:S01]  /*57f50*/  LDL.LU R60, [R1+0xebc] ;  /* 0x000ebc00013c7983 */ /* 0x002ee20000300800 */
[----:B------:R-:W-:-:S02]  /*57f60*/  IADD3.X R6, R6, UR8, RZ, P3, !PT ;  /* 0x0000000806067c10 */ /* 0x000fc40009ffe4ff */
[----:B------:R-:W-:Y:S02]  /*57f70*/  IADD3 R7, P3, R7, UR47, RZ ;  /* 0x0000002f07077c10 */ /* 0x000fe4000ff7e0ff */
[----:B------:R-:W-:Y:S01]  /*57f80*/  IADD3.X R4, R4, UR8, RZ, P4, !PT ;  /* 0x0000000804047c10 */ /* 0x000fe2000a7fe4ff */
[----:B------:R-:W-:Y:S04]  /*57f90*/  STL [R1+0xf20], R9 ;  /* 0x000f200901007387 */ /* 0x000fe80000100800 */
[----:B------:R-:W-:Y:S01]  /*57fa0*/  STL [R1+0xf18], R6 ;  /* 0x000f180601007387 */ /* 0x000fe20000100800 */
[----:B----4-:R-:W-:-:S03]  /*57fb0*/  IADD3 R5, P4, R5, UR47, RZ ;  /* 0x0000002f05057c10 */ /* 0x010fc6000ff9e0ff */
        /* <DEDUP_REMOVED lines=18> */
[----:B-1----:R-:W4:Y:S04]  /*580e0*/  LDL.LU R55, [R1+0xee0] ;  /* 0x000ee00001377983 */ /* 0x002f280000300800 */
[----:B------:R-:W-:Y:S04]  /*580f0*/  STL [R1+0xef0], R54 ;  /* 0x000ef03601007387 */ /* 0x000fe80000100800 */
        /* <DEDUP_REMOVED lines=21> */
[----:B---3--:R-:W-:-:S05]  /*58250*/  IADD3 R60, P3, R60, UR47, RZ ;  /* 0x0000002f3c3c7c10 */ /* 0x008fca000ff7e0ff */
        /* <DEDUP_REMOVED lines=10> */
[----:B----4-:R-:W-:-:S05]  /*58300*/  IADD3.X R55, R55, UR8, RZ, P4, !PT ;  /* 0x0000000837377c10 */ /* 0x010fca000a7fe4ff */
[----:B------:R1:W-:Y:S04]  /*58310*/  STL [R1+0xee0], R55 ;  /* 0x000ee03701007387 */ /* 0x0003e80000100800 */
[----:B-1----:R-:W4:Y:S01]  /*58320*/  LDL.LU R55, [R1+0xe44] ;  /* 0x000e440001377983 */ /* 0x002f220000300800 */
[----:B------:R-:W-:Y:S02]  /*58330*/  IADD3 R43, P4, R43, UR47, RZ ;  /* 0x0000002f2b2b7c10 */ /* 0x000fe4000ff9e0ff */
[----:B------:R-:W-:Y:S02]  /*58340*/  IADD3.X R40, R40, UR8, RZ, P5, !PT ;  /* 0x0000000828287c10 */ /* 0x000fe4000affe4ff */
[----:B------:R-:W-:Y:S01]  /*58350*/  IADD3 R41, P5, R41, UR47, RZ ;  /* 0x0000002f29297c10 */ /* 0x000fe2000ffbe0ff */
        /* <DEDUP_REMOVED lines=24> */
[----:B------:R-:W-:Y:S02]  /*584e0*/  IADD3.X R61, R61, UR8, RZ, P6, !PT ;  /* 0x000000083d3d7c10 */ /* 0x000fe4000b7fe4ff */
[----:B------:R-:W-:-:S03]  /*584f0*/  IADD3 R9, P5, R9, UR47, RZ ;  /* 0x0000002f09097c10 */ /* 0x000fc6000ffbe0ff */
[----:B------:R1:W-:Y:S01]  /*58500*/  STL [R1+0xea0], R61 ;  /* 0x000ea03d01007387 */ /* 0x0003e20000100800 */
[----:B------:R-:W-:-:S03]  /*58510*/  IADD3 R6, P6, R6, UR47, RZ ;  /* 0x0000002f06067c10 */ /* 0x000fc6000ffde0ff */
[----:B------:R-:W-:Y:S01]  /*58520*/  STL [R1+0xea8], R8 ;  /* 0x000ea80801007387 */ /* 0x000fe20000100800 */
[----:B------:R-:W-:Y:S02]  /*58530*/  IADD3.X R7, R7, UR8, RZ, P1, !PT ;  /* 0x0000000807077c10 */ /* 0x000fe40008ffe4ff */
[----:B------:R-:W-:Y:S01]  /*58540*/  IADD3 R4, P1, R4, UR47, RZ ;  /* 0x0000002f04047c10 */ /* 0x000fe2000ff3e0ff */
[----:B-1----:R-:W2:Y:S04]  /*58550*/  LDL.LU R61, [R1+0xe68] ;  /* 0x000e6800013d7983 */ /* 0x002ea80000300800 */
[----:B------:R-:W-:Y:S01]  /*58560*/  STL [R1+0xe7c], R9 ;  /* 0x000e7c0901007387 */ /* 0x000fe20000100800 */
        /* <DEDUP_REMOVED lines=13> */
[----:B------:R-:W-:Y:S04]  /*58640*/  STL [R1+0xe5c], R36 ;  /* 0x000e5c2401007387 */ /* 0x000fe80000100800 */
[----:B------:R-:W-:Y:S01]  /*58650*/  STL [R1+0xe80], R37 ;  /* 0x000e802501007387 */ /* 0x000fe20000100800 */
[----:B------:R-:W-:-:S03]  /*58660*/  IADD3.X R60, R60, UR8, RZ, P6, !PT ;  /* 0x000000083c3c7c10 */ /* 0x000fc6000b7fe4ff */
[----:B------:R-:W-:Y:S04]  /*58670*/  STL [R1+0xe54], R38 ;  /* 0x000e542601007387 */ /* 0x000fe80000100800 */
[----:B------:R1:W-:Y:S04]  /*58680*/  STL [R1+0xe70], R60 ;  /* 0x000e703c01007387 */ /* 0x0003e80000100800 */
[----:B------:R-:W-:Y:S04]  /*58690*/  STL [R1+0xe78], R39 ;  /* 0x000e782701007387 */ /* 0x000fe80000100800 */
[----:B-1----:R-:W3:Y:S01]  /*586a0*/  LDL.LU R60, [R1+0xe3c] ;  /* 0x000e3c00013c7983 */ /* 0x002ee20000300800 */
[----:B------:R-:W-:-:S05]  /*586b0*/  IADD3 R54, P5, R54, UR47, RZ ;  /* 0x0000002f36367c10 */ /* 0x000fca000ffbe0ff */
[----:B------:R-:W-:Y:S04]  /*586c0*/  STL [R1+0xe4c], R54 ;  /* 0x000e4c3601007387 */ /* 0x000fe80000100800 */
        /* <DEDUP_REMOVED lines=35> */
[----:B------:R-:W-:Y:S02]  /*58900*/  IADD3.X R43, R43, UR8, RZ, P2, !PT ;  /* 0x000000082b2b7c10 */ /* 0x000fe400097fe4ff */
        /* <DEDUP_REMOVED lines=798> */
[----:B------:R3:W-:Y:S04]  /*5baf0*/  STL [R1+0x21e8], R39 ;  /* 0x0021e82701007387 */ /* 0x0007e80000100800 */
[----:B-1----:R-:W3:Y:S04]  /*5bb00*/  LDL.LU R60, [R1+0x21fc] ;  /* 0x0021fc00013c7983 */ /* 0x002ee80000300800 */
[----:B------:R1:W-:Y:S04]  /*5bb10*/  STL [R1+0x220c], R54 ;  /* 0x00220c3601007387 */ /* 0x0003e80000100800 */
        /* <DEDUP_REMOVED lines=28> */
[----:B---3--:R-:W3:Y:S04]  /*5bce0*/  LDL.LU R39, [R1+0x2170] ;  /* 0x0021700001277983 */ /* 0x008ee80000300800 */
[----:B-1----:R-:W3:Y:S04]  /*5bcf0*/  LDL.LU R54, [R1+0x2194] ;  /* 0x0021940001367983 */ /* 0x002ee80000300800 */
[----:B----4-:R-:W4:Y:S04]  /*5bd00*/  LDL.LU R55, [R1+0x2168] ;  /* 0x0021680001377983 */ /* 0x010f280000300800 */
[----:B--2---:R-:W2:Y:S01]  /*5bd10*/  LDL.LU R61, [R1+0x218c] ;  /* 0x00218c00013d7983 */ /* 0x004ea20000300800 */
[----:B------:R-:W-:-:S05]  /*5bd20*/  IADD3.X R60, R60, UR8, RZ, P3, !PT ;  /* 0x000000083c3c7c10 */ /* 0x000fca0009ffe4ff */
[----:B------:R1:W-:Y:S04]  /*5bd30*/  STL [R1+0x21fc], R60 ;  /* 0x0021fc3c01007387 */ /* 0x0003e80000100800 */
[----:B-1----:R-:W2:Y:S01]  /*5bd40*/  LDL.LU R60, [R1+0x2160] ;  /* 0x00216000013c7983 */ /* 0x002ea20000300800 */
[----:B------:R-:W-:Y:S02]  /*5bd50*/  IADD3 R43, P3, R43, UR47, RZ ;  /* 0x0000002f2b2b7c10 */ /* 0x000fe4000ff7e0ff */
[----:B------:R-:W-:Y:S02]  /*5bd60*/  IADD3.X R40, R40, UR8, RZ, P4, !PT ;  /* 0x0000000828287c10 */ /* 0x000fe4000a7fe4ff */
[----:B------:R-:W-:Y:S01]  /*5bd70*/  IADD3 R41, P4, R41, UR47, RZ ;  /* 0x0000002f29297c10 */ /* 0x000fe2000ff9e0ff */
[----:B------:R-:W-:Y:S04]  /*5bd80*/  STL [R1+0x21d0], R43 ;  /* 0x0021d02b01007387 */ /* 0x000fe80000100800 */
        /* <DEDUP_REMOVED lines=21> */
[----:B------:R-:W-:Y:S01]  /*5bee0*/  STL [R1+0x21a0], R11 ;  /* 0x0021a00b01007387 */ /* 0x000fe20000100800 */
[----:B------:R-:W-:-:S05]  /*5bef0*/  IADD3.X R3, R3, UR8, RZ, P5, !PT ;  /* 0x0000000803037c10 */ /* 0x000fca000affe4ff */
[----:B------:R1:W-:Y:S02]  /*5bf00*/  STL [R1+0x21bc], R3 ;  /* 0x0021bc0301007387 */ /* 0x0003e40000100800 */
[----:B-1----:R-:W1:Y:S01]  /*5bf10*/  LDC R3, c[0x0][0x23c] ;  /* 0x00008f00ff037b82 */ /* 0x002e620000000800 */
[----:B------:R-:W-:Y:S02]  /*5bf20*/  IADD3.X R8, R8, UR8, RZ, P4, !PT ;  /* 0x0000000808087c10 */ /* 0x000fe4000a7fe4ff */
[----:B------:R-:W-:Y:S02]  /*5bf30*/  IADD3 R9, P4, R9, UR47, RZ ;  /* 0x0000002f09097c10 */ /* 0x000fe4000ff9e0ff */
[----:B------:R-:W-:Y:S02]  /*5bf40*/  IADD3 R6, P5, R6, UR47, RZ ;  /* 0x0000002f06067c10 */ /* 0x000fe4000ffbe0ff */
[----:B------:R-:W-:Y:S01]  /*5bf50*/  IADD3.X R7, R7, UR8, RZ, P6, !PT ;  /* 0x0000000807077c10 */ /* 0x000fe2000b7fe4ff */
[----:B------:R-:W-:Y:S01]  /*5bf60*/  STL [R1+0x21c4], R8 ;  /* 0x0021c40801007387 */ /* 0x000fe20000100800 */
[----:B------:R-:W-:-:S03]  /*5bf70*/  IADD3 R4, P6, R4, UR47, RZ ;  /* 0x0000002f04047c10 */ /* 0x000fc6000ffde0ff */
[----:B------:R-:W-:Y:S04]  /*5bf80*/  STL [R1+0x2198], R9 ;  /* 0x0021980901007387 */ /* 0x000fe80000100800 */
[----:B------:R-:W-:Y:S01]  /*5bf90*/  STL [R1+0x2190], R6 ;  /* 0x0021900601007387 */ /* 0x000fe20000100800 */
[----:B-1----:R-:W-:-:S03]  /*5bfa0*/  IMAD.SHL.U32 R3, R3, 0x80, RZ ;  /* 0x0000008003037824 */ /* 0x002fc600078e00ff */
[----:B------:R-:W-:Y:S04]  /*5bfb0*/  STL [R1+0x21b4], R7 ;  /* 0x0021b40701007387 */ /* 0x000fe80000100800 */
[----:B------:R-:W-:Y:S01]  /*5bfc0*/  STL [R1+0x2188], R4 ;  /* 0x0021880401007387 */ /* 0x000fe20000100800 */
[----:B------:R-:W-:Y:S02]  /*5bfd0*/  IADD3.X R5, R5, UR8, RZ, P1, !PT ;  /* 0x0000000805057c10 */ /* 0x000fe40008ffe4ff */
[----:B------:R-:W-:-:S03]  /*5bfe0*/  IADD3 R2, P1, R2, UR47, RZ ;  /* 0x0000002f02027c10 */ /* 0x000fc6000ff3e0ff */
[----:B------:R-:W-:Y:S01]  /*5bff0*/  STL [R1+0x21ac], R5 ;  /* 0x0021ac0501007387 */ /* 0x000fe20000100800 */
[----:B------:R-:W-:-:S03]  /*5c000*/  IADD3.X R36, R36, UR8, RZ, P2, !PT ;  /* 0x0000000824247c10 */ /* 0x000fc600097fe4ff */
[----:B------:R1:W-:Y:S01]  /*5c010*/  STL [R1+0x2180], R2 ;  /* 0x0021800201007387 */ /* 0x0003e20000100800 */
[----:B------:R-:W-:-:S03]  /*5c020*/  IADD3 R37, P2, R3, R37, RZ ;  /* 0x0000002503257210 */ /* 0x000fc60007f5e0ff */
[----:B------:R0:W-:Y:S01]  /*5c030*/  STL [R1+0x21a4], R36 ;  /* 0x0021a42401007387 */ /* 0x0001e20000100800 */
[----:B------:R-:W-:-:S03]  /*5c040*/  IADD3.X R38, R38, UR8, RZ, P3, !PT ;  /* 0x0000000826267c10 */ /* 0x000fc60009ffe4ff */
[----:B------:R0:W-:Y:S01]  /*5c050*/  STL [R1+0x2178], R37 ;  /* 0x0021782501007387 */ /* 0x0001e20000100800 */
[----:B---3--:R-:W-:-:S03]  /*5c060*/  IADD3 R39, P3, R3, R39, RZ ;  /* 0x0000002703277210 */ /* 0x008fc60007f7e0ff */
[----:B------:R3:W-:Y:S01]  /*5c070*/  STL [R1+0x219c], R38 ;  /* 0x00219c2601007387 */ /* 0x0007e20000100800 */
[----:B------:R-:W-:-:S03]  /*5c080*/  IADD3.X R54, R54, UR8, RZ, P4, !PT ;  /* 0x0000000836367c10 */ /* 0x000fc6000a7fe4ff */
[----:B------:R3:W-:Y:S01]  /*5c090*/  STL [R1+0x2170], R39 ;  /* 0x0021702701007387 */ /* 0x0007e20000100800 */
[----:B----4-:R-:W-:-:S03]  /*5c0a0*/  IADD3 R55, P4, R3, R55, RZ ;  /* 0x0000003703377210 */ /* 0x010fc60007f9e0ff */
[----:B-1----:R-:W4:Y:S01]  /*5c0b0*/  LDL.LU R2, [R1+0x2184] ;  /* 0x0021840001027983 */ /* 0x002f220000300800 */
[----:B--2---:R-:W-:-:S03]  /*5c0c0*/  IADD3.X R61, R61, UR8, RZ, P5, !PT ;  /* 0x000000083d3d7c10 */ /* 0x004fc6000affe4ff */
[----:B------:R1:W-:Y:S04]  /*5c0d0*/  STL [R1+0x2194], R54 ;  /* 0x0021943601007387 */ /* 0x0003e80000100800 */
[----:B------:R2:W-:Y:S04]  /*5c0e0*/  STL [R1+0x2168], R55 ;  /* 0x0021683701007387 */ /* 0x0005e80000100800 */
[----:B------:R-:W4:Y:S04]  /*5c0f0*/  LDL.LU R45, [R1+0x118c] ;  /* 0x00118c00012d7983 */ /* 0x000f280000300800 */
[----:B------:R2:W-:Y:S04]  /*5c100*/  STL [R1+0x218c], R61 ;  /* 0x00218c3d01007387 */ /* 0x0005e80000100800 */
[----:B------:R-:W4:Y:S04]  /*5c110*/  LDL.LU R42, [R1+0x217c] ;  /* 0x00217c00012a7983 */ /* 0x000f280000300800 */
[----:B------:R-:W4:Y:S01]  /*5c120*/  LDL.LU R43, [R1+0x119c] ;  /* 0x00119c00012b7983 */ /* 0x000f220000300800 */
[----:B------:R-:W-:-:S05]  /*5c130*/  IADD3 R60, P5, R3, R60, RZ ;  /* 0x0000003c033c7210 */ /* 0x000fca0007fbe0ff */
        /* <DEDUP_REMOVED lines=21> */
[----:B---3--:R-:W3:Y:S04]  /*5c290*/  LDL.LU R38, [R1+0x1198] ;  /* 0x0011980001267983 */ /* 0x008ee80000300800 */
[----:B------:R-:W3:Y:S04]  /*5c2a0*/  LDL.LU R39, [R1+0x2064] ;  /* 0x0020640001277983 */ /* 0x000ee80000300800 */
[----:B-1----:R-:W3:Y:S04]  /*5c2b0*/  LDL.LU R54, [R1+0x11a0] ;  /* 0x0011a00001367983 */ /* 0x002ee80000300800 */
[----:B--2---:R-:W2:Y:S04]  /*5c2c0*/  LDL.LU R55, [R1+0x205c] ;  /* 0x00205c0001377983 */ /* 0x004ea80000300800 */
[----:B------:R-:W2:Y:S04]  /*5c2d0*/  LDL.LU R61, [R1+0x11a8] ;  /* 0x0011a800013d7983 */ /* 0x000ea80000300800 */
[----:B------:R-:W2:Y:S01]  /*5c2e0*/  LDL.LU R60, [R1+0x2054] ;  /* 0x00205400013c7983 */ /* 0x000ea20000300800 */
[----:B----4-:R-:W-:-:S05]  /*5c2f0*/  IADD3.X R2, R2, UR8, RZ, P6, !PT ;  /* 0x0000000802027c10 */ /* 0x010fca000b7fe4ff */
[----:B------:R0:W-:Y:S01]  /*5c300*/  STL [R1+0x2184], R2 ;  /* 0x0021840201007387 */ /* 0x0001e20000100800 */
[C---:B------:R-:W-:Y:S02]  /*5c310*/  IADD3 R45, P6, R3.reuse, R45, RZ ;  /* 0x0000002d032d7210 */ /* 0x040fe40007fde0ff */
[----:B0-----:R-:W-:Y:S02]  /*5c320*/  SHF.R.S32.HI R2, RZ, 0x1f, R3 ;  /* 0x0000001fff027819 */ /* 0x001fe40000011403 */
[----:B------:R-:W-:Y:S01]  /*5c330*/  IADD3.X R42, R42, UR8, RZ, P1, !PT ;  /* 0x000000082a2a7c10 */ /* 0x000fe20008ffe4ff */
[----:B------:R0:W-:Y:S01]  /*5c340*/  STL [R1+0x118c], R45 ;  /* 0x00118c2d01007387 */ /* 0x0001e20000100800 */
[----:B------:R-:W-:-:S03]  /*5c350*/  IADD3 R43, P1, R3, R43, RZ ;  /* 0x0000002b032b7210 */ /* 0x000fc60007f3e0ff */
[----:B------:R1:W-:Y:S04]  /*5c360*/  STL [R1+0x217c], R42 ;  /* 0x00217c2a01007387 */ /* 0x0003e80000100800 */
[----:B------:R4:W-:Y:S01]  /*5c370*/  STL [R1+0x119c], R43 ;  /* 0x00119c2b01007387 */ /* 0x0009e20000100800 */
[----:B------:R-:W-:Y:S01]  /*5c380*/  IMAD.X R40, R2, 0x1, R40, P2 ;  /* 0x0000000102287824 */ /* 0x000fe200010e0628 */
[----:B------:R-:W-:-:S04]  /*5c390*/  IADD3 R41, P2, R3, R41, RZ ;  /* 0x0000002903297210 */ /* 0x000fc80007f5e0ff */
[----:B------:R4:W-:Y:S01]  /*5c3a0*/  STL [R1+0x2174], R40 ;  /* 0x0021742801007387 */ /* 0x0009e20000100800 */
[----:B------:R-:W-:-:S03]  /*5c3b0*/  IMAD.X R18, R2, 0x1, R18, P3 ;  /* 0x0000000102127824 */ /* 0x000fc600018e0612 */
[----:B------:R4:W-:Y:S01]  /*5c3c0*/  STL [R1+0x11a4], R41 ;  /* 0x0011a42901007387 */ /* 0x0009e20000100800 */
[----:B------:R-:W-:-:S03]  /*5c3d0*/  IADD3 R19, P3, R3, R19, RZ ;  /* 0x0000001303137210 */ /* 0x000fc60007f7e0ff */
        /* <DEDUP_REMOVED lines=33> */
[----:B---3--:R-:W-:-:S03]  /*5c5f0*/  IMAD.X R38, R2, 0x1, R38, P6 ;  /* 0x0000000102267824 */ /* 0x008fc600030e0626 */
[----:B------:R3:W-:Y:S01]  /*5c600*/  STL [R1+0x206c], R37 ;  /* 0x00206c2501007387 */ /* 0x0007e20000100800 */
[----:B------:R-:W-:-:S03]  /*5c610*/  IADD3 R39, P6, R3, R39, RZ ;  /* 0x0000002703277210 */ /* 0x000fc60007fde0ff */
[----:B------:R3:W-:Y:S01]  /*5c620*/  STL [R1+0x1198], R38 ;  /* 0x0011982601007387 */ /* 0x0007e20000100800 */
[----:B------:R-:W-:-:S03]  /*5c630*/  IMAD.X R54, R2, 0x1, R54, P1 ;  /* 0x0000000102367824 */ /* 0x000fc600008e0636 */
[----:B------:R3:W-:Y:S01]  /*5c640*/  STL [R1+0x2064], R39 ;  /* 0x0020642701007387 */ /* 0x0007e20000100800 */
[----:B--2---:R-:W-:-:S03]  /*5c650*/  IADD3 R55, P1, R3, R55, RZ ;  /* 0x0000003703377210 */ /* 0x004fc60007f3e0ff */
[----:B------:R2:W-:Y:S01]  /*5c660*/  STL [R1+0x11a0], R54 ;  /* 0x0011a03601007387 */ /* 0x0005e20000100800 */
[----:B------:R-:W-:-:S03]  /*5c670*/  IMAD.X R61, R2, 0x1, R61, P2 ;  /* 0x00000001023d7824 */ /* 0x000fc600010e063d */
[----:B------:R-:W2:Y:S01]  /*5c680*/  LDL.LU R59, [R1+0x2078] ;  /* 0x00207800013b7983 */ /* 0x000ea20000300800 */
[----:B------:R-:W-:-:S03]  /*5c690*/  IADD3 R60, P2, R3, R60, RZ ;  /* 0x0000003c033c7210 */ /* 0x000fc60007f5e0ff */
[----:B------:R2:W-:Y:S04]  /*5c6a0*/  STL [R1+0x205c], R55 ;  /* 0x00205c3701007387 */ /* 0x0005e80000100800 */
[----:B------:R-:W2:Y:S04]  /*5c6b0*/  LDL.LU R44, [R1+0x204c] ;  /* 0x00204c00012c7983 */ /* 0x000ea80000300800 */
[----:B------:R2:W-:Y:S04]  /*5c6c0*/  STL [R1+0x11a8], R61 ;  /* 0x0011a83d01007387 */ /* 0x0005e80000100800 */
[----:B0-----:R-:W2:Y:S04]  /*5c6d0*/  LDL.LU R45, [R1+0x2070] ;  /* 0x00207000012d7983 */ /* 0x001ea80000300800 */
[----:B------:R0:W-:Y:S04]  /*5c6e0*/  STL [R1+0x2054], R60 ;  /* 0x0020543c01007387 */ /* 0x0001e80000100800 */
[----:B-1----:R-:W2:Y:S04]  /*5c6f0*/  LDL.LU R42, [R1+0x2044] ;  /* 0x00204400012a7983 */ /* 0x002ea80000300800 */
        /* <DEDUP_REMOVED lines=23> */
[----:B--2---:R-:W2:Y:S04]  /*5c870*/  LDL.LU R54, [R1+0x1fe4] ;  /* 0x001fe40001367983 */ /* 0x004ea80000300800 */
[----:B------:R-:W2:Y:S04]  /*5c880*/  LDL.LU R55, [R1+0x2008] ;  /* 0x0020080001377983 */ /* 0x000ea80000300800 */
[----:B------:R-:W2:Y:S04]  /*5c890*/  LDL.LU R61, [R1+0x1fdc] ;  /* 0x001fdc00013d7983 */ /* 0x000ea80000300800 */
[----:B0-----:R-:W2:Y:S01]  /*5c8a0*/  LDL.LU R60, [R1+0x2000] ;  /* 0x00200000013c7983 */ /* 0x001ea20000300800 */
[----:B------:R-:W-:Y:S01]  /*5c8b0*/  IMAD.X R59, R2, 0x1, R59, P3 ;  /* 0x00000001023b7824 */ /* 0x000fe200018e063b */
[----:B------:R-:W-:-:S04]  /*5c8c0*/  IADD3 R44, P3, R3, R44, RZ ;  /* 0x0000002c032c7210 */ /* 0x000fc80007f7e0ff */
[----:B------:R0:W-:Y:S01]  /*5c8d0*/  STL [R1+0x2078], R59 ;  /* 0x0020783b01007387 */ /* 0x0001e20000100800 */
[----:B------:R-:W-:-:S03]  /*5c8e0*/  IMAD.X R45, R2, 0x1, R45, P4 ;  /* 0x00000001022d7824 */ /* 0x000fc600020e062d */
[----:B------:R1:W-:Y:S01]  /*5c8f0*/  STL [R1+0x204c], R44 ;  /* 0x00204c2c01007387 */ /* 0x0003e20000100800 */
[----:B------:R-:W-:-:S03]  /*5c900*/  IADD3 R42, P4, R3, R42, RZ ;  /* 0x0000002a032a7210 */ /* 0x000fc60007f9e0ff */
[----:B------:R1:W-:Y:S01]  /*5c910*/  STL [R1+0x2070], R45 ;  /* 0x0020702d01007387 */ /* 0x0003e20000100800 */
[----:B----4-:R-:W-:-:S03]  /*5c920*/  IMAD.X R43, R2, 0x1, R43, P5 ;  /* 0x00000001022b7824 */ /* 0x010fc600028e062b */
        /* <DEDUP_REMOVED lines=48> */
[----:B------:R2:W-:Y:S01]  /*5cc30*/  STL [R1+0x1fe4], R54 ;  /* 0x001fe43601007387 */ /* 0x0005e20000100800 */
[----:B------:R-:W-:-:S03]  /*5cc40*/  IADD3 R61, P5, R3, R61, RZ ;  /* 0x0000003d033d7210 */ /* 0x000fc60007fbe0ff */
[----:B0-----:R-:W2:Y:S01]  /*5cc50*/  LDL.LU R59, [R1+0x1fd4] ;  /* 0x001fd400013b7983 */ /* 0x001ea20000300800 */
[----:B------:R-:W-:-:S03]  /*5cc60*/  IMAD.X R60, R2, 0x1, R60, P6 ;  /* 0x00000001023c7824 */ /* 0x000fc600030e063c */
[----:B------:R0:W-:Y:S04]  /*5cc70*/  STL [R1+0x2008], R55 ;  /* 0x0020083701007387 */ /* 0x0001e80000100800 */
[----:B-1----:R-:W2:Y:S04]  /*5cc80*/  LDL.LU R44, [R1+0x1ff8] ;  /* 0x001ff800012c7983 */ /* 0x002ea80000300800 */
[----:B------:R1:W-:Y:S04]  /*5cc90*/  STL [R1+0x1fdc], R61 ;  /* 0x001fdc3d01007387 */ /* 0x0003e80000100800 */
[----:B------:R-:W2:Y:S04]  /*5cca0*/  LDL.LU R45, [R1+0x1fcc] ;  /* 0x001fcc00012d7983 */ /* 0x000ea80000300800 */
[----:B------:R1:W-:Y:S04]  /*5ccb0*/  STL [R1+0x2000], R60 ;  /* 0x0020003c01007387 */ /* 0x0003e80000100800 */
        /* <DEDUP_REMOVED lines=25> */
[----:B0-----:R-:W2:Y:S04]  /*5ce50*/  LDL.LU R55, [R1+0x1f64] ;  /* 0x001f640001377983 */ /* 0x001ea80000300800 */
[----:B-1----:R-:W2:Y:S04]  /*5ce60*/  LDL.LU R61, [R1+0x1f88] ;  /* 0x001f8800013d7983 */ /* 0x002ea80000300800 */
[----:B------:R-:W2:Y:S01]  /*5ce70*/  LDL.LU R60, [R1+0x1f5c] ;  /* 0x001f5c00013c7983 */ /* 0x000ea20000300800 */
[----:B------:R-:W-:Y:S01]  /*5ce80*/  IADD3 R59, P6, R3, R59, RZ ;  /* 0x0000003b033b7210 */ /* 0x000fe20007fde0ff */
[----:B------:R-:W-:-:S04]  /*5ce90*/  IMAD.X R44, R2, 0x1, R44, P1 ;  /* 0x00000001022c7824 */ /* 0x000fc800008e062c */
        /* <DEDUP_REMOVED lines=54> */
[----:B------:R2:W-:Y:S01]  /*5d200*/  STL [R1+0x1f90], R54 ;  /* 0x001f903601007387 */ /* 0x0005e20000100800 */
[----:B------:R-:W-:-:S03]  /*5d210*/  IMAD.X R61, R2, 0x1, R61, P3 ;  /* 0x00000001023d7824 */ /* 0x000fc600018e063d */
[----:B0-----:R-:W2:Y:S01]  /*5d220*/  LDL.LU R59, [R1+0x1f80] ;  /* 0x001f8000013b7983 */ /* 0x001ea20000300800 */
[----:B------:R-:W-:-:S03]  /*5d230*/  IADD3 R60, P3, R3, R60, RZ ;  /* 0x0000003c033c7210 */ /* 0x000fc60007f7e0ff */
[----:B------:R0:W-:Y:S04]  /*5d240*/  STL [R1+0x1f64], R55 ;  /* 0x001f643701007387 */ /* 0x0001e80000100800 */
[----:B-1----:R-:W2:Y:S04]  /*5d250*/  LDL.LU R44, [R1+0x1f54] ;  /* 0x001f5400012c7983 */ /* 0x002ea80000300800 */
[----:B------:R1:W-:Y:S04]  /*5d260*/  STL [R1+0x1f88], R61 ;  /* 0x001f883d01007387 */ /* 0x0003e80000100800 */
[----:B----4-:R-:W4:Y:S04]  /*5d270*/  LDL.LU R45, [R1+0x1f78] ;  /* 0x001f7800012d7983 */ /* 0x010f280000300800 */
        /* <DEDUP_REMOVED lines=26> */
[----:B0-----:R-:W2:Y:S04]  /*5d420*/  LDL.LU R55, [R1+0x1f10] ;  /* 0x001f100001377983 */ /* 0x001ea80000300800 */
[----:B-1----:R-:W2:Y:S04]  /*5d430*/  LDL.LU R61, [R1+0x1ee4] ;  /* 0x001ee400013d7983 */ /* 0x002ea80000300800 */
[----:B------:R-:W2:Y:S01]  /*5d440*/  LDL.LU R60, [R1+0x1f08] ;  /* 0x001f0800013c7983 */ /* 0x000ea20000300800 */
[----:B------:R-:W-:Y:S01]  /*5d450*/  IMAD.X R59, R2, 0x1, R59, P4 ;  /* 0x00000001023b7824 */ /* 0x000fe200020e063b */
[----:B------:R-:W-:-:S04]  /*5d460*/  IADD3 R44, P4, R3, R44, RZ ;  /* 0x0000002c032c7210 */ /* 0x000fc80007f9e0ff */
        /* <DEDUP_REMOVED lines=87> */
[----:B------:R-:W2:Y:S04]  /*5d9e0*/  LDL.LU R54, [R1+0x1e98] ;  /* 0x001e980001367983 */ /* 0x000ea80000300800 */
[----:B0-----:R-:W2:Y:S04]  /*5d9f0*/  LDL.LU R55, [R1+0x1e6c] ;  /* 0x001e6c0001377983 */ /* 0x001ea80000300800 */
[----:B-1----:R-:W2:Y:S04]  /*5da00*/  LDL.LU R61, [R1+0x1e90] ;  /* 0x001e9000013d7983 */ /* 0x002ea80000300800 */
[----:B------:R-:W2:Y:S01]  /*5da10*/  LDL.LU R60, [R1+0x1e64] ;  /* 0x001e6400013c7983 */ /* 0x000ea20000300800 */
[----:B------:R-:W-:Y:S01]  /*5da20*/  IADD3 R59, P1, R3, R59, RZ ;  /* 0x0000003b033b7210 */ /* 0x000fe20007f3e0ff */
[----:B------:R-:W-:-:S04]  /*5da30*/  IMAD.X R44, R2, 0x1, R44, P2 ;  /* 0x00000001022c7824 */ /* 0x000fc800010e062c */
[----:B------:R0:W-:Y:S01]  /*5da40*/  STL [R1+0x1edc], R59 ;  /* 0x001edc3b01007387 */ /* 0x0001e20000100800 */
[----:B----4-:R-:W-:-:S03]  /*5da50*/  IADD3 R45, P2, R3, R45, RZ ;  /* 0x0000002d032d7210 */ /* 0x010fc60007f5e0ff */
        /* <DEDUP_REMOVED lines=1733> */
[----:B---3--:R-:W3:Y:S04]  /*646b0*/  LDL.LU R45, [R1+0x15c8] ;  /* 0x0015c800012d7983 */ /* 0x008ee80000300800 */
[----:B------:R1:W-:Y:S04]  /*646c0*/  STL [R1+0x15ac], R60 ;  /* 0x0015ac3c01007387 */ /* 0x0003e80000100800 */
[----:B----4-:R-:W4:Y:S04]  /*646d0*/  LDL.LU R42, [R1+0x159c] ;  /* 0x00159c00012a7983 */ /* 0x010f280000300800 */
        /* <DEDUP_REMOVED lines=30> */
[----:B---3--:R-:W-:-:S03]  /*648c0*/  IMAD.X R45, R2, 0x1, R45, P3 ;  /* 0x00000001022d7824 */ /* 0x008fc600018e062d */
[----:B------:R1:W-:Y:S01]  /*648d0*/  STL [R1+0x15a4], R44 ;  /* 0x0015a42c01007387 */ /* 0x0003e20000100800 */
[----:B----4-:R-:W-:-:S03]  /*648e0*/  IADD3 R42, P3, R3, R42, RZ ;  /* 0x0000002a032a7210 */ /* 0x010fc60007f7e0ff */
        /* <DEDUP_REMOVED lines=57> */
[----:B---3--:R-:W3:Y:S04]  /*64c80*/  LDL.LU R45, [R1+0x1524] ;  /* 0x00152400012d7983 */ /* 0x008ee80000300800 */
[----:B------:R1:W-:Y:S04]  /*64c90*/  STL [R1+0x1558], R60 ;  /* 0x0015583c01007387 */ /* 0x0003e80000100800 */
[----:B----4-:R-:W4:Y:S04]  /*64ca0*/  LDL.LU R42, [R1+0x1548] ;  /* 0x00154800012a7983 */ /* 0x010f280000300800 */
        /* <DEDUP_REMOVED lines=30> */
[----:B---3--:R-:W-:-:S03]  /*64e90*/  IADD3 R45, P6, R3, R45, RZ ;  /* 0x0000002d032d7210 */ /* 0x008fc60007fde0ff */
[----:B------:R1:W-:Y:S01]  /*64ea0*/  STL [R1+0x1550], R44 ;  /* 0x0015502c01007387 */ /* 0x0003e20000100800 */
[----:B----4-:R-:W-:-:S03]  /*64eb0*/  IMAD.X R42, R2, 0x1, R42, P1 ;  /* 0x00000001022a7824 */ /* 0x010fc600008e062a */
        /* <DEDUP_REMOVED lines=52> */
[----:B0-----:R-:W4:Y:S01]  /*65200*/  LDL.LU R59, [R1+0x14d8] ;  /* 0x0014d800013b7983 */ /* 0x001f220000300800 */
[----:B------:R-:W-:-:S03]  /*65210*/  IADD3 R60, P2, R3, R60, RZ ;  /* 0x0000003c033c7210 */ /* 0x000fc60007f5e0ff */
[----:B------:R0:W-:Y:S04]  /*65220*/  STL [R1+0x14bc], R55 ;  /* 0x0014bc3701007387 */ /* 0x0001e80000100800 */
[----:B-1----:R-:W4:Y:S04]  /*65230*/  LDL.LU R44, [R1+0x14ac] ;  /* 0x0014ac00012c7983 */ /* 0x002f280000300800 */
[----:B------:R1:W-:Y:S04]  /*65240*/  STL [R1+0x14e0], R61 ;  /* 0x0014e03d01007387 */ /* 0x0003e80000100800 */
[----:B---3--:R-:W3:Y:S04]  /*65250*/  LDL.LU R45, [R1+0x14d0] ;  /* 0x0014d000012d7983 */ /* 0x008ee80000300800 */
[----:B------:R1:W-:Y:S04]  /*65260*/  STL [R1+0x14b4], R60 ;  /* 0x0014b43c01007387 */ /* 0x0003e80000100800 */
[----:B--2---:R-:W2:Y:S04]  /*65270*/  LDL.LU R42, [R1+0x14a4] ;  /* 0x0014a400012a7983 */ /* 0x004ea80000300800 */
        /* <DEDUP_REMOVED lines=25> */
[----:B-1----:R-:W4:Y:S04]  /*65410*/  LDL.LU R61, [R1+0x143c] ;  /* 0x00143c00013d7983 */ /* 0x002f280000300800 */
[----:B------:R-:W4:Y:S01]  /*65420*/  LDL.LU R60, [R1+0x1460] ;  /* 0x00146000013c7983 */ /* 0x000f220000300800 */
[----:B------:R-:W-:Y:S01]  /*65430*/  IMAD.X R59, R2, 0x1, R59, P3 ;  /* 0x00000001023b7824 */ /* 0x000fe200018e063b */
[----:B------:R-:W-:-:S04]  /*65440*/  IADD3 R44, P3, R3, R44, RZ ;  /* 0x0000002c032c7210 */ /* 0x000fc80007f7e0ff */
[----:B------:R0:W-:Y:S01]  /*65450*/  STL [R1+0x14d8], R59 ;  /* 0x0014d83b01007387 */ /* 0x0001e20000100800 */
[----:B---3--:R-:W-:-:S03]  /*65460*/  IMAD.X R45, R2, 0x1, R45, P4 ;  /* 0x00000001022d7824 */ /* 0x008fc600020e062d */
[----:B------:R1:W-:Y:S01]  /*65470*/  STL [R1+0x14ac], R44 ;  /* 0x0014ac2c01007387 */ /* 0x0003e20000100800 */
[----:B--2---:R-:W-:-:S03]  /*65480*/  IADD3 R42, P4, R3, R42, RZ ;  /* 0x0000002a032a7210 */ /* 0x004fc60007f9e0ff */
        /* <DEDUP_REMOVED lines=52> */
[----:B0-----:R-:W4:Y:S01]  /*657d0*/  LDL.LU R59, [R1+0x1434] ;  /* 0x00143400013b7983 */ /* 0x001f220000300800 */
[----:B------:R-:W-:-:S03]  /*657e0*/  IMAD.X R60, R2, 0x1, R60, P6 ;  /* 0x00000001023c7824 */ /* 0x000fc600030e063c */
[----:B------:R0:W-:Y:S04]  /*657f0*/  STL [R1+0x1468], R55 ;  /* 0x0014683701007387 */ /* 0x0001e80000100800 */
[----:B-1----:R-:W4:Y:S04]  /*65800*/  LDL.LU R44, [R1+0x1458] ;  /* 0x00145800012c7983 */ /* 0x002f280000300800 */
[----:B------:R1:W-:Y:S04]  /*65810*/  STL [R1+0x143c], R61 ;  /* 0x00143c3d01007387 */ /* 0x0003e80000100800 */
[----:B--2---:R-:W2:Y:S04]  /*65820*/  LDL.LU R45, [R1+0x142c] ;  /* 0x00142c00012d7983 */ /* 0x004ea80000300800 */
[----:B------:R1:W-:Y:S04]  /*65830*/  STL [R1+0x1460], R60 ;  /* 0x0014603c01007387 */ /* 0x0003e80000100800 */
[----:B---3--:R-:W3:Y:S04]  /*65840*/  LDL.LU R42, [R1+0x1450] ;  /* 0x00145000012a7983 */ /* 0x008ee80000300800 */
        /* <DEDUP_REMOVED lines=27> */
[----:B------:R-:W-:Y:S01]  /*65a00*/  IADD3 R59, P6, R3, R59, RZ ;  /* 0x0000003b033b7210 */ /* 0x000fe20007fde0ff */
[----:B------:R-:W-:-:S04]  /*65a10*/  IMAD.X R44, R2, 0x1, R44, P1 ;  /* 0x00000001022c7824 */ /* 0x000fc800008e062c */
[----:B------:R0:W-:Y:S01]  /*65a20*/  STL [R1+0x1434], R59 ;  /* 0x0014343b01007387 */ /* 0x0001e20000100800 */
[----:B--2---:R-:W-:-:S03]  /*65a30*/  IADD3 R45, P1, R3, R45, RZ ;  /* 0x0000002d032d7210 */ /* 0x004fc60007f3e0ff */
[----:B------:R1:W-:Y:S01]  /*65a40*/  STL [R1+0x1458], R44 ;  /* 0x0014582c01007387 */ /* 0x0003e20000100800 */
[----:B---3--:R-:W-:-:S03]  /*65a50*/  IMAD.X R42, R2, 0x1, R42, P2 ;  /* 0x00000001022a7824 */ /* 0x008fc600010e062a */
        /* <DEDUP_REMOVED lines=90> */
[----:B--2---:R-:W-:-:S03]  /*66000*/  IMAD.X R45, R2, 0x1, R45, P5 ;  /* 0x00000001022d7824 */ /* 0x004fc600028e062d */
[----:B------:R1:W-:Y:S01]  /*66010*/  STL [R1+0x13b4], R44 ;  /* 0x0013b42c01007387 */ /* 0x0003e20000100800 */
[----:B---3--:R-:W-:-:S03]  /*66020*/  IADD3 R42, P5, R3, R42, RZ ;  /* 0x0000002a032a7210 */ /* 0x008fc60007fbe0ff */
        /* <DEDUP_REMOVED lines=502> */
[C---:B------:R-:W-:Y:S01]  /*67f90*/  IADD3 R5, P2, R3.reuse, R5, RZ ;  /* 0x0000000503057210 */ /* 0x040fe20007f5e0ff */
[----:B------:R-:W-:Y:S02]  /*67fa0*/  IMAD.X R36, R2, 0x1, R36, P3 ;  /* 0x0000000102247824 */ /* 0x000fe400018e0624 */
[----:B------:R0:W-:Y:S01]  /*67fb0*/  STL [R1+0x11e8], R4 ;  /* 0x0011e80401007387 */ /* 0x0001e20000100800 */
[----:B------:R-:W-:-:S03]  /*67fc0*/  IADD3 R37, P3, R3, R37, RZ ;  /* 0x0000002503257210 */ /* 0x000fc60007f7e0ff */
[----:B------:R0:W-:Y:S01]  /*67fd0*/  STL [R1+0x11bc], R5 ;  /* 0x0011bc0501007387 */ /* 0x0001e20000100800 */
[----:B------:R-:W-:-:S03]  /*67fe0*/  IMAD.X R38, R2, 0x1, R38, P4 ;  /* 0x0000000102267824 */ /* 0x000fc600020e0626 */
[----:B------:R0:W-:Y:S01]  /*67ff0*/  STL [R1+0x11e0], R36 ;  /* 0x0011e02401007387 */ /* 0x0001e20000100800 */
[----:B------:R-:W-:-:S03]  /*68000*/  IMAD.X R39, R2, 0x1, R39, P5 ;  /* 0x0000000102277824 */ /* 0x000fc600028e0627 */
[----:B------:R0:W-:Y:S01]  /*68010*/  STL [R1+0x11b4], R37 ;  /* 0x0011b42501007387 */ /* 0x0001e20000100800 */
[----:B------:R-:W-:-:S03]  /*68020*/  IMAD.X R54, R2, 0x1, R54, P6 ;  /* 0x0000000102367824 */ /* 0x000fc600030e0636 */
[----:B------:R0:W-:Y:S01]  /*68030*/  STL [R1+0x11d8], R38 ;  /* 0x0011d82601007387 */ /* 0x0001e20000100800 */
[----:B------:R-:W-:-:S03]  /*68040*/  IMAD.X R55, R2, 0x1, R55, P1 ;  /* 0x0000000102377824 */ /* 0x000fc600008e0637 */
[----:B------:R0:W-:Y:S01]  /*68050*/  STL [R1+0x11d0], R39 ;  /* 0x0011d02701007387 */ /* 0x0001e20000100800 */
[C---:B------:R-:W-:Y:S02]  /*68060*/  IMAD.X R61, R2.reuse, 0x1, R61, P2 ;  /* 0x00000001023d7824 */ /* 0x040fe400010e063d */
[----:B------:R-:W-:Y:S01]  /*68070*/  IMAD.X R60, R2, 0x1, R60, P3 ;  /* 0x00000001023c7824 */ /* 0x000fe200018e063c */
[----:B------:R0:W-:Y:S04]  /*68080*/  STL [R1+0x11c8], R54 ;  /* 0x0011c83601007387 */ /* 0x0001e80000100800 */
[----:B------:R0:W-:Y:S04]  /*68090*/  STL [R1+0x11b0], R60 ;  /* 0x0011b03c01007387 */ /* 0x0001e80000100800 */
[----:B------:R0:W-:Y:S04]  /*680a0*/  STL [R1+0x11c0], R55 ;  /* 0x0011c03701007387 */ /* 0x0001e80000100800 */
[----:B------:R0:W-:Y:S01]  /*680b0*/  STL [R1+0x11b8], R61 ;  /* 0x0011b83d01007387 */ /* 0x0001e20000100800 */
[----:B------:R-:W-:Y:S05]  /*680c0*/  @P0 BRA `(.L_x_1) ;  /* 0xfffffb38007c0947 */ /* 0x000fea000383ffff */
.L_x_0:
[----:B0-----:R-:W2:Y:S01]  /*680d0*/  LDL.LU R59, [R1+0x3b0] ;  /* 0x0003b000013b7983 */ /* 0x001ea20000300800 */
[----:B------:R-:W-:Y:S01]  /*680e0*/  ULDC.64 UR22, c[0x0][0x228] ;  /* 0x00008a0000167ab9 */ /* 0x000fe20000000a00 */
[----:B------:R-:W-:Y:S01]  /*680f0*/  ULDC.64 UR6, c[0x0][0x228] ;  /* 0x00008a0000067ab9 */ /* 0x000fe20000000a00 */
[----:B------:R-:W-:Y:S01]  /*68100*/  ULDC.64 UR8, c[0x0][0x228] ;  /* 0x00008a0000087ab9 */ /* 0x000fe20000000a00 */
[----:B------:R-:W2:Y:S01]  /*68110*/  LDL.LU R28, [R1+0x3b4] ;  /* 0x0003b400011c7983 */ /* 0x000ea20000300800 */
[----:B------:R-:W0:Y:S01]  /*68120*/  S2UR UR5, SR_CgaCtaId ;  /* 0x00000000000579c3 */ /* 0x000e220000008800 */
[----:B------:R-:W-:Y:S01]  /*68130*/  UMOV UR4, 0x400 ;  /* 0x0000040000047882 */ /* 0x000fe20000000000 */
[----:B------:R-:W-:Y:S01]  /*68140*/  ULDC.64 UR24, c[0x0][0x228] ;  /* 0x00008a0000187ab9 */ /* 0x000fe20000000a00 */
[----:B------:R-:W3:Y:S01]  /*68150*/  LDL.LU R58, [R1+0x3b8] ;  /* 0x0003b800013a7983 */ /* 0x000ee20000300800 */
[----:B------:R-:W-:Y:S01]  /*68160*/  ULDC.64 UR26, c[0x0][0x228] ;  /* 0x00008a00001a7ab9 */ /* 0x000fe20000000a00 */
[----:B------:R-:W-:Y:S01]  /*68170*/  ULDC.64 UR12, c[0x0][0x228] ;  /* 0x00008a00000c7ab9 */ /* 0x000fe20000000a00 */
[----:B------:R-:W-:Y:S01]  /*68180*/  ULDC.64 UR10, c[0x0][0x228] ;  /* 0x00008a00000a7ab9 */ /* 0x000fe20000000a00 */
[----:B------:R-:W3:Y:S01]  /*68190*/  LDL.LU R57, [R1+0x3bc] ;  /* 0x0003bc0001397983 */ /* 0x000ee20000300800 */
[----:B------:R-:W-:Y:S01]  /*681a0*/  ULDC.64 UR16, c[0x0][0x228] ;  /* 0x00008a0000107ab9 */ /* 0x000fe20000000a00 */
[----:B------:R-:W-:Y:S01]  /*681b0*/  ULDC.64 UR14, c[0x0][0x228] ;  /* 0x00008a00000e7ab9 */ /* 0x000fe20000000a00 */
[----:B------:R-:W-:Y:S01]  /*681c0*/  ULDC.64 UR20, c[0x0][0x228] ;  /* 0x00008a0000147ab9 */ /* 0x000fe20000000a00 */
[----:B------:R-:W4:Y:S01]  /*681d0*/  LDL.LU R56, [R1+0x3c0] ;  /* 0x0003c00001387983 */ /* 0x000f220000300800 */
[----:B------:R-:W-:-:S03]  /*681e0*/  ULDC.64 UR18, c[0x0][0x228] ;  /* 0x00008a0000127ab9 */ /* 0x000fc60000000a00 */
        /* <DEDUP_REMOVED lines=53> */
[----:B--2---:R-:W-:-:S05]  /*68540*/  F2FP.SATFINITE.E5M2.F32.PACK_AB_MERGE_C R28, R28, R59, RZ ;  /* 0x0000003b1c1c723e */ /* 0x004fca00048060ff */
[----:B------:R4:W-:Y:S01]  /*68550*/  STL [R1+0x27c0], R28 ;  /* 0x0027c01c01007387 */ /* 0x0009e20000100800 */
[----:B---3--:R-:W-:-:S05]  /*68560*/  F2FP.SATFINITE.E5M2.F32.PACK_AB_MERGE_C R57, R57, R58, RZ ;  /* 0x0000003a3939723e */ /* 0x008fca00048060ff */
[----:B------:R-:W-:Y:S01]  /*68570*/  STL [R1+0x4c], R57 ;  /* 0x00004c3901007387 */ /* 0x000fe20000100800 */
[----:B----4-:R-:W-:-:S05]  /*68580*/  F2FP.SATFINITE.E5M2.F32.PACK_AB_MERGE_C R28, R55, R56, RZ ;  /* 0x00000038371c723e */ /* 0x010fca00048060ff */
[----:B------:R2:W-:Y:S01]  /*68590*/  STL [R1+0x48], R28 ;  /* 0x0000481c01007387 */ /* 0x0005e20000100800 */
[----:B-----5:R-:W-:-:S05]  /*685a0*/  F2FP.SATFINITE.E5M2.F32.PACK_AB_MERGE_C R0, R53, R54, RZ ;  /* 0x000000363500723e */ /* 0x020fca00048060ff */
[----:B------:R3:W-:Y:S01]  /*685b0*/  STL [R1+0x64], R0 ;  /* 0x0000640001007387 */ /* 0x0007e20000100800 */
[----:B------:R-:W-:-:S05]  /*685c0*/  F2FP.SATFINITE.E5M2.F32.PACK_AB_MERGE_C R51, R51, R52, RZ ;  /* 0x000000343333723e */ /* 0x000fca00048060ff */
[----:B------:R-:W-:Y:S01]  /*685d0*/  STL [R1+0x60], R51 ;  /* 0x0000603301007387 */ /* 0x000fe20000100800 */
[----:B--2---:R-:W-:-:S05]  /*685e0*/  F2FP.SATFINITE.E5M2.F32.PACK_AB_MERGE_C R28, R49, R50, RZ ;  /* 0x00000032311c723e */ /* 0x004fca00048060ff */
[----:B------:R2:W-:Y:S01]  /*685f0*/  STL [R1+0x6c], R28 ;  /* 0x00006c1c01007387 */ /* 0x0005e20000100800 */
[----:B---3--:R-:W-:-:S05]  /*68600*/  F2FP.SATFINITE.E5M2.F32.PACK_AB_MERGE_C R0, R47, R48, RZ ;  /* 0x000000302f00723e */ /* 0x008fca00048060ff */
        /* <DEDUP_REMOVED lines=16> */
[----:B------:R-:W-:Y:S01]  /*68710*/  STL [R1+0x98], R28 ;  /* 0x0000981c01007387 */ /* 0x000fe20000100800 */
[----:B---3--:R-:W-:-:S05]  /*68720*/  F2FP.SATFINITE.E5M2.F32.PACK_AB_MERGE_C R0, R29, R30, RZ ;  /* 0x0000001e1d00723e */ /* 0x008fca00048060ff */
[----:B------:R2:W-:Y:S01]  /*68730*/  STL [R1+0xa8], R0 ;  /* 0x0000a80001007387 */ /* 0x0005e20000100800 */
[----:B------:R-:W-:-:S05]  /*68740*/  F2FP.SATFINITE.E5M2.F32.PACK_AB_MERGE_C R26, R26, R27, RZ ;  /* 0x0000001b1a1a723e */ /* 0x000fca00048060ff */
[----:B------:R-:W-:Y:S01]  /*68750*/  STL [R1+0xa4], R26 ;  /* 0x0000a41a01007387 */ /* 0x000fe20000100800 */
[----:B------:R-:W-:-:S05]  /*68760*/  F2FP.SATFINITE.E5M2.F32.PACK_AB_MERGE_C R24, R24, R25, RZ ;  /* 0x000000191818723e */ /* 0x000fca00048060ff */
[----:B------:R-:W-:Y:S01]  /*68770*/  STL [R1+0xac], R24 ;  /* 0x0000ac1801007387 */ /* 0x000fe20000100800 */
[----:B--2---:R-:W-:-:S05]  /*68780*/  F2FP.SATFINITE.E5M2.F32.PACK_AB_MERGE_C R0, R22, R23, RZ ;  /* 0x000000171600723e */ /* 0x004fca00048060ff */
        /* <DEDUP_REMOVED lines=17> */
[----:B--2---:R-:W-:-:S03]  /*688a0*/  F2FP.SATFINITE.E5M2.F32.PACK_AB_MERGE_C R0, R4, R5, RZ ;  /* 0x000000050400723e */ /* 0x004fc600048060ff */
[----:B------:R-:W2:Y:S04]  /*688b0*/  LDL.LU R28, [R1+0x78c] ;  /* 0x00078c00011c7983 */ /* 0x000ea80000300800 */
[----:B------:R3:W-:Y:S01]  /*688c0*/  STL [R1+0x178], R0 ;  /* 0x0001780001007387 */ /* 0x0007e20000100800 */
[----:B------:R-:W-:-:S03]  /*688d0*/  F2FP.SATFINITE.E5M2.F32.PACK_AB_MERGE_C R2, R2, R3, RZ ;  /* 0x000000030202723e */ /* 0x000fc600048060ff */
[----:B---3--:R-:W3:Y:S04]  /*688e0*/  LDL.LU R0, [R1+0x730] ;  /* 0x0007300001007983 */ /* 0x008ee80000300800 */
[----:B------:R-:W-:Y:S01]  /*688f0*/  STL [R1+0x170], R2 ;  /* 0x0001700201007387 */ /* 0x000fe20000100800 */
[----:B------:R-:W-:Y:S06]  /*68900*/  BAR.SYNC.DEFER_BLOCKING 0x0 ;  /* 0x0000000000007b1d */ /* 0x000fec0000010000 */
[----:B---3--:R3:W-:Y:S04]  /*68910*/  STL [R1+0x2820], R0 ;  /* 0x0028200001007387 */ /* 0x0087e80000100800 */
[----:B---3--:R-:W2:Y:S04]  /*68920*/  LDL.LU R0, [R1+0x788] ;  /* 0x0007880001007983 */ /* 0x008ea80000300800 */
[----:B-1----:R-:W3:Y:S04]  /*68930*/  LDL.LU R61, [R1+0x734] ;  /* 0x00073400013d7983 */ /* 0x002ee80000300800 */
[----:B------:R-:W4:Y:S04]  /*68940*/  LDL.LU R60, [R1+0x738] ;  /* 0x00073800013c7983 */ /* 0x000f280000300800 */
        /* <DEDUP_REMOVED lines=57> */
[----:B--2---:R-:W-:-:S03]  /*68ce0*/  F2FP.SATFINITE.E5M2.F32.PACK_AB_MERGE_C R28, R28, R0, RZ ;  /* 0x000000001c1c723e */ /* 0x004fc600048060ff */
[----:B------:R-:W2:Y:S04]  /*68cf0*/  LDL.LU R0, [R1+0x2820] ;  /* 0x0028200001007983 */ /* 0x000ea80000300800 */
[----:B------:R4:W-:Y:S02]  /*68d00*/  STL [R1+0x190], R28 ;  /* 0x0001901c01007387 */ /* 0x0009e40000100800 */
[----:B----4-:R-:W-:Y:S02]  /*68d10*/  F2FP.SATFINITE.E5M2.F32.PACK_AB_MERGE_C R28, R59, R60, RZ ;  /* 0x0000003c3b1c723e */ /* 0x010fe400048060ff */
[----:B---3--:R-:W-:Y:S02]  /*68d20*/  F2FP.SATFINITE.E5M2.F32.PACK_AB_MERGE_C R55, R55, R56, RZ ;  /* 0x000000383737723e */ /* 0x008fe400048060ff */
[----:B------:R-:W-:-:S02]  /*68d30*/  F2FP.SATFINITE.E5M2.F32.PACK_AB_MERGE_C R49, R49, R50, RZ ;  /* 0x000000323131723e */ /* 0x000fc400048060ff */
[----:B------:R-:W-:Y:S02]  /*68d40*/  F2FP.SATFINITE.E5M2.F32.PACK_AB_MERGE_C R43, R43, R44, RZ ;  /* 0x0000002c2b2b723e */ /* 0x000fe400048060ff */
[----:B------:R-:W-:Y:S02]  /*68d50*/  F2FP.SATFINITE.E5M2.F32.PACK_AB_MERGE_C R37, R37, R38, RZ ;  /* 0x000000262525723e */ /* 0x000fe400048060ff */
[----:B------:R-:W-:Y:S02]  /*68d60*/  F2FP.SATFINITE.E5M2.F32.PACK_AB_MERGE_C R31, R31, R32, RZ ;  /* 0x000000201f1f723e */ /* 0x000fe400048060ff */
[----:B------:R-:W-:Y:S02]  /*68d70*/  F2FP.SATFINITE.E5M2.F32.PACK_AB_MERGE_C R24, R24, R25, RZ ;  /* 0x000000191818723e */ /* 0x000fe400048060ff */
[----:B------:R-:W-:Y:S02]  /*68d80*/  F2FP.SATFINITE.E5M2.F32.PACK_AB_MERGE_C R22, R22, R23, RZ ;  /* 0x000000171616723e */ /* 0x000fe400048060ff */
[----:B------:R-:W-:-:S02]  /*68d90*/  F2FP.SATFINITE.E5M2.F32.PACK_AB_MERGE_C R18, R18, R19, RZ ;  /* 0x000000131212723e */ /* 0x000fc400048060ff */
[----:B------:R-:W-:Y:S02]  /*68da0*/  F2FP.SATFINITE.E5M2.F32.PACK_AB_MERGE_C R16, R16, R17, RZ ;  /* 0x000000111010723e */ /* 0x000fe400048060ff */
[----:B------:R-:W-:Y:S02]  /*68db0*/  F2FP.SATFINITE.E5M2.F32.PACK_AB_MERGE_C R12, R12, R13, RZ ;  /* 0x0000000d0c0c723e */ /* 0x000fe400048060ff */
[----:B------:R-:W-:Y:S02]  /*68dc0*/  F2FP.SATFINITE.E5M2.F32.PACK_AB_MERGE_C R10, R10, R11, RZ ;  /* 0x0000000b0a0a723e */ /* 0x000fe400048060ff */
[----:B------:R-:W-:Y:S02]  /*68dd0*/  F2FP.SATFINITE.E5M2.F32.PACK_AB_MERGE_C R6, R6, R7, RZ ;  /* 0x000000070606723e */ /* 0x000fe400048060ff */
[----:B------:R-:W-:Y:S02]  /*68de0*/  F2FP.SATFINITE.E5M2.F32.PACK_AB_MERGE_C R4, R4, R5, RZ ;  /* 0x000000050404723e */ /* 0x000fe400048060ff */
[----:B--2---:R-:W-:-:S02]  /*68df0*/  F2FP.SATFINITE.E5M2.F32.PACK_AB_MERGE_C R61, R61, R0, RZ ;  /* 0x000000003d3d723e */ /* 0x004fc400048060ff */
[----:B------:R-:W-:-:S03]  /*68e00*/  F2FP.SATFINITE.E5M2.F32.PACK_AB_MERGE_C R0, R57, R58, RZ ;  /* 0x0000003a3900723e */ /* 0x000fc600048060ff */
[----:B------:R-:W-:Y:S04]  /*68e10*/  STL [R1+0x18c], R61 ;  /* 0x00018c3d01007387 */ /* 0x000fe80000100800 */
[----:B------:R1:W-:Y:S04]  /*68e20*/  STL [R1+0x198], R28 ;  /* 0x0001981c01007387 */ /* 0x0003e80000100800 */
[----:B------:R2:W-:Y:S01]  /*68e30*/  STL [R1+0x14], R0 ;  /* 0x0000140001007387 */ /* 0x0005e20000100800 */
[----:B-1----:R-:W-:-:S03]  /*68e40*/  F2FP.SATFINITE.E5M2.F32.PACK_AB_MERGE_C R28, R53, R54, RZ ;  /* 0x00000036351c723e */ /* 0x002fc600048060ff */
[----:B------:R-:W-:Y:S01]  /*68e50*/  STL [R1+0x10], R55 ;  /* 0x0000103701007387 */ /* 0x000fe20000100800 */
[----:B--2---:R-:W-:-:S03]  /*68e60*/  F2FP.SATFINITE.E5M2.F32.PACK_AB_MERGE_C R0, R51, R52, RZ ;  /* 0x000000343300723e */ /* 0x004fc600048060ff */
        /* <DEDUP_REMOVED lines=20> */
[----:B------:R-:W-:Y:S04]  /*68fb0*/  STL [R1+0x50], R28 ;  /* 0x0000501c01007387 */ /* 0x000fe80000100800 */
[----:B------:R1:W-:Y:S04]  /*68fc0*/  STL [R1+0x24], R0 ;  /* 0x0000240001007387 */ /* 0x0003e80000100800 */
[----:B------:R-:W-:Y:S01]  /*68fd0*/  STL [R1+0x3c], R24 ;  /* 0x00003c1801007387 */ /* 0x000fe20000100800 */
[----:B-1----:R-:W-:-:S03]  /*68fe0*/  F2FP.SATFINITE.E5M2.F32.PACK_AB_MERGE_C R0, R20, R21, RZ ;  /* 0x000000151400723e */ /* 0x002fc600048060ff */
        /* <DEDUP_REMOVED lines=10> */
[----:B------:R2:W-:Y:S04]  /*69090*/  STL [R1+0xf8], R6 ;  /* 0x0000f80601007387 */ /* 0x0005e80000100800 */
[----:B------:R-:W3:Y:S01]  /*690a0*/  LDL.LU R42, [R1+0x770] ;  /* 0x00077000012a7983 */ /* 0x000ee20000300800 */
[----:B-1----:R-:W-:-:S03]  /*690b0*/  F2FP.SATFINITE.E5M2.F32.PACK_AB_MERGE_C R0, R2, R3, RZ ;  /* 0x000000030200723e */ /* 0x002fc600048060ff */
[----:B------:R1:W-:Y:S04]  /*690c0*/  STL [R1+0x128], R4 ;  /* 0x0001280401007387 */ /* 0x0003e80000100800 */
[----:B------:R-:W3:Y:S04]  /*690d0*/  LDL.LU R41, [R1+0x774] ;  /* 0x0007740001297983 */ /* 0x000ee80000300800 */
        /* <DEDUP_REMOVED lines=36> */
[----:B-1----:R-:W2:Y:S04]  /*69320*/  LDL.LU R4, [R1+0x4d4] ;  /* 0x0004d40001047983 */ /* 0x002ea80000300800 */
[----:B------:R-:W2:Y:S04]  /*69330*/  LDL.LU R3, [R1+0x4d8] ;  /* 0x0004d80001037983 */ /* 0x000ea80000300800 */
[----:B------:R-:W2:Y:S01]  /*69340*/  LDL.LU R2, [R1+0x4dc] ;  /* 0x0004dc0001027983 */ /* 0x000ea20000300800 */
[----:B---3--:R-:W-:-:S05]  /*69350*/  F2FP.SATFINITE.E5M2.F32.PACK_AB_MERGE_C R0, R41, R42, RZ ;  /* 0x0000002a2900723e */ /* 0x008fca00048060ff */
[----:B------:R1:W-:Y:S01]  /*69360*/  STL [R1+0x148], R0 ;  /* 0x0001480001007387 */ /* 0x0003e20000100800 */
[----:B----4-:R-:W-:Y:S02]  /*69370*/  F2FP.SATFINITE.E5M2.F32.PACK_AB_MERGE_C R39, R39, R40, RZ ;  /* 0x000000282727723e */ /* 0x010fe400048060ff */
[----:B------:R-:W-:-:S03]  /*69380*/  F2FP.SATFINITE.E5M2.F32.PACK_AB_MERGE_C R28, R37, R38, RZ ;  /* 0x00000026251c723e */ /* 0x000fc600048060ff */
[----:B------:R-:W-:Y:S04]  /*69390*/  STL [R1+0x144], R39 ;  /* 0x0001442701007387 */ /* 0x000fe80000100800 */
[----:B------:R-:W-:Y:S01]  /*693a0*/  STL [R1+0x16c], R28 ;  /* 0x00016c1c01007387 */ /* 0x000fe20000100800 */
[----:B-1----:R-:W-:Y:S02]  /*693b0*/  F2FP.SATFINITE.E5M2.F32.PACK_AB_MERGE_C R0, R35, R36, RZ ;  /* 0x000000242300723e */ /* 0x002fe400048060ff */
[----:B------:R-:W-:-:S05]  /*693c0*/  F2FP.SATFINITE.E5M2.F32.PACK_AB_MERGE_C R26, R26, R34, RZ ;  /* 0x000000221a1a723e */ /* 0x000fca00048060ff */
[----:B------:R-:W-:Y:S01]  /*693d0*/  STL [R1+0x27c4], R26 ;  /* 0x0027c41a01007387 */ /* 0x000fe20000100800 */
[----:B------:R-:W-:-:S03]  /*693e0*/  F2FP.SATFINITE.E5M2.F32.PACK_AB_MERGE_C R60, R32, R33, RZ ;  /* 0x00000021203c723e */ /* 0x000fc600048060ff */
[----:B------:R1:W-:Y:S01]  /*693f0*/  STL [R1+0x168], R0 ;  /* 0x0001680001007387 */ /* 0x0003e20000100800 */
[----:B------:R-:W-:-:S03]  /*69400*/  F2FP.SATFINITE.E5M2.F32.PACK_AB_MERGE_C R58, R30, R31, RZ ;  /* 0x0000001f1e3a723e */ /* 0x000fc600048060ff */
[----:B------:R-:W-:Y:S01]  /*69410*/  STL [R1+0x27c8], R60 ;  /* 0x0027c83c01007387 */ /* 0x000fe20000100800 */
[----:B-1----:R-:W-:-:S03]  /*69420*/  F2FP.SATFINITE.E5M2.F32.PACK_AB_MERGE_C R0, R27, R29, RZ ;  /* 0x0000001d1b00723e */ /* 0x002fc600048060ff */
[----:B------:R-:W-:Y:S04]  /*69430*/  STL [R1+0x27cc], R58 ;  /* 0x0027cc3a01007387 */ /* 0x000fe80000100800 */
[----:B------:R1:W-:Y:S01]  /*69440*/  STL [R1+0x4], R0 ;  /* 0x0000040001007387 */ /* 0x0003e20000100800 */
[----:B------:R-:W-:Y:S02]  /*69450*/  F2FP.SATFINITE.E5M2.F32.PACK_AB_MERGE_C R24, R24, R25, RZ ;  /* 0x000000191818723e */ /* 0x000fe400048060ff */
[----:B------:R-:W-:-:S03]  /*69460*/  F2FP.SATFINITE.E5M2.F32.PACK_AB_MERGE_C R22, R22, R23, RZ ;  /* 0x000000171616723e */ /* 0x000fc600048060ff */
[----:B------:R3:W-:Y:S04]  /*69470*/  STL [R1], R24 ;  /* 0x0000001801007387 */ /* 0x0007e80000100800 */
[----:B------:R4:W-:Y:S01]  /*69480*/  STL [R1+0xc], R22 ;  /* 0x00000c1601007387 */ /* 0x0009e20000100800 */
[----:B-1----:R-:W-:Y:S02]  /*69490*/  F2FP.SATFINITE.E5M2.F32.PACK_AB_MERGE_C R0, R20, R21, RZ ;  /* 0x000000151400723e */ /* 0x002fe400048060ff */
[----:B------:R-:W-:-:S05]  /*694a0*/  F2FP.SATFINITE.E5M2.F32.PACK_AB_MERGE_C R61, R18, R19, RZ ;  /* 0x00000013123d723e */ /* 0x000fca00048060ff */
[----:B------:R-:W-:Y:S01]  /*694b0*/  STL [R1+0x27d0], R61 ;  /* 0x0027d03d01007387 */ /* 0x000fe20000100800 */
[----:B------:R-:W-:-:S03]  /*694c0*/  F2FP.SATFINITE.E5M2.F32.PACK_AB_MERGE_C R59, R16, R17, RZ ;  /* 0x00000011103b723e */ /* 0x000fc600048060ff */
[----:B------:R1:W-:Y:S01]  /*694d0*/  STL [R1+0x8], R0 ;  /* 0x0000080001007387 */ /* 0x0003e20000100800 */
[----:B------:R-:W-:-:S03]  /*694e0*/  F2FP.SATFINITE.E5M2.F32.PACK_AB_MERGE_C R23, R14, R15, RZ ;  /* 0x0000000f0e17723e */ /* 0x000fc600048060ff */
[----:B------:R-:W-:Y:S01]  /*694f0*/  STL [R1+0x27d4], R59 ;  /* 0x0027d43b01007387 */ /* 0x000fe20000100800 */
[----:B------:R-:W-:-:S03]  /*69500*/  F2FP.SATFINITE.E5M2.F32.PACK_AB_MERGE_C R19, R12, R13, RZ ;  /* 0x0000000d0c13723e */ /* 0x000fc600048060ff */
[----:B------:R-:W-:Y:S01]  /*69510*/  STL [R1+0x27d8], R23 ;  /* 0x0027d81701007387 */ /* 0x000fe20000100800 */
[----:B------:R-:W-:-:S03]  /*69520*/  F2FP.SATFINITE.E5M2.F32.PACK_AB_MERGE_C R21, R10, R11, RZ ;  /* 0x0000000b0a15723e */ /* 0x000fc600048060ff */
[----:B------:R-:W-:Y:S01]  /*69530*/  STL [R1+0x27dc], R19 ;  /* 0x0027dc1301007387 */ /* 0x000fe20000100800 */
[----:B------:R-:W-:-:S03]  /*69540*/  F2FP.SATFINITE.E5M2.F32.PACK_AB_MERGE_C R18, R8, R9, RZ ;  /* 0x000000090812723e */ /* 0x000fc600048060ff */
[----:B------:R-:W-:Y:S01]  /*69550*/  STL [R1+0x27e0], R21 ;  /* 0x0027e01501007387 */ /* 0x000fe20000100800 */
[----:B--2---:R-:W-:-:S03]  /*69560*/  F2FP.SATFINITE.E5M2.F32.PACK_AB_MERGE_C R54, R6, R7, RZ ;  /* 0x000000070636723e */ /* 0x004fc600048060ff */
[----:B------:R-:W-:Y:S01]  /*69570*/  STL [R1+0x27e4], R18 ;  /* 0x0027e41201007387 */ /* 0x000fe20000100800 */
[----:B------:R-:W-:-:S03]  /*69580*/  F2FP.SATFINITE.E5M2.F32.PACK_AB_MERGE_C R49, R4, R5, RZ ;  /* 0x000000050431723e */ /* 0x000fc600048060ff */
[----:B------:R-:W-:Y:S04]  /*69590*/  STL [R1+0x27e8], R54 ;  /* 0x0027e83601007387 */ /* 0x000fe80000100800 */
[----:B------:R-:W-:Y:S04]  /*695a0*/  STL [R1+0x27ec], R49 ;  /* 0x0027ec3101007387 */ /* 0x000fe80000100800 */
        /* <DEDUP_REMOVED lines=22> */
[----:B----4-:R-:W1:Y:S04]  /*69710*/  LDL.LU R22, [R1+0x798] ;  /* 0x0007980001167983 */ /* 0x010e680000300800 */
[----:B------:R-:W1:Y:S04]  /*69720*/  LDL.LU R20, [R1+0x79c] ;  /* 0x00079c0001147983 */ /* 0x000e680000300800 */
[----:B------:R-:W4:Y:S04]  /*69730*/  LDL.LU R17, [R1+0x760] ;  /* 0x0007600001117983 */ /* 0x000f280000300800 */
[----:B------:R-:W4:Y:S04]  /*69740*/  LDL.LU R16, [R1+0x764] ;  /* 0x0007640001107983 */ /* 0x000f280000300800 */
[----:B------:R-:W4:Y:S04]  /*69750*/  LDL.LU R15, [R1+0x768] ;  /* 0x00076800010f7983 */ /* 0x000f280000300800 */
[----:B------:R-:W4:Y:S04]  /*69760*/  LDL.LU R14, [R1+0x76c] ;  /* 0x00076c00010e7983 */ /* 0x000f280000300800 */
[----:B------:R-:W4:Y:S01]  /*69770*/  LDL.LU R13, [R1+0x3d0] ;  /* 0x0003d000010d7983 */ /* 0x000f220000300800 */
[----:B------:R-:W-:-:S03]  /*69780*/  F2FP.SATFINITE.E5M2.F32.PACK_AB_MERGE_C R53, R2, R3, RZ ;  /* 0x000000030235723e */ /* 0x000fc600048060ff */
        /* <DEDUP_REMOVED lines=11> */
[----:B------:R-:W-:Y:S01]  /*69840*/  STL [R1+0x27f0], R53 ;  /* 0x0027f03501007387 */ /* 0x000fe20000100800 */
[----:B--2---:R-:W-:-:S02]  /*69850*/  F2FP.SATFINITE.E5M2.F32.PACK_AB_MERGE_C R48, R46, R47, RZ ;  /* 0x0000002f2e30723e */ /* 0x004fc400048060ff */
        /* <DEDUP_REMOVED lines=18> */
[----:B---3--:R-:W-:-:S03]  /*69980*/  F2FP.SATFINITE.E5M2.F32.PACK_AB_MERGE_C R35, R24, R25, RZ ;  /* 0x000000191823723e */ /* 0x008fc600048060ff */
[----:B------:R-:W-:Y:S01]  /*69990*/  STL [R1+0x2818], R37 ;  /* 0x0028182501007387 */ /* 0x000fe20000100800 */
[----:B-1----:R-:W-:-:S03]  /*699a0*/  F2FP.SATFINITE.E5M2.F32.PACK_AB_MERGE_C R0, R20, R22, RZ ;  /* 0x000000161400723e */ /* 0x002fc600048060ff */
[----:B------:R-:W-:Y:S04]  /*699b0*/  STL [R1+0x281c], R35 ;  /* 0x00281c2301007387 */ /* 0x000fe80000100800 */
[----:B------:R1:W-:Y:S01]  /*699c0*/  STL [R1+0xc4], R0 ;  /* 0x0000c40001007387 */ /* 0x0003e20000100800 */
[----:B----4-:R-:W-:Y:S02]  /*699d0*/  F2FP.SATFINITE.E5M2.F32.PACK_AB_MERGE_C R14, R14, R15, RZ ;  /* 0x0000000f0e0e723e */ /* 0x010fe400048060ff */
[----:B-1----:R-:W-:-:S03]  /*699e0*/  F2FP.SATFINITE.E5M2.F32.PACK_AB_MERGE_C R0, R12, R13, RZ ;  /* 0x0000000d0c00723e */ /* 0x002fc600048060ff */
[----:B------:R-:W-:Y:S01]  /*699f0*/  STL [R1+0xf4], R14 ;  /* 0x0000f40e01007387 */ /* 0x000fe20000100800 */
[----:B------:R-:W-:-:S03]  /*69a00*/  F2FP.SATFINITE.E5M2.F32.PACK_AB_MERGE_C R10, R10, R11, RZ ;  /* 0x0000000b0a0a723e */ /* 0x000fc600048060ff */
[----:B------:R1:W-:Y:S04]  /*69a10*/  STL [R1+0xf0], R0 ;  /* 0x0000f00001007387 */ /* 0x0003e80000100800 */
[----:B------:R2:W-:Y:S04]  /*69a20*/  STL [R1+0x11c], R10 ;  /* 0x00011c0a01007387 */ /* 0x0005e80000100800 */
[----:B------:R-:W3:Y:S01]  /*69a30*/  LDL.LU R35, [R1+0x450] ;  /* 0x0004500001237983 */ /* 0x000ee20000300800 */
[----:B------:R-:W-:Y:S02]  /*69a40*/  F2FP.SATFINITE.E5M2.F32.PACK_AB_MERGE_C R3, R3, R9, RZ ;  /* 0x000000090303723e */ /* 0x000fe400048060ff */
[----:B-1----:R-:W-:-:S02]  /*69a50*/  F2FP.SATFINITE.E5M2.F32.PACK_AB_MERGE_C R0, R7, R8, RZ ;  /* 0x000000080700723e */ /* 0x002fc400048060ff */
[----:B------:R-:W-:Y:S02]  /*69a60*/  F2FP.SATFINITE.E5M2.F32.PACK_AB_MERGE_C R2, R2, R6, RZ ;  /* 0x000000060202723e */ /* 0x000fe400048060ff */
[----:B------:R-:W-:Y:S02]  /*69a70*/  F2FP.SATFINITE.E5M2.F32.PACK_AB_MERGE_C R4, R4, R5, RZ ;  /* 0x000000050404723e */ /* 0x000fe400048060ff */
        /* <DEDUP_REMOVED lines=14> */
[----:B------:R-:W-:-:S03]  /*69b60*/  F2FP.SATFINITE.E5M2.F32.PACK_AB_MERGE_C R33, R16, R17, RZ ;  /* 0x000000111021723e */ /* 0x000fc600048060ff */
        /* <DEDUP_REMOVED lines=41> */
[----:B---3--:R-:W-:-:S03]  /*69e00*/  F2FP.SATFINITE.E5M2.F32.PACK_AB_MERGE_C R5, R5, R35, RZ ;  /* 0x000000230505723e */ /* 0x008fc600048060ff */
[----:B------:R-:W3:Y:S01]  /*69e10*/  LDL.LU R35, [R1+0x281c] ;  /* 0x00281c0001237983 */ /* 0x000ee20000300800 */
[----:B----4-:R-:W-:-:S03]  /*69e20*/  F2FP.SATFINITE.E5M2.F32.PACK_AB_MERGE_C R6, R6, R37, RZ ;  /* 0x000000250606723e */ /* 0x010fc600048060ff */
[----:B------:R-:W4:Y:S01]  /*69e30*/  LDL.LU R37, [R1+0x2818] ;  /* 0x0028180001257983 */ /* 0x000f220000300800 */
[----:B------:R-:W-:-:S03]  /*69e40*/  F2FP.SATFINITE.E5M2.F32.PACK_AB_MERGE_C R7, R7, R43, RZ ;  /* 0x0000002b0707723e */ /* 0x000fc600048060ff */
[----:B------:R-:W3:Y:S01]  /*69e50*/  LDL.LU R43, [R1+0x2814] ;  /* 0x00281400012b7983 */ /* 0x000ee20000300800 */
[----:B------:R-:W-:-:S03]  /*69e60*/  F2FP.SATFINITE.E5M2.F32.PACK_AB_MERGE_C R8, R8, R44, RZ ;  /* 0x0000002c0808723e */ /* 0x000fc600048060ff */
[----:B------:R-:W4:Y:S01]  /*69e70*/  LDL.LU R44, [R1+0x2810] ;  /* 0x00281000012c7983 */ /* 0x000f220000300800 */
[----:B------:R-:W-:-:S03]  /*69e80*/  F2FP.SATFINITE.E5M2.F32.PACK_AB_MERGE_C R9, R9, R45, RZ ;  /* 0x0000002d0909723e */ /* 0x000fc600048060ff */
[----:B------:R-:W3:Y:S01]  /*69e90*/  LDL.LU R45, [R1+0x280c] ;  /* 0x00280c00012d7983 */ /* 0x000ee20000300800 */
[----:B--2---:R-:W-:-:S03]  /*69ea0*/  F2FP.SATFINITE.E5M2.F32.PACK_AB_MERGE_C R10, R10, R50, RZ ;  /* 0x000000320a0a723e */ /* 0x004fc600048060ff */
[----:B------:R-:W2:Y:S01]  /*69eb0*/  LDL.LU R50, [R1+0x2808] ;  /* 0x0028080001327983 */ /* 0x000ea20000300800 */
[----:B------:R-:W-:-:S03]  /*69ec0*/  F2FP.SATFINITE.E5M2.F32.PACK_AB_MERGE_C R11, R11, R46, RZ ;  /* 0x0000002e0b0b723e */ /* 0x000fc600048060ff */
[----:B------:R-:W4:Y:S01]  /*69ed0*/  LDL.LU R46, [R1+0x2804] ;  /* 0x00280400012e7983 */ /* 0x000f220000300800 */
[----:B------:R-:W-:-:S03]  /*69ee0*/  F2FP.SATFINITE.E5M2.F32.PACK_AB_MERGE_C R12, R12, R51, RZ ;  /* 0x000000330c0c723e */ /* 0x000fc600048060ff */
[----:B------:R-:W3:Y:S01]  /*69ef0*/  LDL.LU R51, [R1+0x2800] ;  /* 0x0028000001337983 */ /* 0x000ee20000300800 */
[----:B------:R-:W-:-:S03]  /*69f00*/  F2FP.SATFINITE.E5M2.F32.PACK_AB_MERGE_C R13, R13, R47, RZ ;  /* 0x0000002f0d0d723e */ /* 0x000fc600048060ff */
[----:B------:R-:W2:Y:S01]  /*69f10*/  LDL.LU R47, [R1+0x27fc] ;  /* 0x0027fc00012f7983 */ /* 0x000ea20000300800 */
[----:B------:R-:W-:-:S03]  /*69f20*/  F2FP.SATFINITE.E5M2.F32.PACK_AB_MERGE_C R17, R17, R55, RZ ;  /* 0x000000371111723e */ /* 0x000fc600048060ff */
[----:B------:R-:W4:Y:S01]  /*69f30*/  LDL R55, [R1+0x7c4] ;  /* 0x0007c40001377983 */ /* 0x000f220000100800 */
[----:B------:R-:W-:-:S03]  /*69f40*/  F2FP.SATFINITE.E5M2.F32.PACK_AB_MERGE_C R14, R14, R52, RZ ;  /* 0x000000340e0e723e */ /* 0x000fc600048060ff */
[----:B------:R-:W3:Y:S01]  /*69f50*/  LDL.LU R52, [R1+0x27f8] ;  /* 0x0027f80001347983 */ /* 0x000ee20000300800 */
[----:B------:R-:W-:-:S03]  /*69f60*/  F2FP.SATFINITE.E5M2.F32.PACK_AB_MERGE_C R16, R16, R48, RZ ;  /* 0x000000301010723e */ /* 0x000fc600048060ff */
[----:B------:R-:W2:Y:S01]  /*69f70*/  LDL.LU R48, [R1+0x27f4] ;  /* 0x0027f40001307983 */ /* 0x000ea20000300800 */
        /* <DEDUP_REMOVED lines=26> */
[----:B------:R-:W-:Y:S02]  /*6a120*/  F2FP.SATFINITE.E5M2.F32.PACK_AB_MERGE_C R42, R27, R42, RZ ;  /* 0x0000002a1b2a723e */ /* 0x000fe400048060ff */
[----:B------:R-:W-:Y:S02]  /*6a130*/  F2FP.SATFINITE.E5M2.F32.PACK_AB_MERGE_C R40, R40, R57, RZ ;  /* 0x000000392828723e */ /* 0x000fe400048060ff */
[----:B------:R-:W-:Y:S01]  /*6a140*/  F2FP.SATFINITE.E5M2.F32.PACK_AB_MERGE_C R41, R41, R56, RZ ;  /* 0x000000382929723e */ /* 0x000fe200048060ff */
[----:B----4-:R-:W-:-:S05]  /*6a150*/  VIADD R27, R55, 0x7f ;  /* 0x0000007f371b7836 */ /* 0x010fca0000000000 */
[----:B------:R-:W-:Y:S02]  /*6a160*/  ISETP.GE.AND P0, PT, R27, UR23, PT ;  /* 0x000000171b007c0c */ /* 0x000fe4000bf06270 */
[----:B---3--:R-:W-:Y:S02]  /*6a170*/  LOP3.LUT R27, R28, 0xffff, RZ, 0xc0, !PT ;  /* 0x0000ffff1c1b7812 */ /* 0x008fe400078ec0ff */
[----:B--2---:R-:W-:Y:S01]  /*6a180*/  LOP3.LUT R28, R26, 0xffff, RZ, 0xc0, !PT ;  /* 0x0000ffff1a1c7812 */ /* 0x004fe200078ec0ff */
[C---:B------:R-:W-:Y:S02]  /*6a190*/  VIADD R26, R55.reuse, 0x1 ;  /* 0x00000001371a7836 */ /* 0x040fe40000000000 */
[----:B------:R-:W-:Y:S01]  /*6a1a0*/  VIADD R55, R55, 0x2 ;  /* 0x0000000237377836 */ /* 0x000fe20000000000 */
[----:B------:R-:W-:Y:S02]  /*6a1b0*/  SHF.R.U32.HI R56, RZ, 0x8, R28 ;  /* 0x00000008ff387819 */ /* 0x000fe4000001161c */
[----:B------:R-:W-:-:S02]  /*6a1c0*/  ISETP.GE.AND P2, PT, R26, UR7, PT ;  /* 0x000000071a007c0c */ /* 0x000fc4000bf46270 */
[----:B------:R-:W2:Y:S01]  /*6a1d0*/  LDL.LU R26, [R1+0x10] ;  /* 0x00001000011a7983 */ /* 0x000ea20000300800 */
[----:B------:R-:W-:Y:S02]  /*6a1e0*/  ISETP.GE.AND P3, PT, R55, UR9, PT ;  /* 0x0000000937007c0c */ /* 0x000fe4000bf66270 */
[----:B------:R-:W-:Y:S01]  /*6a1f0*/  SHF.R.U32.HI R57, RZ, 0x8, R27 ;  /* 0x00000008ff397819 */ /* 0x000fe2000001161b */
[----:B------:R-:W3:Y:S01]  /*6a200*/  LDL.LU R55, [R1+0x14] ;  /* 0x0000140001377983 */ /* 0x000ee20000300800 */
[----:B------:R-:W-:-:S03]  /*6a210*/  PRMT R28, R27, 0x3340, R28 ;  /* 0x000033401b1c7816 */ /* 0x000fc6000000001c */
[----:B------:R-:W4:Y:S04]  /*6a220*/  LDL.LU R27, [R1+0x4c] ;  /* 0x00004c00011b7983 */ /* 0x000f280000300800 */
[----:B------:R1:W-:Y:S04]  /*6a230*/  STL [R1+0x1d4], R28 ;  /* 0x0001d41c01007387 */ /* 0x0003e80000100800 */
[----:B-1----:R-:W3:Y:S01]  /*6a240*/  LDL.LU R28, [R1+0x48] ;  /* 0x00004800011c7983 */ /* 0x002ee20000300800 */
[----:B------:R-:W-:Y:S02]  /*6a250*/  LOP3.LUT R57, R57, 0xffff, RZ, 0xc0, !PT ;  /* 0x0000ffff39397812 */ /* 0x000fe400078ec0ff */
[----:B------:R-:W-:-:S04]  /*6a260*/  LOP3.LUT R56, R56, 0xffff, RZ, 0xc0, !PT ;  /* 0x0000ffff38387812 */ /* 0x000fc800078ec0ff */
[----:B------:R-:W-:-:S05]  /*6a270*/  PRMT R56, R57, 0x3340, R56 ;  /* 0x0000334039387816 */ /* 0x000fca0000000038 */
[----:B------:R1:W-:Y:S01]  /*6a280*/  STL [R1+0x174], R56 ;  /* 0x0001743801007387 */ /* 0x0003e20000100800 */
[----:B------:R-:W-:Y:S02]  /*6a290*/  LOP3.LUT R3, R3, 0xffff, RZ, 0xc0, !PT ;  /* 0x0000ffff03037812 */ /* 0x000fe400078ec0ff */
[----:B-1----:R-:W-:Y:S02]  /*6a2a0*/  LOP3.LUT R56, R60, 0xffff, RZ, 0xc0, !PT ;  /* 0x0000ffff3c387812 */ /* 0x002fe400078ec0ff */
[----:B------:R-:W3:Y:S01]  /*6a2b0*/  LDL.LU R60, [R1] ;  /* 0x00000000013c7983 */ /* 0x000ee20000300800 */
[----:B------:R-:W-:Y:S02]  /*6a2c0*/  LOP3.LUT R0, R0, 0xffff, RZ, 0xc0, !PT ;  /* 0x0000ffff00007812 */ /* 0x000fe400078ec0ff */
[----:B----4-:R-:W-:Y:S02]  /*6a2d0*/  LOP3.LUT R57, R27, 0xffff, RZ, 0xc0, !PT ;  /* 0x0000ffff1b397812 */ /* 0x010fe400078ec0ff */
[----:B--2---:R-:W-:-:S02]  /*6a2e0*/  LOP3.LUT R27, R26, 0xffff, RZ, 0xc0, !PT ;  /* 0x0000ffff1a1b7812 */ /* 0x004fc400078ec0ff */
[----:B------:R-:W-:Y:S02]  /*6a2f0*/  LOP3.LUT R26, R58, 0xffff, RZ, 0xc0, !PT ;  /* 0x0000ffff3a1a7812 */ /* 0x000fe400078ec0ff */
[----:B------:R-:W-:Y:S02]  /*6a300*/  SHF.R.U32.HI R58, RZ, 0x8, R57 ;  /* 0x00000008ff3a7819 */ /* 0x000fe40000011639 */
[----:B------:R-:W-:Y:S02]  /*6a310*/  PRMT R57, R57, 0x3340, R56 ;  /* 0x0000334039397816 */ /* 0x000fe40000000038 */
[----:B---3--:R-:W-:-:S03]  /*6a320*/  LOP3.LUT R55, R55, 0xffff, RZ, 0xc0, !PT ;  /* 0x0000ffff37377812 */ /* 0x008fc600078ec0ff */
[----:B------:R1:W-:Y:S02]  /*6a330*/  STL [R1+0x1d0], R57 ;  /* 0x0001d03901007387 */ /* 0x0003e40000100800 */
[----:B-1----:R-:W-:Y:S02]  /*6a340*/  SHF.R.U32.HI R57, RZ, 0x8, R56 ;  /* 0x00000008ff397819 */ /* 0x002fe40000011638 */
[----:B------:R-:W-:Y:S02]  /*6a350*/  SHF.R.U32.HI R56, RZ, 0x8, R55 ;  /* 0x00000008ff387819 */ /* 0x000fe40000011637 */
[----:B------:R-:W-:-:S05]  /*6a360*/  PRMT R55, R55, 0x3340, R3 ;  /* 0x0000334037377816 */ /* 0x000fca0000000003 */
[----:B------:R1:W-:Y:S01]  /*6a370*/  STL [R1+0x1cc], R55 ;  /* 0x0001cc3701007387 */ /* 0x0003e20000100800 */
[----:B------:R-:W-:Y:S02]  /*6a380*/  LOP3.LUT R28, R28, 0xffff, RZ, 0xc0, !PT ;  /* 0x0000ffff1c1c7812 */ /* 0x000fe400078ec0ff */
[----:B-1----:R-:W-:Y:S02]  /*6a390*/  SHF.R.U32.HI R55, RZ, 0x8, R3 ;  /* 0x00000008ff377819 */ /* 0x002fe40000011603 */
[----:B------:R-:W-:Y:S02]  /*6a3a0*/  SHF.R.U32.HI R3, RZ, 0x8, R27 ;  /* 0x00000008ff037819 */ /* 0x000fe4000001161b */
[----:B------:R-:W-:Y:S02]  /*6a3b0*/  PRMT R27, R27, 0x3340, R0 ;  /* 0x000033401b1b7816 */ /* 0x000fe40000000000 */
[----:B------:R-:W-:Y:S02]  /*6a3c0*/  LOP3.LUT R58, R58, 0xffff, RZ, 0xc0, !PT ;  /* 0x0000ffff3a3a7812 */ /* 0x000fe400078ec0ff */
[----:B------:R-:W-:Y:S01]  /*6a3d0*/  LOP3.LUT R57, R57, 0xffff, RZ, 0xc0, !PT ;  /* 0x0000ffff39397812 */ /* 0x000fe200078ec0ff */
[----:B------:R1:W-:Y:S01]  /*6a3e0*/  STL [R1+0x1c8], R27 ;  /* 0x0001c81b01007387 */ /* 0x0003e20000100800 */
[----:B------:R-:W-:-:S02]  /*6a3f0*/  LOP3.LUT R56, R56, 0xffff, RZ, 0xc0, !PT ;  /* 0x0000ffff38387812 */ /* 0x000fc400078ec0ff */
[----:B------:R-:W-:Y:S02]  /*6a400*/  PRMT R57, R58, 0x3340, R57 ;  /* 0x000033403a397816 */ /* 0x000fe40000000039 */
[----:B-1----:R-:W-:Y:S02]  /*6a410*/  SHF.R.U32.HI R27, RZ, 0x8, R28 ;  /* 0x00000008ff1b7819 */ /* 0x002fe4000001161c */
[----:B------:R-:W-:Y:S02]  /*6a420*/  PRMT R28, R28, 0x3340, R26 ;  /* 0x000033401c1c7816 */ /* 0x000fe4000000001a */
[----:B------:R-:W-:-:S03]  /*6a430*/  LOP3.LUT R55, R55, 0xffff, RZ, 0xc0, !PT ;  /* 0x0000ffff37377812 */ /* 0x000fc600078ec0ff */
[----:B------:R1:W-:Y:S01]  /*6a440*/  STL [R1+0x1d8], R28 ;  /* 0x0001d81c01007387 */ /* 0x0003e20000100800 */
[----:B------:R-:W-:-:S03]  /*6a450*/  PRMT R55, R56, 0x3340, R55 ;  /* 0x0000334038377816 */ /* 0x000fc60000000037 */
[----:B-1----:R-:W2:Y:S04]  /*6a460*/  LDL.LU R28, [R1+0x4] ;  /* 0x00000400011c7983 */ /* 0x002ea80000300800 */
[----:B------:R-:W3:Y:S04]  /*6a470*/  LDL.LU R58, [R1+0x1c] ;  /* 0x00001c00013a7983 */ /* 0x000ee80000300800 */
[----:B------:R1:W-:Y:S04]  /*6a480*/  STL [R1+0x140], R57 ;  /* 0x0001403901007387 */ /* 0x0003e80000100800 */
[----:B-1----:R-:W4:Y:S04]  /*6a490*/  LDL.LU R57, [R1+0x18] ;  /* 0x0000180001397983 */ /* 0x002f280000300800 */
[----:B------:R-:W4:Y:S04]  /*6a4a0*/  LDL.LU R56, [R1+0x64] ;  /* 0x0000640001387983 */ /* 0x000f280000300800 */
[----:B------:R1:W-:Y:S04]  /*6a4b0*/  STL [R1+0x4c], R55 ;  /* 0x00004c3701007387 */ /* 0x0003e80000100800 */
[----:B-1----:R-:W4:Y:S01]  /*6a4c0*/  LDL.LU R55, [R1+0x60] ;  /* 0x0000600001377983 */ /* 0x002f220000300800 */
[----:B------:R-:W-:-:S02]  /*6a4d0*/  SHF.R.U32.HI R0, RZ, 0x8, R0 ;  /* 0x00000008ff007819 */ /* 0x000fc40000011600 */
[----:B------:R-:W-:Y:S02]  /*6a4e0*/  SHF.R.U32.HI R26, RZ, 0x8, R26 ;  /* 0x00000008ff1a7819 */ /* 0x000fe4000001161a */
[----:B------:R-:W-:Y:S02]  /*6a4f0*/  LOP3.LUT R3, R3, 0xffff, RZ, 0xc0, !PT ;  /* 0x0000ffff03037812 */ /* 0x000fe400078ec0ff */
[----:B------:R-:W-:Y:S02]  /*6a500*/  LOP3.LUT R0, R0, 0xffff, RZ, 0xc0, !PT ;  /* 0x0000ffff00007812 */ /* 0x000fe400078ec0ff */
[----:B------:R-:W-:Y:S02]  /*6a510*/  LOP3.LUT R27, R27, 0xffff, RZ, 0xc0, !PT ;  /* 0x0000ffff1b1b7812 */ /* 0x000fe400078ec0ff */
[----:B------:R-:W-:Y:S02]  /*6a520*/  LOP3.LUT R26, R26, 0xffff, RZ, 0xc0, !PT ;  /* 0x0000ffff1a1a7812 */ /* 0x000fe400078ec0ff */
[----:B------:R-:W-:-:S02]  /*6a530*/  PRMT R3, R3, 0x3340, R0 ;  /* 0x0000334003037816 */ /* 0x000fc40000000000 */
[----:B------:R-:W-:-:S03]  /*6a540*/  PRMT R0, R27, 0x3340, R26 ;  /* 0x000033401b007816 */ /* 0x000fc6000000001a */
[----:B------:R-:W-:Y:S01]  /*6a550*/  STL [R1+0x48], R3 ;  /* 0x0000480301007387 */ /* 0x000fe20000100800 */
[----:B------:R-:W-:-:S03]  /*6a560*/  LOP3.LUT R2, R2, 0xffff, RZ, 0xc0, !PT ;  /* 0x0000ffff02027812 */ /* 0x000fc600078ec0ff */
[----:B------:R3:W-:Y:S01]  /*6a570*/  STL [R1+0x164], R0 ;  /* 0x0001640001007387 */ /* 0x0007e20000100800 */
[----:B------:R-:W-:Y:S02]  /*6a580*/  LOP3.LUT R4, R4, 0xffff, RZ, 0xc0, !PT ;  /* 0x0000ffff04047812 */ /* 0x000fe400078ec0ff */
[----:B--2---:R-:W-:Y:S02]  /*6a590*/  LOP3.LUT R28, R28, 0xffff, RZ, 0xc0, !PT ;  /* 0x0000ffff1c1c7812 */ /* 0x004fe400078ec0ff */
[----:B---3--:R-:W-:Y:S02]  /*6a5a0*/  LOP3.LUT R0, R58, 0xffff, RZ, 0xc0, !PT ;  /* 0x0000ffff3a007812 */ /* 0x008fe400078ec0ff */
[----:B------:R-:W2:Y:S01]  /*6a5b0*/  LDL.LU R58, [R1+0x2c] ;  /* 0x00002c00013a7983 */ /* 0x000ea20000300800 */
[----:B----4-:R-:W-:-:S04]  /*6a5c0*/  LOP3.LUT R27, R56, 0xffff, RZ, 0xc0, !PT ;  /* 0x0000ffff381b7812 */ /* 0x010fc800078ec0ff */
[----:B------:R-:W-:Y:S02]  /*6a5d0*/  SHF.R.U32.HI R56, RZ, 0x8, R27 ;  /* 0x00000008ff387819 */ /* 0x000fe4000001161b */
[----:B------:R-:W-:Y:S02]  /*6a5e0*/  PRMT R27, R27, 0x3340, R28 ;  /* 0x000033401b1b7816 */ /* 0x000fe4000000001c */
[----:B------:R-:W-:Y:S02]  /*6a5f0*/  LOP3.LUT R3, R57, 0xffff, RZ, 0xc0, !PT ;  /* 0x0000ffff39037812 */ /* 0x000fe400078ec0ff */
[----:B------:R-:W3:Y:S01]  /*6a600*/  LDL.LU R57, [R1+0x28] ;  /* 0x0000280001397983 */ /* 0x000ee20000300800 */
[----:B------:R-:W-:Y:S02]  /*6a610*/  LOP3.LUT R26, R55, 0xffff, RZ, 0xc0, !PT ;  /* 0x0000ffff371a7812 */ /* 0x000fe400078ec0ff */
[----:B------:R-:W-:Y:S02]  /*6a620*/  LOP3.LUT R55, R60, 0xffff, RZ, 0xc0, !PT ;  /* 0x0000ffff3c377812 */ /* 0x000fe400078ec0ff */
[----:B------:R-:W4:Y:S04]  /*6a630*/  LDL.LU R60, [R1+0xc] ;  /* 0x00000c00013c7983 */ /* 0x000f280000300800 */
[----:B------:R1:W-:Y:S02]  /*6a640*/  STL [R1+0x1c0], R27 ;  /* 0x0001c01b01007387 */ /* 0x0003e40000100800 */
[----:B-1----:R-:W-:-:S02]  /*6a650*/  SHF.R.U32.HI R27, RZ, 0x8, R0 ;  /* 0x00000008ff1b7819 */ /* 0x002fc40000011600 */
[----:B------:R-:W-:-:S05]  /*6a660*/  PRMT R0, R0, 0x3340, R2 ;  /* 0x0000334000007816 */ /* 0x000fca0000000002 */
[----:B------:R1:W-:Y:S01]  /*6a670*/  STL [R1+0x1bc], R0 ;  /* 0x0001bc0001007387 */ /* 0x0003e20000100800 */
[----:B------:R-:W-:Y:S02]  /*6a680*/  SHF.R.U32.HI R28, RZ, 0x8, R28 ;  /* 0x00000008ff1c7819 */ /* 0x000fe4000001161c */
[----:B-1----:R-:W-:Y:S02]  /*6a690*/  SHF.R.U32.HI R0, RZ, 0x8, R3 ;  /* 0x00000008ff007819 */ /* 0x002fe40000011603 */
[----:B------:R-:W-:Y:S02]  /*6a6a0*/  PRMT R3, R3, 0x3340, R4 ;  /* 0x0000334003037816 */ /* 0x000fe40000000004 */
[----:B------:R-:W-:-:S03]  /*6a6b0*/  LOP3.LUT R56, R56, 0xffff, RZ, 0xc0, !PT ;  /* 0x0000ffff38387812 */ /* 0x000fc600078ec0ff */
[----:B------:R1:W-:Y:S01]  /*6a6c0*/  STL [R1+0x1b8], R3 ;  /* 0x0001b80301007387 */ /* 0x0003e20000100800 */
[----:B------:R-:W-:Y:S02]  /*6a6d0*/  LOP3.LUT R28, R28, 0xffff, RZ, 0xc0, !PT ;  /* 0x0000ffff1c1c7812 */ /* 0x000fe400078ec0ff */
[----:B-1----:R-:W-:Y:S02]  /*6a6e0*/  SHF.R.U32.HI R3, RZ, 0x8, R26 ;  /* 0x00000008ff037819 */ /* 0x002fe4000001161a */
[----:B------:R-:W-:Y:S02]  /*6a6f0*/  PRMT R26, R26, 0x3340, R55 ;  /* 0x000033401a1a7816 */ /* 0x000fe40000000037 */
[----:B------:R-:W-:-:S03]  /*6a700*/  PRMT R28, R56, 0x3340, R28 ;  /* 0x00003340381c7816 */ /* 0x000fc6000000001c */
[----:B------:R1:W-:Y:S04]  /*6a710*/  STL [R1+0x1c4], R26 ;  /* 0x0001c41a01007387 */ /* 0x0003e80000100800 */
[----:B-1----:R-:W4:Y:S04]  /*6a720*/  LDL.LU R26, [R1+0x68] ;  /* 0x00006800011a7983 */ /* 0x002f280000300800 */
[----:B------:R-:W4:Y:S04]  /*6a730*/  LDL.LU R56, [R1+0x6c] ;  /* 0x00006c0001387983 */ /* 0x000f280000300800 */
[----:B------:R1:W-:Y:S01]  /*6a740*/  STL [R1+0x138], R28 ;  /* 0x0001381c01007387 */ /* 0x0003e20000100800 */
[----:B------:R-:W-:-:S02]  /*6a750*/  SHF.R.U32.HI R2, RZ, 0x8, R2 ;  /* 0x00000008ff027819 */ /* 0x000fc40000011602 */
[----:B------:R-:W-:Y:S02]  /*6a760*/  SHF.R.U32.HI R4, RZ, 0x8, R4 ;  /* 0x00000008ff047819 */ /* 0x000fe40000011604 */
[----:B------:R-:W-:Y:S01]  /*6a770*/  SHF.R.U32.HI R55, RZ, 0x8, R55 ;  /* 0x00000008ff377819 */ /* 0x000fe20000011637 */
[----:B-1----:R-:W4:Y:S01]  /*6a780*/  LDL.LU R28, [R1+0x8] ;  /* 0x00000800011c7983 */ /* 0x002f220000300800 */
[----:B------:R-:W-:Y:S02]  /*6a790*/  LOP3.LUT R27, R27, 0xffff, RZ, 0xc0, !PT ;  /* 0x0000ffff1b1b7812 */ /* 0x000fe400078ec0ff */
[----:B------:R-:W-:Y:S02]  /*6a7a0*/  LOP3.LUT R2, R2, 0xffff, RZ, 0xc0, !PT ;  /* 0x0000ffff02027812 */ /* 0x000fe400078ec0ff */
[----:B------:R-:W-:Y:S02]  /*6a7b0*/  LOP3.LUT R0, R0, 0xffff, RZ, 0xc0, !PT ;  /* 0x0000ffff00007812 */ /* 0x000fe400078ec0ff */
[----:B------:R-:W-:-:S02]  /*6a7c0*/  LOP3.LUT R4, R4, 0xffff, RZ, 0xc0, !PT ;  /* 0x0000ffff04047812 */ /* 0x000fc400078ec0ff */
[----:B------:R-:W-:Y:S02]  /*6a7d0*/  LOP3.LUT R3, R3, 0xffff, RZ, 0xc0, !PT ;  /* 0x0000ffff03037812 */ /* 0x000fe400078ec0ff */
[----:B------:R-:W-:Y:S02]  /*6a7e0*/  LOP3.LUT R55, R55, 0xffff, RZ, 0xc0, !PT ;  /* 0x0000ffff37377812 */ /* 0x000fe400078ec0ff */
[----:B------:R-:W-:Y:S02]  /*6a7f0*/  PRMT R2, R27, 0x3340, R2 ;  /* 0x000033401b027816 */ /* 0x000fe40000000002 */
[----:B------:R-:W-:Y:S02]  /*6a800*/  PRMT R0, R0, 0x3340, R4 ;  /* 0x0000334000007816 */ /* 0x000fe40000000004 */
[----:B------:R-:W-:Y:S01]  /*6a810*/  PRMT R3, R3, 0x3340, R55 ;  /* 0x0000334003037816 */ /* 0x000fe20000000037 */
[----:B------:R-:W-:Y:S04]  /*6a820*/  STL [R1+0x4], R2 ;  /* 0x0000040201007387 */ /* 0x000fe80000100800 */
[----:B------:R-:W-:Y:S04]  /*6a830*/  STL [R1], R0 ;  /* 0x0000000001007387 */ /* 0x000fe80000100800 */
[----:B------:R2:W-:Y:S02]  /*6a840*/  STL [R1+0x13c], R3 ;  /* 0x00013c0301007387 */ /* 0x0005e40000100800 */
[----:B--2---:R-:W-:-:S02]  /*6a850*/  LOP3.LUT R3, R58, 0xffff, RZ, 0xc0, !PT ;  /* 0x0000ffff3a037812 */ /* 0x004fc400078ec0ff */
[----:B---3--:R-:W-:Y:S02]  /*6a860*/  LOP3.LUT R4, R57, 0xffff, RZ, 0xc0, !PT ;  /* 0x0000ffff39047812 */ /* 0x008fe400078ec0ff */
[----:B----4-:R-:W-:Y:S02]  /*6a870*/  LOP3.LUT R2, R56, 0xffff, RZ, 0xc0, !PT ;  /* 0x0000ffff38027812 */ /* 0x010fe400078ec0ff */
[----:B------:R-:W2:Y:S04]  /*6a880*/  LDL.LU R56, [R1+0x7c] ;  /* 0x00007c0001387983 */ /* 0x000ea80000300800 */
[----:B------:R-:W3:Y:S04]  /*6a890*/  LDL.LU R58, [R1+0x78] ;  /* 0x00007800013a7983 */ /* 0x000ee80000300800 */
[----:B------:R-:W4:Y:S01]  /*6a8a0*/  LDL.LU R57, [R1+0x44] ;  /* 0x0000440001397983 */ /* 0x000f220000300800 */
[----:B------:R-:W-:-:S02]  /*6a8b0*/  LOP3.LUT R0, R26, 0xffff, RZ, 0xc0, !PT ;  /* 0x0000ffff1a007812 */ /* 0x000fc400078ec0ff */
[----:B------:R-:W-:Y:S02]  /*6a8c0*/  LOP3.LUT R26, R60, 0xffff, RZ, 0xc0, !PT ;  /* 0x0000ffff3c1a7812 */ /* 0x000fe400078ec0ff */
[----:B------:R-:W4:Y:S02]  /*6a8d0*/  LDL.LU R60, [R1+0x40] ;  /* 0x00004000013c7983 */ /* 0x000f240000300800 */
[----:B------:R-:W-:Y:S02]  /*6a8e0*/  PRMT R55, R2, 0x3340, R26 ;  /* 0x0000334002377816 */ /* 0x000fe4000000001a */
[----:B------:R-:W-:-:S03]  /*6a8f0*/  LOP3.LUT R5, R5, 0xffff, RZ, 0xc0, !PT ;  /* 0x0000ffff05057812 */ /* 0x000fc600078ec0ff */
[----:B------:R1:W-:Y:S01]  /*6a900*/  STL [R1+0x1b0], R55 ;  /* 0x0001b03701007387 */ /* 0x0003e20000100800 */
[----:B------:R-:W-:Y:S02]  /*6a910*/  LOP3.LUT R6, R6, 0xffff, RZ, 0xc0, !PT ;  /* 0x0000ffff06067812 */ /* 0x000fe400078ec0ff */
[----:B------:R-:W-:Y:S02]  /*6a920*/  LOP3.LUT R27, R28, 0xffff, RZ, 0xc0, !PT ;  /* 0x0000ffff1c1b7812 */ /* 0x000fe400078ec0ff */
[----:B------:R-:W-:Y:S02]  /*6a930*/  SHF.R.U32.HI R28, RZ, 0x8, R2 ;  /* 0x00000008ff1c7819 */ /* 0x000fe40000011602 */
[----:B-1----:R-:W-:Y:S02]  /*6a940*/  PRMT R55, R3, 0x3340, R5 ;  /* 0x0000334003377816 */ /* 0x002fe40000000005 */
[----:B------:R-:W-:Y:S02]  /*6a950*/  SHF.R.U32.HI R2, RZ, 0x8, R3 ;  /* 0x00000008ff027819 */ /* 0x000fe40000011603 */
[----:B------:R-:W-:Y:S01]  /*6a960*/  SHF.R.U32.HI R26, RZ, 0x8, R26 ;  /* 0x00000008ff1a7819 */ /* 0x000fe2000001161a */
[----:B------:R1:W-:Y:S01]  /*6a970*/  STL [R1+0x1ac], R55 ;  /* 0x0001ac3701007387 */ /* 0x0003e20000100800 */
[----:B------:R-:W-:-:S02]  /*6a980*/  SHF.R.U32.HI R3, RZ, 0x8, R4 ;  /* 0x00000008ff037819 */ /* 0x000fc40000011604 */
[----:B------:R-:W-:Y:S02]  /*6a990*/  SHF.R.U32.HI R5, RZ, 0x8, R5 ;  /* 0x00000008ff057819 */ /* 0x000fe40000011605 */
[----:B------:R-:W-:Y:S02]  /*6a9a0*/  LOP3.LUT R28, R28, 0xffff, RZ, 0xc0, !PT ;  /* 0x0000ffff1c1c7812 */ /* 0x000fe400078ec0ff */
[----:B-1----:R-:W-:Y:S02]  /*6a9b0*/  PRMT R55, R4, 0x3340, R6 ;  /* 0x0000334004377816 */ /* 0x002fe40000000006 */
[----:B------:R-:W-:Y:S02]  /*6a9c0*/  SHF.R.U32.HI R4, RZ, 0x8, R0 ;  /* 0x00000008ff047819 */ /* 0x000fe40000011600 */
[----:B------:R-:W-:Y:S02]  /*6a9d0*/  SHF.R.U32.HI R6, RZ, 0x8, R6 ;  /* 0x00000008ff067819 */ /* 0x000fe40000011606 */
[----:B------:R-:W-:-:S02]  /*6a9e0*/  PRMT R0, R0, 0x3340, R27 ;  /* 0x0000334000007816 */ /* 0x000fc4000000001b */
[----:B------:R-:W-:Y:S02]  /*6a9f0*/  SHF.R.U32.HI R27, RZ, 0x8, R27 ;  /* 0x00000008ff1b7819 */ /* 0x000fe4000001161b */
[----:B------:R-:W-:Y:S02]  /*6aa00*/  LOP3.LUT R26, R26, 0xffff, RZ, 0xc0, !PT ;  /* 0x0000ffff1a1a7812 */ /* 0x000fe400078ec0ff */
[----:B------:R-:W-:Y:S02]  /*6aa10*/  LOP3.LUT R2, R2, 0xffff, RZ, 0xc0, !PT ;  /* 0x0000ffff02027812 */ /* 0x000fe400078ec0ff */
[----:B------:R-:W-:Y:S02]  /*6aa20*/  LOP3.LUT R5, R5, 0xffff, RZ, 0xc0, !PT ;  /* 0x0000ffff05057812 */ /* 0x000fe400078ec0ff */
[----:B------:R-:W-:Y:S02]  /*6aa30*/  LOP3.LUT R3, R3, 0xffff, RZ, 0xc0, !PT ;  /* 0x0000ffff03037812 */ /* 0x000fe400078ec0ff */
[----:B------:R-:W-:Y:S01]  /*6aa40*/  LOP3.LUT R6, R6, 0xffff, RZ, 0xc0, !PT ;  /* 0x0000ffff06067812 */ /* 0x000fe200078ec0ff */
[----:B------:R-:W-:Y:S01]  /*6aa50*/  STL [R1+0x1a8], R55 ;  /* 0x0001a83701007387 */ /* 0x000fe20000100800 */
[----:B------:R-:W-:-:S02]  /*6aa60*/  LOP3.LUT R4, R4, 0xffff, RZ, 0xc0, !PT ;  /* 0x0000ffff04047812 */ /* 0x000fc400078ec0ff */
[----:B------:R-:W-:Y:S01]  /*6aa70*/  LOP3.LUT R27, R27, 0xffff, RZ, 0xc0, !PT ;  /* 0x0000ffff1b1b7812 */ /* 0x000fe200078ec0ff */
[----:B------:R1:W-:Y:S01]  /*6aa80*/  STL [R1+0x1b4], R0 ;  /* 0x0001b40001007387 */ /* 0x0003e20000100800 */
[----:B------:R-:W-:Y:S02]  /*6aa90*/  PRMT R26, R28, 0x3340, R26 ;  /* 0x000033401c1a7816 */ /* 0x000fe4000000001a */
[----:B------:R-:W-:-:S03]  /*6aaa0*/  PRMT R2, R2, 0x3340, R5 ;  /* 0x0000334002027816 */ /* 0x000fc60000000005 */
[----:B------:R-:W-:Y:S01]  /*6aab0*/  STL [R1+0x10c], R26 ;  /* 0x00010c1a01007387 */ /* 0x000fe20000100800 */
[----:B-1----:R-:W-:Y:S02]  /*6aac0*/  PRMT R0, R3, 0x3340, R6 ;  /* 0x0000334003007816 */ /* 0x002fe40000000006 */
[----:B------:R-:W-:Y:S01]  /*6aad0*/  PRMT R3, R4, 0x3340, R27 ;  /* 0x0000334004037816 */ /* 0x000fe2000000001b */
[----:B------:R2:W-:Y:S04]  /*6aae0*/  STL [R1+0x108], R2 ;  /* 0x0001080201007387 */ /* 0x0005e80000100800 */
[----:B------:R3:W-:Y:S04]  /*6aaf0*/  STL [R1+0x104], R0 ;  /* 0x0001040001007387 */ /* 0x0007e80000100800 */
[----:B------:R4:W-:Y:S01]  /*6ab00*/  STL [R1+0x110], R3 ;  /* 0x0001100301007387 */ /* 0x0009e20000100800 */
[----:B--2---:R-:W-:-:S03]  /*6ab10*/  LOP3.LUT R2, R56, 0xffff, RZ, 0xc0, !PT ;  /* 0x0000ffff38027812 */ /* 0x004fc600078ec0ff */
[----:B------:R-:W2:Y:S01]  /*6ab20*/  LDL.LU R56, [R1+0x8c] ;  /* 0x00008c0001387983 */ /* 0x000ea20000300800 */
[----:B---3--:R-:W-:-:S03]  /*6ab30*/  LOP3.LUT R0, R58, 0xffff, RZ, 0xc0, !PT ;  /* 0x0000ffff3a007812 */ /* 0x008fc600078ec0ff */
[----:B------:R-:W3:Y:S01]  /*6ab40*/  LDL.LU R58, [R1+0x88] ;  /* 0x00008800013a7983 */ /* 0x000ee20000300800 */
[----:B----4-:R-:W-:-:S03]  /*6ab50*/  LOP3.LUT R3, R57, 0xffff, RZ, 0xc0, !PT ;  /* 0x0000ffff39037812 */ /* 0x010fc600078ec0ff */
[----:B------:R-:W4:Y:S01]  /*6ab60*/  LDL.LU R57, [R1+0x5c] ;  /* 0x00005c0001397983 */ /* 0x000f220000300800 */
[----:B------:R-:W-:-:S03]  /*6ab70*/  LOP3.LUT R4, R60, 0xffff, RZ, 0xc0, !PT ;  /* 0x0000ffff3c047812 */ /* 0x000fc600078ec0ff */
[----:B------:R-:W4:Y:S01]  /*6ab80*/  LDL.LU R60, [R1+0x38] ;  /* 0x00003800013c7983 */ /* 0x000f220000300800 */
[----:B------:R-:W-:Y:S02]  /*6ab90*/  LOP3.LUT R61, R61, 0xffff, RZ, 0xc0, !PT ;  /* 0x0000ffff3d3d7812 */ /* 0x000fe400078ec0ff */
[----:B------:R-:W-:Y:S02]  /*6aba0*/  LOP3.LUT R7, R7, 0xffff, RZ, 0xc0, !PT ;  /* 0x0000ffff07077812 */ /* 0x000fe400078ec0ff */
[----:B------:R-:W-:Y:S02]  /*6abb0*/  PRMT R6, R2, 0x3340, R61 ;  /* 0x0000334002067816 */ /* 0x000fe4000000003d */
[----:B------:R-:W-:-:S03]  /*6abc0*/  LOP3.LUT R8, R8, 0xffff, RZ, 0xc0, !PT ;  /* 0x0000ffff08087812 */ /* 0x000fc600078ec0ff */
[----:B------:R1:W-:Y:S01]  /*6abd0*/  STL [R1+0x1a0], R6 ;  /* 0x0001a00601007387 */ /* 0x0003e20000100800 */
[----:B------:R-:W-:Y:S02]  /*6abe0*/  LOP3.LUT R59, R59, 0xffff, RZ, 0xc0, !PT ;  /* 0x0000ffff3b3b7812 */ /* 0x000fe400078ec0ff */
[----:B------:R-:W-:Y:S02]  /*6abf0*/  SHF.R.U32.HI R5, RZ, 0x8, R2 ;  /* 0x00000008ff057819 */ /* 0x000fe40000011602 */
[----:B------:R-:W-:Y:S02]  /*6ac00*/  SHF.R.U32.HI R2, RZ, 0x8, R3 ;  /* 0x00000008ff027819 */ /* 0x000fe40000011603 */
[----:B-1----:R-:W-:Y:S02]  /*6ac10*/  PRMT R6, R3, 0x3340, R7 ;  /* 0x0000334003067816 */ /* 0x002fe40000000007 */
[----:B------:R-:W-:Y:S02]  /*6ac20*/  SHF.R.U32.HI R61, RZ, 0x8, R61 ;  /* 0x00000008ff3d7819 */ /* 0x000fe4000001163d */
[----:B------:R-:W-:Y:S01]  /*6ac30*/  SHF.R.U32.HI R3, RZ, 0x8, R4 ;  /* 0x00000008ff037819 */ /* 0x000fe20000011604 */
[----:B------:R1:W-:Y:S01]  /*6ac40*/  STL [R1+0x19c], R6 ;  /* 0x00019c0601007387 */ /* 0x0003e20000100800 */
[----:B------:R-:W-:-:S02]  /*6ac50*/  SHF.R.U32.HI R7, RZ, 0x8, R7 ;  /* 0x00000008ff077819 */ /* 0x000fc40000011607 */
[----:B------:R-:W-:Y:S02]  /*6ac60*/  LOP3.LUT R5, R5, 0xffff, RZ, 0xc0, !PT ;  /* 0x0000ffff05057812 */ /* 0x000fe400078ec0ff */
        /* <DEDUP_REMOVED lines=35> */
[----:B------:R-:W-:Y:S02]  /*6aea0*/  SHF.R.U32.HI R5, RZ, 0x8, R2 ;  /* 0x00000008ff057819 */ /* 0x000fe40000011602 */
[----:B------:R-:W-:Y:S02]  /*6aeb0*/  LOP3.LUT R19, R19, 0xffff, RZ, 0xc0, !PT ;  /* 0x0000ffff13137812 */ /* 0x000fe400078ec0ff */
[----:B------:R-:W-:Y:S02]  /*6aec0*/  SHF.R.U32.HI R2, RZ, 0x8, R3 ;  /* 0x00000008ff027819 */ /* 0x000fe40000011603 */
[--C-:B-1----:R-:W-:Y:S02]  /*6aed0*/  PRMT R6, R3, 0x3340, R9.reuse ;  /* 0x0000334003067816 */ /* 0x102fe40000000009 */
[----:B------:R-:W-:Y:S02]  /*6aee0*/  SHF.R.U32.HI R9, RZ, 0x8, R9 ;  /* 0x00000008ff097819 */ /* 0x000fe40000011609 */
[----:B------:R-:W-:Y:S01]  /*6aef0*/  SHF.R.U32.HI R3, RZ, 0x8, R4 ;  /* 0x00000008ff037819 */ /* 0x000fe20000011604 */
[----:B------:R1:W-:Y:S01]  /*6af00*/  STL [R1+0x180], R6 ;  /* 0x0001800601007387 */ /* 0x0003e20000100800 */
[----:B------:R-:W-:-:S02]  /*6af10*/  LOP3.LUT R2, R2, 0xffff, RZ, 0xc0, !PT ;  /* 0x0000ffff02027812 */ /* 0x000fc400078ec0ff */
[----:B------:R-:W-:Y:S02]  /*6af20*/  LOP3.LUT R9, R9, 0xffff, RZ, 0xc0, !PT ;  /* 0x0000ffff09097812 */ /* 0x000fe400078ec0ff */
[----:B-1----:R-:W-:Y:S02]  /*6af30*/  PRMT R6, R4, 0x3340, R10 ;  /* 0x0000334004067816 */ /* 0x002fe4000000000a */
[----:B------:R-:W-:Y:S02]  /*6af40*/  SHF.R.U32.HI R4, RZ, 0x8, R0 ;  /* 0x00000008ff047819 */ /* 0x000fe40000011600 */
[----:B------:R-:W-:Y:S01]  /*6af50*/  PRMT R0, R0, 0x3340, R19 ;  /* 0x0000334000007816 */ /* 0x000fe20000000013 */
[----:B------:R-:W-:Y:S01]  /*6af60*/  STL [R1+0x17c], R6 ;  /* 0x00017c0601007387 */ /* 0x000fe20000100800 */
[----:B------:R-:W-:Y:S02]  /*6af70*/  SHF.R.U32.HI R10, RZ, 0x8, R10 ;  /* 0x00000008ff0a7819 */ /* 0x000fe4000001160a */
[----:B------:R-:W-:Y:S01]  /*6af80*/  PRMT R27, R2, 0x3340, R9 ;  /* 0x00003340021b7816 */ /* 0x000fe20000000009 */
[----:B------:R3:W-:Y:S01]  /*6af90*/  STL [R1+0x188], R0 ;  /* 0x0001880001007387 */ /* 0x0007e20000100800 */
[----:B------:R-:W-:-:S02]  /*6afa0*/  LOP3.LUT R3, R3, 0xffff, RZ, 0xc0, !PT ;  /* 0x0000ffff03037812 */ /* 0x000fc400078ec0ff */
[----:B------:R-:W-:Y:S02]  /*6afb0*/  LOP3.LUT R10, R10, 0xffff, RZ, 0xc0, !PT ;  /* 0x0000ffff0a0a7812 */ /* 0x000fe400078ec0ff */
[----:B------:R-:W-:Y:S02]  /*6afc0*/  SHF.R.U32.HI R19, RZ, 0x8, R19 ;  /* 0x00000008ff137819 */ /* 0x000fe40000011613 */
[----:B------:R-:W-:Y:S02]  /*6afd0*/  PRMT R26, R3, 0x3340, R10 ;  /* 0x00003340031a7816 */ /* 0x000fe4000000000a */
[----:B------:R-:W-:Y:S02]  /*6afe0*/  LOP3.LUT R4, R4, 0xffff, RZ, 0xc0, !PT ;  /* 0x0000ffff04047812 */ /* 0x000fe400078ec0ff */
[----:B------:R-:W-:-:S04]  /*6aff0*/  LOP3.LUT R19, R19, 0xffff, RZ, 0xc0, !PT ;  /* 0x0000ffff13137812 */ /* 0x000fc800078ec0ff */
[----:B------:R-:W-:Y:S02]  /*6b000*/  PRMT R19, R4, 0x3340, R19 ;  /* 0x0000334004137816 */ /* 0x000fe40000000013 */
[----:B--2---:R-:W-:Y:S02]  /*6b010*/  LOP3.LUT R2, R56, 0xffff, RZ, 0xc0, !PT ;  /* 0x0000ffff38027812 */ /* 0x004fe400078ec0ff */
        /* <DEDUP_REMOVED lines=8> */
[----:B------:R-:W-:Y:S02]  /*6b0a0*/  SHF.R.U32.HI R23, RZ, 0x8, R23 ;  /* 0x00000008ff177819 */ /* 0x000fe40000011617 */
[----:B------:R-:W-:Y:S02]  /*6b0b0*/  PRMT R6, R2, 0x3340, R21 ;  /* 0x0000334002067816 */ /* 0x000fe40000000015 */
[----:B------:R-:W-:Y:S02]  /*6b0c0*/  LOP3.LUT R11, R11, 0xffff, RZ, 0xc0, !PT ;  /* 0x0000ffff0b0b7812 */ /* 0x000fe400078ec0ff */
[----:B------:R-:W-:Y:S01]  /*6b0d0*/  LOP3.LUT R5, R5, 0xffff, RZ, 0xc0, !PT ;  /* 0x0000ffff05057812 */ /* 0x000fe200078ec0ff */
[----:B------:R1:W-:Y:S01]  /*6b0e0*/  STL [R1+0x15c], R6 ;  /* 0x00015c0601007387 */ /* 0x0003e20000100800 */
[----:B------:R-:W-:-:S02]  /*6b0f0*/  LOP3.LUT R23, R23, 0xffff, RZ, 0xc0, !PT ;  /* 0x0000ffff17177812 */ /* 0x000fc400078ec0ff */
[----:B------:R-:W-:Y:S02]  /*6b100*/  LOP3.LUT R12, R12, 0xffff, RZ, 0xc0, !PT ;  /* 0x0000ffff0c0c7812 */ /* 0x000fe400078ec0ff */
[----:B------:R-:W-:Y:S02]  /*6b110*/  PRMT R28, R5, 0x3340, R23 ;  /* 0x00003340051c7816 */ /* 0x000fe40000000017 */
[----:B-1----:R-:W-:Y:S02]  /*6b120*/  PRMT R6, R3, 0x3340, R11 ;  /* 0x0000334003067816 */ /* 0x002fe4000000000b */
[----:B------:R-:W-:Y:S02]  /*6b130*/  LOP3.LUT R18, R18, 0xffff, RZ, 0xc0, !PT ;  /* 0x0000ffff12127812 */ /* 0x000fe400078ec0ff */
[----:B------:R-:W-:Y:S01]  /*6b140*/  SHF.R.U32.HI R5, RZ, 0x8, R2 ;  /* 0x00000008ff057819 */ /* 0x000fe20000011602 */
[----:B------:R1:W-:Y:S01]  /*6b150*/  STL [R1+0x158], R6 ;  /* 0x0001580601007387 */ /* 0x0003e20000100800 */
[----:B------:R-:W-:-:S02]  /*6b160*/  SHF.R.U32.HI R2, RZ, 0x8, R3 ;  /* 0x00000008ff027819 */ /* 0x000fc40000011603 */
[----:B------:R-:W-:Y:S02]  /*6b170*/  SHF.R.U32.HI R3, RZ, 0x8, R4 ;  /* 0x00000008ff037819 */ /* 0x000fe40000011604 */
[----:B------:R-:W-:Y:S02]  /*6b180*/  SHF.R.U32.HI R21, RZ, 0x8, R21 ;  /* 0x00000008ff157819 */ /* 0x000fe40000011615 */
[----:B-1----:R-:W-:Y:S02]  /*6b190*/  PRMT R6, R4, 0x3340, R12 ;  /* 0x0000334004067816 */ /* 0x002fe4000000000c */
[----:B------:R-:W-:Y:S02]  /*6b1a0*/  SHF.R.U32.HI R4, RZ, 0x8, R0 ;  /* 0x00000008ff047819 */ /* 0x000fe40000011600 */
[----:B------:R-:W-:Y:S02]  /*6b1b0*/  PRMT R0, R0, 0x3340, R18 ;  /* 0x0000334000007816 */ /* 0x000fe40000000012 */
[----:B------:R-:W-:-:S02]  /*6b1c0*/  SHF.R.U32.HI R12, RZ, 0x8, R12 ;  /* 0x00000008ff0c7819 */ /* 0x000fc4000001160c */
[----:B------:R-:W-:Y:S01]  /*6b1d0*/  SHF.R.U32.HI R18, RZ, 0x8, R18 ;  /* 0x00000008ff127819 */ /* 0x000fe20000011612 */
[----:B------:R-:W-:Y:S01]  /*6b1e0*/  STL [R1+0x154], R6 ;  /* 0x0001540601007387 */ /* 0x000fe20000100800 */
[----:B------:R-:W-:Y:S02]  /*6b1f0*/  SHF.R.U32.HI R11, RZ, 0x8, R11 ;  /* 0x00000008ff0b7819 */ /* 0x000fe4000001160b */
[----:B------:R-:W-:Y:S01]  /*6b200*/  LOP3.LUT R3, R3, 0xffff, RZ, 0xc0, !PT ;  /* 0x0000ffff03037812 */ /* 0x000fe200078ec0ff */
[----:B------:R1:W-:Y:S01]  /*6b210*/  STL [R1+0x160], R0 ;  /* 0x0001600001007387 */ /* 0x0003e20000100800 */
[----:B------:R-:W-:Y:S02]  /*6b220*/  LOP3.LUT R12, R12, 0xffff, RZ, 0xc0, !PT ;  /* 0x0000ffff0c0c7812 */ /* 0x000fe400078ec0ff */
[----:B------:R-:W-:Y:S02]  /*6b230*/  LOP3.LUT R5, R5, 0xffff, RZ, 0xc0, !PT ;  /* 0x0000ffff05057812 */ /* 0x000fe400078ec0ff */
[----:B------:R-:W-:-:S02]  /*6b240*/  LOP3.LUT R21, R21, 0xffff, RZ, 0xc0, !PT ;  /* 0x0000ffff15157812 */ /* 0x000fc400078ec0ff */
[----:B------:R-:W-:Y:S02]  /*6b250*/  LOP3.LUT R4, R4, 0xffff, RZ, 0xc0, !PT ;  /* 0x0000ffff04047812 */ /* 0x000fe400078ec0ff */
[----:B------:R-:W-:Y:S02]  /*6b260*/  LOP3.LUT R2, R2, 0xffff, RZ, 0xc0, !PT ;  /* 0x0000ffff02027812 */ /* 0x000fe400078ec0ff */
[----:B-1----:R-:W-:Y:S02]  /*6b270*/  LOP3.LUT R0, R18, 0xffff, RZ, 0xc0, !PT ;  /* 0x0000ffff12007812 */ /* 0x002fe400078ec0ff */
[----:B------:R-:W-:Y:S02]  /*6b280*/  LOP3.LUT R11, R11, 0xffff, RZ, 0xc0, !PT ;  /* 0x0000ffff0b0b7812 */ /* 0x000fe400078ec0ff */
[----:B------:R-:W-:Y:S02]  /*6b290*/  PRMT R18, R3, 0x3340, R12 ;  /* 0x0000334003127816 */ /* 0x000fe4000000000c */
[----:B------:R-:W-:-:S02]  /*6b2a0*/  PRMT R23, R5, 0x3340, R21 ;  /* 0x0000334005177816 */ /* 0x000fc40000000015 */
[----:B------:R-:W-:Y:S02]  /*6b2b0*/  PRMT R12, R4, 0x3340, R0 ;  /* 0x00003340040c7816 */ /* 0x000fe40000000000 */
        /* <DEDUP_REMOVED lines=23> */
[----:B------:R-:W-:Y:S02]  /*6b430*/  SHF.R.U32.HI R54, RZ, 0x8, R54 ;  /* 0x00000008ff367819 */ /* 0x000fe40000011636 */
[----:B-1----:R-:W-:Y:S02]  /*6b440*/  PRMT R6, R4, 0x3340, R17 ;  /* 0x0000334004067816 */ /* 0x002fe40000000011 */
[----:B------:R-:W-:Y:S02]  /*6b450*/  SHF.R.U32.HI R4, RZ, 0x8, R2 ;  /* 0x00000008ff047819 */ /* 0x000fe40000011602 */
[----:B------:R-:W-:Y:S01]  /*6b460*/  PRMT R2, R2, 0x3340, R49 ;  /* 0x0000334002027816 */ /* 0x000fe20000000031 */
[----:B------:R-:W-:Y:S01]  /*6b470*/  STL [R1+0x114], R6 ;  /* 0x0001140601007387 */ /* 0x000fe20000100800 */
[----:B------:R-:W-:-:S03]  /*6b480*/  PRMT R7, R0, 0x3340, R7 ;  /* 0x0000334000077816 */ /* 0x000fc60000000007 */
[----:B------:R3:W-:Y:S01]  /*6b490*/  STL [R1+0x12c], R2 ;  /* 0x00012c0201007387 */ /* 0x0007e20000100800 */
        /* <DEDUP_REMOVED lines=19> */
[--C-:B-1----:R-:W-:Y:S02]  /*6b5d0*/  PRMT R9, R5, 0x3340, R14.reuse ;  /* 0x0000334005097816 */ /* 0x102fe4000000000e */
        /* <DEDUP_REMOVED lines=8> */
[----:B------:R-:W-:Y:S02]  /*6b660*/  PRMT R2, R2, 0x3340, R48 ;  /* 0x0000334002027816 */ /* 0x000fe40000000030 */
[----:B------:R-:W-:Y:S01]  /*6b670*/  LOP3.LUT R14, R14, 0xffff, RZ, 0xc0, !PT ;  /* 0x0000ffff0e0e7812 */ /* 0x000fe200078ec0ff */
[----:B------:R1:W-:Y:S01]  /*6b680*/  STL [R1+0xd0], R9 ;  /* 0x0000d00901007387 */ /* 0x0003e20000100800 */
[----:B------:R-:W-:-:S02]  /*6b690*/  LOP3.LUT R4, R4, 0xffff, RZ, 0xc0, !PT ;  /* 0x0000ffff04047812 */ /* 0x000fc400078ec0ff */
[----:B------:R-:W-:Y:S02]  /*6b6a0*/  LOP3.LUT R49, R49, 0xffff, RZ, 0xc0, !PT ;  /* 0x0000ffff31317812 */ /* 0x000fe400078ec0ff */
[----:B------:R-:W-:Y:S02]  /*6b6b0*/  LOP3.LUT R8, R8, 0xffff, RZ, 0xc0, !PT ;  /* 0x0000ffff08087812 */ /* 0x000fe400078ec0ff */
[----:B------:R-:W-:Y:S01]  /*6b6c0*/  LOP3.LUT R53, R53, 0xffff, RZ, 0xc0, !PT ;  /* 0x0000ffff35357812 */ /* 0x000fe200078ec0ff */
[----:B------:R0:W-:Y:S01]  /*6b6d0*/  STL [R1+0xe8], R2 ;  /* 0x0000e80201007387 */ /* 0x0001e20000100800 */
[----:B-1----:R-:W-:Y:S02]  /*6b6e0*/  LOP3.LUT R9, R6, 0xffff, RZ, 0xc0, !PT ;  /* 0x0000ffff06097812 */ /* 0x002fe400078ec0ff */
[----:B------:R-:W-:Y:S02]  /*6b6f0*/  PRMT R6, R0, 0x3340, R14 ;  /* 0x0000334000067816 */ /* 0x000fe4000000000e */
[----:B------:R-:W-:-:S02]  /*6b700*/  PRMT R4, R4, 0x3340, R49 ;  /* 0x0000334004047816 */ /* 0x000fc40000000031 */
[----:B0-----:R-:W-:Y:S02]  /*6b710*/  LOP3.LUT R2, R5, 0xffff, RZ, 0xc0, !PT ;  /* 0x0000ffff05027812 */ /* 0x001fe400078ec0ff */
[----:B------:R-:W-:Y:S02]  /*6b720*/  PRMT R5, R8, 0x3340, R53 ;  /* 0x0000334008057816 */ /* 0x000fe40000000035 */
[----:B------:R-:W-:Y:S01]  /*6b730*/  SHF.R.U32.HI R16, RZ, 0x8, R16 ;  /* 0x00000008ff107819 */ /* 0x000fe20000011610 */
[----:B------:R-:W-:Y:S01]  /*6b740*/  STL.64 [R1+0x27b8], R6 ;  /* 0x0027b80601007387 */ /* 0x000fe20000100a00 */
[----:B------:R-:W-:Y:S02]  /*6b750*/  SHF.R.U32.HI R48, RZ, 0x8, R48 ;  /* 0x00000008ff307819 */ /* 0x000fe40000011630 */
[----:B------:R-:W-:Y:S01]  /*6b760*/  LOP3.LUT R16, R16, 0xffff, RZ, 0xc0, !PT ;  /* 0x0000ffff10107812 */ /* 0x000fe200078ec0ff */
[----:B------:R0:W-:Y:S01]  /*6b770*/  STL.64 [R1+0x27b0], R4 ;  /* 0x0027b00401007387 */ /* 0x0001e20000100a00 */
[----:B------:R-:W-:-:S02]  /*6b780*/  LOP3.LUT R48, R48, 0xffff, RZ, 0xc0, !PT ;  /* 0x0000ffff30307812 */ /* 0x000fc400078ec0ff */
        /* <DEDUP_REMOVED lines=9> */
[----:B------:R-:W2:Y:S01]  /*6b820*/  LDL.LU R60, [R1+0x70] ;  /* 0x00007000013c7983 */ /* 0x000ea20000300800 */
[----:B------:R-:W-:Y:S02]  /*6b830*/  LOP3.LUT R52, R52, 0xffff, RZ, 0xc0, !PT ;  /* 0x0000ffff34347812 */ /* 0x000fe400078ec0ff */
[----:B------:R-:W-:Y:S02]  /*6b840*/  LOP3.LUT R15, R15, 0xffff, RZ, 0xc0, !PT ;  /* 0x0000ffff0f0f7812 */ /* 0x000fe400078ec0ff */
[----:B0-----:R-:W-:Y:S02]  /*6b850*/  PRMT R4, R10, 0x3340, R52 ;  /* 0x000033400a047816 */ /* 0x001fe40000000034 */
[----:B------:R-:W-:-:S03]  /*6b860*/  SHF.R.U32.HI R17, RZ, 0x8, R17 ;  /* 0x00000008ff117819 */ /* 0x000fc60000011611 */
[----:B------:R0:W-:Y:S01]  /*6b870*/  STL [R1+0x30], R4 ;  /* 0x0000300401007387 */ /* 0x0001e20000100800 */
[----:B------:R-:W-:Y:S02]  /*6b880*/  LOP3.LUT R3, R3, 0xffff, RZ, 0xc0, !PT ;  /* 0x0000ffff03037812 */ /* 0x000fe400078ec0ff */
[----:B------:R-:W-:Y:S02]  /*6b890*/  LOP3.LUT R17, R17, 0xffff, RZ, 0xc0, !PT ;  /* 0x0000ffff11117812 */ /* 0x000fe400078ec0ff */
[----:B------:R-:W-:Y:S02]  /*6b8a0*/  LOP3.LUT R20, R20, 0xffff, RZ, 0xc0, !PT ;  /* 0x0000ffff14147812 */ /* 0x000fe400078ec0ff */
[----:B0-----:R-:W-:Y:S02]  /*6b8b0*/  PRMT R4, R9, 0x3340, R15 ;  /* 0x0000334009047816 */ /* 0x001fe4000000000f */
[----:B------:R-:W-:Y:S02]  /*6b8c0*/  PRMT R3, R3, 0x3340, R17 ;  /* 0x0000334003037816 */ /* 0x000fe40000000011 */
[----:B------:R-:W-:Y:S01]  /*6b8d0*/  LOP3.LUT R47, R47, 0xffff, RZ, 0xc0, !PT ;  /* 0x0000ffff2f2f7812 */ /* 0x000fe200078ec0ff */
[----:B------:R0:W-:Y:S01]  /*6b8e0*/  STL [R1+0x34], R4 ;  /* 0x0000340401007387 */ /* 0x0001e20000100800 */
[----:B------:R-:W-:-:S02]  /*6b8f0*/  SHF.R.U32.HI R17, RZ, 0x8, R10 ;  /* 0x00000008ff117819 */ /* 0x000fc4000001160a */
[----:B------:R-:W-:Y:S02]  /*6b900*/  SHF.R.U32.HI R10, RZ, 0x8, R15 ;  /* 0x00000008ff0a7819 */ /* 0x000fe4000001160f */
[----:B------:R-:W-:Y:S02]  /*6b910*/  SHF.R.U32.HI R11, RZ, 0x8, R52 ;  /* 0x00000008ff0b7819 */ /* 0x000fe40000011634 */
[----:B------:R-:W-:Y:S02]  /*6b920*/  SHF.R.U32.HI R15, RZ, 0x8, R8 ;  /* 0x00000008ff0f7819 */ /* 0x000fe40000011608 */
[----:B0-----:R-:W-:Y:S02]  /*6b930*/  PRMT R4, R8, 0x3340, R20 ;  /* 0x0000334008047816 */ /* 0x001fe40000000014 */
[----:B------:R-:W-:Y:S02]  /*6b940*/  SHF.R.U32.HI R52, RZ, 0x8, R0 ;  /* 0x00000008ff347819 */ /* 0x000fe40000011600 */
[----:B------:R-:W-:Y:S01]  /*6b950*/  SHF.R.U32.HI R8, RZ, 0x8, R47 ;  /* 0x00000008ff087819 */ /* 0x000fe2000001162f */
[----:B------:R0:W-:Y:S01]  /*6b960*/  STL [R1+0x54], R4 ;  /* 0x0000540401007387 */ /* 0x0001e20000100800 */
[----:B------:R-:W-:-:S02]  /*6b970*/  LOP3.LUT R52, R52, 0xffff, RZ, 0xc0, !PT ;  /* 0x0000ffff34347812 */ /* 0x000fc400078ec0ff */
[----:B------:R-:W-:Y:S02]  /*6b980*/  LOP3.LUT R8, R8, 0xffff, RZ, 0xc0, !PT ;  /* 0x0000ffff08087812 */ /* 0x000fe400078ec0ff */
[----:B------:R-:W-:Y:S02]  /*6b990*/  SHF.R.U32.HI R14, RZ, 0x8, R9 ;  /* 0x00000008ff0e7819 */ /* 0x000fe40000011609 */
[----:B------:R-:W-:Y:S02]  /*6b9a0*/  SHF.R.U32.HI R9, RZ, 0x8, R20 ;  /* 0x00000008ff097819 */ /* 0x000fe40000011614 */
[----:B0-----:R-:W-:Y:S02]  /*6b9b0*/  PRMT R4, R0, 0x3340, R47 ;  /* 0x0000334000047816 */ /* 0x001fe4000000002f */
[----:B------:R-:W-:-:S03]  /*6b9c0*/  PRMT R52, R52, 0x3340, R8 ;  /* 0x0000334034347816 */ /* 0x000fc60000000008 */
[----:B------:R0:W-:Y:S01]  /*6b9d0*/  STL [R1+0xcc], R4 ;  /* 0x0000cc0401007387 */ /* 0x0001e20000100800 */
[----:B------:R-:W-:Y:S02]  /*6b9e0*/  LOP3.LUT R15, R15, 0xffff, RZ, 0xc0, !PT ;  /* 0x0000ffff0f0f7812 */ /* 0x000fe400078ec0ff */
[----:B------:R-:W-:Y:S01]  /*6b9f0*/  LOP3.LUT R9, R9, 0xffff, RZ, 0xc0, !PT ;  /* 0x0000ffff09097812 */ /* 0x000fe200078ec0ff */
[----:B------:R-:W2:Y:S03]  /*6ba00*/  LDL.LU R55, [R1+0x100] ;  /* 0x0001000001377983 */ /* 0x000ea60000300800 */
[----:B------:R-:W-:Y:S02]  /*6ba10*/  PRMT R15, R15, 0x3340, R9 ;  /* 0x000033400f0f7816 */ /* 0x000fe40000000009 */
[----:B------:R-:W-:Y:S02]  /*6ba20*/  LOP3.LUT R14, R14, 0xffff, RZ, 0xc0, !PT ;  /* 0x0000ffff0e0e7812 */ /* 0x000fe400078ec0ff */
[----:B------:R-:W-:-:S04]  /*6ba30*/  LOP3.LUT R10, R10, 0xffff, RZ, 0xc0, !PT ;  /* 0x0000ffff0a0a7812 */ /* 0x000fc800078ec0ff */
[----:B------:R-:W-:Y:S02]  /*6ba40*/  PRMT R14, R14, 0x3340, R10 ;  /* 0x000033400e0e7816 */ /* 0x000fe4000000000a */
[----:B---3--:R-:W-:Y:S02]  /*6ba50*/  LOP3.LUT R8, R58, 0xffff, RZ, 0xc0, !PT ;  /* 0x0000ffff3a087812 */ /* 0x008fe400078ec0ff */
[----:B------:R-:W3:Y:S01]  /*6ba60*/  LDL.LU R58, [R1+0xc0] ;  /* 0x0000c000013a7983 */ /* 0x000ee20000300800 */
[----:B----4-:R-:W-:-:S03]  /*6ba70*/  LOP3.LUT R9, R57, 0xffff, RZ, 0xc0, !PT ;  /* 0x0000ffff39097812 */ /* 0x010fc600078ec0ff */
[----:B------:R-:W4:Y:S01]  /*6ba80*/  LDL.LU R57, [R1+0x84] ;  /* 0x0000840001397983 */ /* 0x000f220000300800 */
[----:B--2---:R-:W-:-:S03]  /*6ba90*/  LOP3.LUT R10, R60, 0xffff, RZ, 0xc0, !PT ;  /* 0x0000ffff3c0a7812 */ /* 0x004fc600078ec0ff */
[----:B------:R-:W2:Y:S01]  /*6baa0*/  LDL.LU R60, [R1+0x80] ;  /* 0x00008000013c7983 */ /* 0x000ea20000300800 */
[----:B------:R-:W-:Y:S02]  /*6bab0*/  LOP3.LUT R0, R17, 0xffff, RZ, 0xc0, !PT ;  /* 0x0000ffff11007812 */ /* 0x000fe400078ec0ff */
[----:B------:R-:W-:Y:S02]  /*6bac0*/  LOP3.LUT R11, R11, 0xffff, RZ, 0xc0, !PT ;  /* 0x0000ffff0b0b7812 */ /* 0x000fe400078ec0ff */
[----:B------:R-:W-:Y:S02]  /*6bad0*/  LOP3.LUT R51, R51, 0xffff, RZ, 0xc0, !PT ;  /* 0x0000ffff33337812 */ /* 0x000fe400078ec0ff */
[----:B------:R-:W-:Y:S02]  /*6bae0*/  PRMT R0, R0, 0x3340, R11 ;  /* 0x0000334000007816 */ /* 0x000fe4000000000b */
[----:B------:R-:W-:Y:S02]  /*6baf0*/  LOP3.LUT R11, R56, 0xffff, RZ, 0xc0, !PT ;  /* 0x0000ffff380b7812 */ /* 0x000fe400078ec0ff */
[----:B------:R-:W-:-:S02]  /*6bb00*/  LOP3.LUT R22, R22, 0xffff, RZ, 0xc0, !PT ;  /* 0x0000ffff16167812 */ /* 0x000fc400078ec0ff */
[----:B0-----:R-:W-:Y:S02]  /*6bb10*/  PRMT R4, R11, 0x3340, R51 ;  /* 0x000033400b047816 */ /* 0x001fe40000000033 */
[----:B------:R-:W-:-:S03]  /*6bb20*/  LOP3.LUT R24, R24, 0xffff, RZ, 0xc0, !PT ;  /* 0x0000ffff18187812 */ /* 0x000fc600078ec0ff */
[----:B------:R0:W-:Y:S01]  /*6bb30*/  STL [R1+0x58], R4 ;  /* 0x0000580401007387 */ /* 0x0001e20000100800 */
[----:B------:R-:W-:Y:S02]  /*6bb40*/  LOP3.LUT R46, R46, 0xffff, RZ, 0xc0, !PT ;  /* 0x0000ffff2e2e7812 */ /* 0x000fe400078ec0ff */
[----:B0-----:R-:W-:-:S05]  /*6bb50*/  PRMT R4, R9, 0x3340, R22 ;  /* 0x0000334009047816 */ /* 0x001fca0000000016 */
[----:B------:R0:W-:Y:S01]  /*6bb60*/  STL [R1+0x60], R4 ;  /* 0x0000600401007387 */ /* 0x0001e20000100800 */
[----:B------:R-:W-:Y:S02]  /*6bb70*/  SHF.R.U32.HI R20, RZ, 0x8, R9 ;  /* 0x00000008ff147819 */ /* 0x000fe40000011609 */
[----:B0-----:R-:W-:-:S05]  /*6bb80*/  PRMT R4, R10, 0x3340, R24 ;  /* 0x000033400a047816 */ /* 0x001fca0000000018 */
[----:B------:R0:W-:Y:S01]  /*6bb90*/  STL [R1+0x64], R4 ;  /* 0x0000640401007387 */ /* 0x0001e20000100800 */
[----:B------:R-:W-:Y:S02]  /*6bba0*/  SHF.R.U32.HI R9, RZ, 0x8, R22 ;  /* 0x00000008ff097819 */ /* 0x000fe40000011616 */
[----:B------:R-:W-:Y:S02]  /*6bbb0*/  SHF.R.U32.HI R17, RZ, 0x8, R11 ;  /* 0x00000008ff117819 */ /* 0x000fe4000001160b */
[----:B------:R-:W-:Y:S02]  /*6bbc0*/  SHF.R.U32.HI R22, RZ, 0x8, R10 ;  /* 0x00000008ff167819 */ /* 0x000fe4000001160a */
[----:B0-----:R-:W-:Y:S02]  /*6bbd0*/  PRMT R4, R8, 0x3340, R46 ;  /* 0x0000334008047816 */ /* 0x001fe4000000002e */
[----:B------:R-:W-:Y:S02]  /*6bbe0*/  SHF.R.U32.HI R24, RZ, 0x8, R24 ;  /* 0x00000008ff187819 */ /* 0x000fe40000011618 */
[----:B------:R-:W-:Y:S01]  /*6bbf0*/  SHF.R.U32.HI R11, RZ, 0x8, R51 ;  /* 0x00000008ff0b7819 */ /* 0x000fe20000011633 */
[----:B------:R0:W-:Y:S01]  /*6bc00*/  STL [R1+0xc8], R4 ;  /* 0x0000c80401007387 */ /* 0x0001e20000100800 */
[----:B------:R-:W-:-:S03]  /*6bc10*/  SHF.R.U32.HI R56, RZ, 0x8, R8 ;  /* 0x00000008ff387819 */ /* 0x000fc60000011608 */
[----:B------:R-:W2:Y:S01]  /*6bc20*/  LDL.LU R59, [R1+0x134] ;  /* 0x00013400013b7983 */ /* 0x000ea20000300800 */
[----:B------:R-:W-:Y:S02]  /*6bc30*/  LOP3.LUT R22, R22, 0xffff, RZ, 0xc0, !PT ;  /* 0x0000ffff16167812 */ /* 0x000fe400078ec0ff */
[----:B------:R-:W-:Y:S01]  /*6bc40*/  LOP3.LUT R8, R24, 0xffff, RZ, 0xc0, !PT ;  /* 0x0000ffff18087812 */ /* 0x000fe200078ec0ff */
[----:B------:R-:W2:Y:S01]  /*6bc50*/  LDL.LU R61, [R1+0x130] ;  /* 0x00013000013d7983 */ /* 0x000ea20000300800 */
[----:B------:R-:W-:Y:S02]  /*6bc60*/  LOP3.LUT R17, R17, 0xffff, RZ, 0xc0, !PT ;  /* 0x0000ffff11117812 */ /* 0x000fe400078ec0ff */
[----:B------:R-:W-:Y:S02]  /*6bc70*/  LOP3.LUT R11, R11, 0xffff, RZ, 0xc0, !PT ;  /* 0x0000ffff0b0b7812 */ /* 0x000fe400078ec0ff */
[----:B------:R-:W-:Y:S02]  /*6bc80*/  PRMT R22, R22, 0x3340, R8 ;  /* 0x0000334016167816 */ /* 0x000fe40000000008 */
[----:B------:R-:W-:-:S02]  /*6bc90*/  PRMT R17, R17, 0x3340, R11 ;  /* 0x0000334011117816 */ /* 0x000fc4000000000b */
[----:B------:R-:W-:Y:S02]  /*6bca0*/  LOP3.LUT R20, R20, 0xffff, RZ, 0xc0, !PT ;  /* 0x0000ffff14147812 */ /* 0x000fe400078ec0ff */
[----:B------:R-:W-:Y:S02]  /*6bcb0*/  LOP3.LUT R9, R9, 0xffff, RZ, 0xc0, !PT ;  /* 0x0000ffff09097812 */ /* 0x000fe400078ec0ff */
[----:B------:R-:W-:Y:S02]  /*6bcc0*/  LOP3.LUT R11, R55, 0xffff, RZ, 0xc0, !PT ;  /* 0x0000ffff370b7812 */ /* 0x000fe400078ec0ff */
[----:B------:R-:W-:Y:S02]  /*6bcd0*/  LOP3.LUT R50, R50, 0xffff, RZ, 0xc0, !PT ;  /* 0x0000ffff32327812 */ /* 0x000fe400078ec0ff */
[----:B------:R-:W-:Y:S02]  /*6bce0*/  SHF.R.U32.HI R10, RZ, 0x8, R46 ;  /* 0x00000008ff0a7819 */ /* 0x000fe4000001162e */
[----:B------:R-:W-:-:S02]  /*6bcf0*/  PRMT R20, R20, 0x3340, R9 ;  /* 0x0000334014147816 */ /* 0x000fc40000000009 */
[----:B0-----:R-:W-:Y:S02]  /*6bd00*/  PRMT R4, R11, 0x3340, R50 ;  /* 0x000033400b047816 */ /* 0x001fe40000000032 */
[----:B------:R-:W-:Y:S02]  /*6bd10*/  LOP3.LUT R25, R25, 0xffff, RZ, 0xc0, !PT ;  /* 0x0000ffff19197812 */ /* 0x000fe400078ec0ff */
[----:B------:R-:W-:Y:S02]  /*6bd20*/  LOP3.LUT R56, R56, 0xffff, RZ, 0xc0, !PT ;  /* 0x0000ffff38387812 */ /* 0x000fe400078ec0ff */
[----:B------:R-:W-:Y:S02]  /*6bd30*/  LOP3.LUT R10, R10, 0xffff, RZ, 0xc0, !PT ;  /* 0x0000ffff0a0a7812 */ /* 0x000fe400078ec0ff */
[----:B------:R-:W-:Y:S02]  /*6bd40*/  LOP3.LUT R29, R29, 0xffff, RZ, 0xc0, !PT ;  /* 0x0000ffff1d1d7812 */ /* 0x000fe400078ec0ff */
[----:B------:R-:W-:-:S02]  /*6bd50*/  PRMT R56, R56, 0x3340, R10 ;  /* 0x0000334038387816 */ /* 0x000fc4000000000a */
[----:B------:R-:W-:Y:S02]  /*6bd60*/  LOP3.LUT R45, R45, 0xffff, RZ, 0xc0, !PT ;  /* 0x0000ffff2d2d7812 */ /* 0x000fe400078ec0ff */
[----:B---3--:R-:W-:Y:S02]  /*6bd70*/  LOP3.LUT R8, R58, 0xffff, RZ, 0xc0, !PT ;  /* 0x0000ffff3a087812 */ /* 0x008fe400078ec0ff */
[----:B------:R-:W3:Y:S01]  /*6bd80*/  LDL.LU R58, [R1+0xb8] ;  /* 0x0000b800013a7983 */ /* 0x000ee20000300800 */
[----:B----4-:R-:W-:-:S03]  /*6bd90*/  LOP3.LUT R9, R57, 0xffff, RZ, 0xc0, !PT ;  /* 0x0000ffff39097812 */ /* 0x010fc600078ec0ff */
[----:B------:R-:W4:Y:S04]  /*6bda0*/  LDL.LU R57, [R1+0xb4] ;  /* 0x0000b40001397983 */ /* 0x000f280000300800 */
[----:B------:R0:W-:Y:S01]  /*6bdb0*/  STL [R1+0x68], R4 ;  /* 0x0000680401007387 */ /* 0x0001e20000100800 */
[----:B--2---:R-:W-:Y:S02]  /*6bdc0*/  LOP3.LUT R10, R60, 0xffff, RZ, 0xc0, !PT ;  /* 0x0000ffff3c0a7812 */ /* 0x004fe400078ec0ff */
[----:B0-----:R-:W-:-:S05]  /*6bdd0*/  PRMT R4, R9, 0x3340, R25 ;  /* 0x0000334009047816 */ /* 0x001fca0000000019 */
[----:B------:R0:W-:Y:S02]  /*6bde0*/  STL [R1+0xbc], R4 ;  /* 0x0000bc0401007387 */ /* 0x0001e40000100800 */
[----:B0-----:R-:W-:-:S05]  /*6bdf0*/  PRMT R4, R10, 0x3340, R29 ;  /* 0x000033400a047816 */ /* 0x001fca000000001d */
[----:B------:R0:W-:Y:S02]  /*6be00*/  STL [R1+0xb0], R4 ;  /* 0x0000b00401007387 */ /* 0x0001e40000100800 */
[----:B0-----:R-:W-:-:S05]  /*6be10*/  PRMT R4, R8, 0x3340, R45 ;  /* 0x0000334008047816 */ /* 0x001fca000000002d */
[----:B------:R0:W-:Y:S04]  /*6be20*/  STL [R1+0xc0], R4 ;  /* 0x0000c00401007387 */ /* 0x0001e80000100800 */
[----:B------:R-:W2:Y:S04]  /*6be30*/  LDL.LU R6, [R1+0x150] ;  /* 0x0001500001067983 */ /* 0x000ea80000300800 */
[----:B------:R-:W2:Y:S04]  /*6be40*/  LDL.LU R7, [R1+0x14c] ;  /* 0x00014c0001077983 */ /* 0x000ea80000300800 */
[----:B------:R-:W2:Y:S01]  /*6be50*/  LDL.LU R49, [R1+0xfc] ;  /* 0x0000fc0001317983 */ /* 0x000ea20000300800 */
[----:B------:R-:W-:-:S02]  /*6be60*/  SHF.R.U32.HI R55, RZ, 0x8, R10 ;  /* 0x00000008ff377819 */ /* 0x000fc4000001160a */
[----:B------:R-:W-:Y:S02]  /*6be70*/  SHF.R.U32.HI R53, RZ, 0x8, R11 ;  /* 0x00000008ff357819 */ /* 0x000fe4000001160b */
[----:B------:R-:W-:Y:S02]  /*6be80*/  SHF.R.U32.HI R60, RZ, 0x8, R8 ;  /* 0x00000008ff3c7819 */ /* 0x000fe40000011608 */
[----:B------:R-:W-:Y:S02]  /*6be90*/  SHF.R.U32.HI R10, RZ, 0x8, R45 ;  /* 0x00000008ff0a7819 */ /* 0x000fe4000001162d */
[----:B------:R-:W-:Y:S02]  /*6bea0*/  SHF.R.U32.HI R11, RZ, 0x8, R50 ;  /* 0x00000008ff0b7819 */ /* 0x000fe40000011632 */
[----:B------:R-:W-:Y:S02]  /*6beb0*/  LOP3.LUT R60, R60, 0xffff, RZ, 0xc0, !PT ;  /* 0x0000ffff3c3c7812 */ /* 0x000fe400078ec0ff */
[----:B------:R-:W-:-:S02]  /*6bec0*/  LOP3.LUT R10, R10, 0xffff, RZ, 0xc0, !PT ;  /* 0x0000ffff0a0a7812 */ /* 0x000fc400078ec0ff */
[----:B------:R-:W-:Y:S02]  /*6bed0*/  LOP3.LUT R53, R53, 0xffff, RZ, 0xc0, !PT ;  /* 0x0000ffff35357812 */ /* 0x000fe400078ec0ff */
[----:B------:R-:W-:Y:S02]  /*6bee0*/  LOP3.LUT R11, R11, 0xffff, RZ, 0xc0, !PT ;  /* 0x0000ffff0b0b7812 */ /* 0x000fe400078ec0ff */
[----:B------:R-:W-:Y:S02]  /*6bef0*/  SHF.R.U32.HI R54, RZ, 0x8, R9 ;  /* 0x00000008ff367819 */ /* 0x000fe40000011609 */
[----:B------:R-:W-:Y:S02]  /*6bf00*/  SHF.R.U32.HI R9, RZ, 0x8, R25 ;  /* 0x00000008ff097819 */ /* 0x000fe40000011619 */
[----:B------:R-:W-:Y:S02]  /*6bf10*/  PRMT R60, R60, 0x3340, R10 ;  /* 0x000033403c3c7816 */ /* 0x000fe4000000000a */
[----:B------:R-:W-:-:S02]  /*6bf20*/  PRMT R53, R53, 0x3340, R11 ;  /* 0x0000334035357816 */ /* 0x000fc4000000000b */
[----:B------:R-:W-:Y:S02]  /*6bf30*/  LOP3.LUT R10, R61, 0xffff, RZ, 0xc0, !PT ;  /* 0x0000ffff3d0a7812 */ /* 0x000fe400078ec0ff */
[----:B------:R-:W-:Y:S01]  /*6bf40*/  LOP3.LUT R11, R59, 0xffff, RZ, 0xc0, !PT ;  /* 0x0000ffff3b0b7812 */ /* 0x000fe200078ec0ff */
[----:B------:R-:W2:Y:S01]  /*6bf50*/  LDL.LU R61, [R1+0xf8] ;  /* 0x0000f800013d7983 */ /* 0x000ea20000300800 */
[----:B------:R-:W-:Y:S02]  /*6bf60*/  LOP3.LUT R44, R44, 0xffff, RZ, 0xc0, !PT ;  /* 0x0000ffff2c2c7812 */ /* 0x000fe400078ec0ff */
[----:B------:R-:W-:Y:S02]  /*6bf70*/  LOP3.LUT R54, R54, 0xffff, RZ, 0xc0, !PT ;  /* 0x0000ffff36367812 */ /* 0x000fe400078ec0ff */
[----:B------:R-:W-:Y:S02]  /*6bf80*/  LOP3.LUT R9, R9, 0xffff, RZ, 0xc0, !PT ;  /* 0x0000ffff09097812 */ /* 0x000fe400078ec0ff */
[----:B------:R-:W-:-:S02]  /*6bf90*/  SHF.R.U32.HI R24, RZ, 0x8, R29 ;  /* 0x00000008ff187819 */ /* 0x000fc4000001161d */
[----:B0-----:R-:W-:Y:S02]  /*6bfa0*/  PRMT R4, R11, 0x3340, R44 ;  /* 0x000033400b047816 */ /* 0x001fe4000000002c */
[----:B------:R-:W-:Y:S02]  /*6bfb0*/  PRMT R54, R54, 0x3340, R9 ;  /* 0x0000334036367816 */ /* 0x000fe40000000009 */
[----:B------:R-:W-:Y:S02]  /*6bfc0*/  LOP3.LUT R30, R30, 0xffff, RZ, 0xc0, !PT ;  /* 0x0000ffff1e1e7812 */ /* 0x000fe400078ec0ff */
[----:B------:R-:W-:Y:S02]  /*6bfd0*/  LOP3.LUT R55, R55, 0xffff, RZ, 0xc0, !PT ;  /* 0x0000ffff37377812 */ /* 0x000fe400078ec0ff */
[----:B------:R-:W-:Y:S01]  /*6bfe0*/  LOP3.LUT R8, R24, 0xffff, RZ, 0xc0, !PT ;  /* 0x0000ffff18087812 */ /* 0x000fe200078ec0ff */
[----:B------:R0:W-:Y:S01]  /*6bff0*/  STL [R1+0xb4], R4 ;  /* 0x0000b40401007387 */ /* 0x0001e20000100800 */
[----:B------:R-:W-:-:S02]  /*6c000*/  LOP3.LUT R31, R31, 0xffff, RZ, 0xc0, !PT ;  /* 0x0000ffff1f1f7812 */ /* 0x000fc400078ec0ff */
[----:B------:R-:W-:Y:S02]  /*6c010*/  PRMT R55, R55, 0x3340, R8 ;  /* 0x0000334037377816 */ /* 0x000fe40000000008 */
[----:B------:R-:W-:Y:S02]  /*6c020*/  LOP3.LUT R43, R43, 0xffff, RZ, 0xc0, !PT ;  /* 0x0000ffff2b2b7812 */ /* 0x000fe400078ec0ff */
[----:B------:R-:W-:Y:S02]  /*6c030*/  SHF.R.U32.HI R25, RZ, 0x8, R30 ;  /* 0x00000008ff197819 */ /* 0x000fe4000001161e */
[----:B---3--:R-:W-:-:S04]  /*6c040*/  LOP3.LUT R9, R58, 0xffff, RZ, 0xc0, !PT ;  /* 0x0000ffff3a097812 */ /* 0x008fc800078ec0ff */
[----:B0-----:R-:W-:Y:S02]  /*6c050*/  PRMT R4, R9, 0x3340, R30 ;  /* 0x0000334009047816 */ /* 0x001fe4000000001e */
[----:B----4-:R-:W-:-:S03]  /*6c060*/  LOP3.LUT R8, R57, 0xffff, RZ, 0xc0, !PT ;  /* 0x0000ffff39087812 */ /* 0x010fc600078ec0ff */
[----:B------:R0:W-:Y:S01]  /*6c070*/  STL [R1+0xac], R4 ;  /* 0x0000ac0401007387 */ /* 0x0001e20000100800 */
[----:B------:R-:W-:Y:S02]  /*6c080*/  SHF.R.U32.HI R57, RZ, 0x8, R11 ;  /* 0x00000008ff397819 */ /* 0x000fe4000001160b */
[----:B------:R-:W-:Y:S02]  /*6c090*/  SHF.R.U32.HI R59, RZ, 0x8, R8 ;  /* 0x00000008ff3b7819 */ /* 0x000fe40000011608 */
[----:B------:R-:W-:Y:S02]  /*6c0a0*/  SHF.R.U32.HI R11, RZ, 0x8, R43 ;  /* 0x00000008ff0b7819 */ /* 0x000fe4000001162b */
[----:B0-----:R-:W-:Y:S02]  /*6c0b0*/  PRMT R4, R8, 0x3340, R31 ;  /* 0x0000334008047816 */ /* 0x001fe4000000001f */
[----:B------:R-:W-:-:S03]  /*6c0c0*/  SHF.R.U32.HI R8, RZ, 0x8, R10 ;  /* 0x00000008ff087819 */ /* 0x000fc6000001160a */
[----:B------:R0:W-:Y:S01]  /*6c0d0*/  STL [R1+0xa0], R4 ;  /* 0x0000a00401007387 */ /* 0x0001e20000100800 */
[----:B------:R-:W-:Y:S02]  /*6c0e0*/  LOP3.LUT R8, R8, 0xffff, RZ, 0xc0, !PT ;  /* 0x0000ffff08087812 */ /* 0x000fe400078ec0ff */
[----:B------:R-:W-:Y:S02]  /*6c0f0*/  LOP3.LUT R11, R11, 0xffff, RZ, 0xc0, !PT ;  /* 0x0000ffff0b0b7812 */ /* 0x000fe400078ec0ff */
[----:B------:R-:W-:Y:S02]  /*6c100*/  SHF.R.U32.HI R58, RZ, 0x8, R9 ;  /* 0x00000008ff3a7819 */ /* 0x000fe40000011609 */
[----:B0-----:R-:W-:Y:S02]  /*6c110*/  PRMT R4, R10, 0x3340, R43 ;  /* 0x000033400a047816 */ /* 0x001fe4000000002b */
[----:B------:R-:W-:-:S03]  /*6c120*/  LOP3.LUT R58, R58, 0xffff, RZ, 0xc0, !PT ;  /* 0x0000ffff3a3a7812 */ /* 0x000fc600078ec0ff */
[----:B------:R0:W-:Y:S01]  /*6c130*/  STL [R1+0xb8], R4 ;  /* 0x0000b80401007387 */ /* 0x0001e20000100800 */
[----:B------:R-:W-:-:S04]  /*6c140*/  LOP3.LUT R10, R25, 0xffff, RZ, 0xc0, !PT ;  /* 0x0000ffff190a7812 */ /* 0x000fc800078ec0ff */
[----:B------:R-:W-:Y:S02]  /*6c150*/  PRMT R58, R58, 0x3340, R10 ;  /* 0x000033403a3a7816 */ /* 0x000fe4000000000a */
[----:B0-----:R-:W-:Y:S02]  /*6c160*/  PRMT R4, R8, 0x3340, R11 ;  /* 0x0000334008047816 */ /* 0x001fe4000000000b */
[----:B------:R-:W-:-:S03]  /*6c170*/  SHF.R.U32.HI R9, RZ, 0x8, R31 ;  /* 0x00000008ff097819 */ /* 0x000fc6000001161f */
[----:B------:R0:W-:Y:S01]  /*6c180*/  STL [R1+0x1c], R4 ;  /* 0x00001c0401007387 */ /* 0x0001e20000100800 */
[----:B--2---:R-:W-:-:S03]  /*6c190*/  LOP3.LUT R10, R6, 0xffff, RZ, 0xc0, !PT ;  /* 0x0000ffff060a7812 */ /* 0x004fc600078ec0ff */
[----:B------:R-:W2:Y:S01]  /*6c1a0*/  LDL.LU R5, [R1+0x178] ;  /* 0x0001780001057983 */ /* 0x000ea20000300800 */
[----:B------:R-:W-:-:S03]  /*6c1b0*/  LOP3.LUT R11, R7, 0xffff, RZ, 0xc0, !PT ;  /* 0x0000ffff070b7812 */ /* 0x000fc600078ec0ff */
[----:B------:R-:W3:Y:S04]  /*6c1c0*/  LDL.LU R6, [R1+0x170] ;  /* 0x0001700001067983 */ /* 0x000ee80000300800 */
[----:B------:R-:W4:Y:S01]  /*6c1d0*/  LDL.LU R7, [R1+0x128] ;  /* 0x0001280001077983 */ /* 0x000f220000300800 */
[----:B------:R-:W-:Y:S02]  /*6c1e0*/  LOP3.LUT R59, R59, 0xffff, RZ, 0xc0, !PT ;  /* 0x0000ffff3b3b7812 */ /* 0x000fe400078ec0ff */
[----:B------:R-:W-:-:S04]  /*6c1f0*/  LOP3.LUT R9, R9, 0xffff, RZ, 0xc0, !PT ;  /* 0x0000ffff09097812 */ /* 0x000fc800078ec0ff */
[----:B------:R-:W-:Y:S02]  /*6c200*/  PRMT R59, R59, 0x3340, R9 ;  /* 0x000033403b3b7816 */ /* 0x000fe40000000009 */
[----:B------:R-:W-:Y:S02]  /*6c210*/  LOP3.LUT R9, R49, 0xffff, RZ, 0xc0, !PT ;  /* 0x0000ffff31097812 */ /* 0x000fe400078ec0ff */
[----:B------:R-:W4:Y:S01]  /*6c220*/  LDL.LU R49, [R1+0x124] ;  /* 0x0001240001317983 */ /* 0x000f220000300800 */
[----:B------:R-:W-:Y:S02]  /*6c230*/  LOP3.LUT R37, R37, 0xffff, RZ, 0xc0, !PT ;  /* 0x0000ffff25257812 */ /* 0x000fe400078ec0ff */
[----:B------:R-:W-:Y:S02]  /*6c240*/  LOP3.LUT R32, R32, 0xffff, RZ, 0xc0, !PT ;  /* 0x0000ffff20207812 */ /* 0x000fe400078ec0ff */
[----:B0-----:R-:W-:Y:S02]  /*6c250*/  PRMT R4, R10, 0x3340, R37 ;  /* 0x000033400a047816 */ /* 0x001fe40000000025 */
[----:B------:R-:W-:-:S02]  /*6c260*/  LOP3.LUT R34, R34, 0xffff, RZ, 0xc0, !PT ;  /* 0x0000ffff22227812 */ /* 0x000fc400078ec0ff */
[----:B------:R-:W-:Y:S02]  /*6c270*/  SHF.R.U32.HI R24, RZ, 0x8, R44 ;  /* 0x00000008ff187819 */ /* 0x000fe4000001162c */
[----:B------:R-:W-:Y:S02]  /*6c280*/  LOP3.LUT R8, R61, 0xffff, RZ, 0xc0, !PT ;  /* 0x0000ffff3d087812 */ /* 0x000fe400078ec0ff */
[----:B------:R-:W4:Y:S04]  /*6c290*/  LDL.LU R61, [R1+0xc4] ;  /* 0x0000c400013d7983 */ /* 0x000f280000300800 */
[----:B------:R0:W-:Y:S01]  /*6c2a0*/  STL [R1+0xa4], R4 ;  /* 0x0000a40401007387 */ /* 0x0001e20000100800 */
[----:B------:R-:W-:Y:S02]  /*6c2b0*/  LOP3.LUT R35, R35, 0xffff, RZ, 0xc0, !PT ;  /* 0x0000ffff23237812 */ /* 0x000fe400078ec0ff */
[----:B0-----:R-:W-:-:S05]  /*6c2c0*/  PRMT R4, R9, 0x3340, R32 ;  /* 0x0000334009047816 */ /* 0x001fca0000000020 */
[----:B------:R0:W-:Y:S01]  /*6c2d0*/  STL [R1+0x9c], R4 ;  /* 0x00009c0401007387 */ /* 0x0001e20000100800 */
[----:B------:R-:W-:Y:S02]  /*6c2e0*/  LOP3.LUT R57, R57, 0xffff, RZ, 0xc0, !PT ;  /* 0x0000ffff39397812 */ /* 0x000fe400078ec0ff */
[----:B------:R-:W-:Y:S02]  /*6c2f0*/  LOP3.LUT R24, R24, 0xffff, RZ, 0xc0, !PT ;  /* 0x0000ffff18187812 */ /* 0x000fe400078ec0ff */
[----:B------:R-:W-:Y:S02]  /*6c300*/  SHF.R.U32.HI R29, RZ, 0x8, R10 ;  /* 0x00000008ff1d7819 */ /* 0x000fe4000001160a */
[----:B0-----:R-:W-:Y:S02]  /*6c310*/  PRMT R4, R8, 0x3340, R34 ;  /* 0x0000334008047816 */ /* 0x001fe40000000022 */
[----:B------:R-:W-:-:S03]  /*6c320*/  SHF.R.U32.HI R30, RZ, 0x8, R37 ;  /* 0x00000008ff1e7819 */ /* 0x000fc60000011625 */
[----:B------:R0:W-:Y:S01]  /*6c330*/  STL [R1+0x8c], R4 ;  /* 0x00008c0401007387 */ /* 0x0001e20000100800 */
[----:B------:R-:W-:Y:S02]  /*6c340*/  PRMT R57, R57, 0x3340, R24 ;  /* 0x0000334039397816 */ /* 0x000fe40000000018 */
[----:B------:R-:W-:Y:S02]  /*6c350*/  SHF.R.U32.HI R31, RZ, 0x8, R9 ;  /* 0x00000008ff1f7819 */ /* 0x000fe40000011609 */
[----:B------:R-:W-:Y:S02]  /*6c360*/  SHF.R.U32.HI R24, RZ, 0x8, R32 ;  /* 0x00000008ff187819 */ /* 0x000fe40000011620 */
[----:B------:R-:W-:Y:S02]  /*6c370*/  LOP3.LUT R29, R29, 0xffff, RZ, 0xc0, !PT ;  /* 0x0000ffff1d1d7812 */ /* 0x000fe400078ec0ff */
[----:B0-----:R-:W-:Y:S02]  /*6c380*/  PRMT R4, R11, 0x3340, R35 ;  /* 0x000033400b047816 */ /* 0x001fe40000000023 */
[----:B------:R-:W-:-:S02]  /*6c390*/  LOP3.LUT R30, R30, 0xffff, RZ, 0xc0, !PT ;  /* 0x0000ffff1e1e7812 */ /* 0x000fc400078ec0ff */
[----:B------:R-:W-:Y:S02]  /*6c3a0*/  SHF.R.U32.HI R9, RZ, 0x8, R8 ;  /* 0x00000008ff097819 */ /* 0x000fe40000011608 */
[----:B------:R-:W-:Y:S01]  /*6c3b0*/  SHF.R.U32.HI R10, RZ, 0x8, R34 ;  /* 0x00000008ff0a7819 */ /* 0x000fe20000011622 */
[----:B------:R0:W-:Y:S01]  /*6c3c0*/  STL [R1+0xa8], R4 ;  /* 0x0000a80401007387 */ /* 0x0001e20000100800 */
[----:B------:R-:W-:Y:S02]  /*6c3d0*/  SHF.R.U32.HI R8, RZ, 0x8, R11 ;  /* 0x00000008ff087819 */ /* 0x000fe4000001160b */
[----:B------:R-:W-:Y:S02]  /*6c3e0*/  SHF.R.U32.HI R25, RZ, 0x8, R35 ;  /* 0x00000008ff197819 */ /* 0x000fe40000011623 */
[----:B------:R-:W-:Y:S02]  /*6c3f0*/  LOP3.LUT R11, R31, 0xffff, RZ, 0xc0, !PT ;  /* 0x0000ffff1f0b7812 */ /* 0x000fe400078ec0ff */
[----:B------:R-:W-:-:S02]  /*6c400*/  LOP3.LUT R24, R24, 0xffff, RZ, 0xc0, !PT ;  /* 0x0000ffff18187812 */ /* 0x000fc400078ec0ff */
[----:B------:R-:W-:Y:S02]  /*6c410*/  LOP3.LUT R9, R9, 0xffff, RZ, 0xc0, !PT ;  /* 0x0000ffff09097812 */ /* 0x000fe400078ec0ff */
[----:B0-----:R-:W-:Y:S02]  /*6c420*/  PRMT R4, R29, 0x3340, R30 ;  /* 0x000033401d047816 */ /* 0x001fe4000000001e */
[----:B------:R-:W-:Y:S02]  /*6c430*/  LOP3.LUT R10, R10, 0xffff, RZ, 0xc0, !PT ;  /* 0x0000ffff0a0a7812 */ /* 0x000fe400078ec0ff */
[----:B------:R-:W-:Y:S02]  /*6c440*/  LOP3.LUT R8, R8, 0xffff, RZ, 0xc0, !PT ;  /* 0x0000ffff08087812 */ /* 0x000fe400078ec0ff */
[----:B------:R-:W-:Y:S01]  /*6c450*/  LOP3.LUT R25, R25, 0xffff, RZ, 0xc0, !PT ;  /* 0x0000ffff19197812 */ /* 0x000fe200078ec0ff */
[----:B------:R0:W-:Y:S01]  /*6c460*/  STL [R1+0x10], R4 ;  /* 0x0000100401007387 */ /* 0x0001e20000100800 */
[----:B------:R-:W-:-:S02]  /*6c470*/  PRMT R11, R11, 0x3340, R24 ;  /* 0x000033400b0b7816 */ /* 0x000fc40000000018 */
[----:B------:R-:W-:-:S03]  /*6c480*/  PRMT R9, R9, 0x3340, R10 ;  /* 0x0000334009097816 */ /* 0x000fc6000000000a */
[----:B------:R-:W-:Y:S01]  /*6c490*/  STL [R1+0x14], R11 ;  /* 0x0000140b01007387 */ /* 0x000fe20000100800 */
[----:B0-----:R-:W-:-:S03]  /*6c4a0*/  PRMT R4, R8, 0x3340, R25 ;  /* 0x0000334008047816 */ /* 0x001fc60000000019 */
[----:B------:R-:W-:Y:S04]  /*6c4b0*/  STL [R1+0x18], R9 ;  /* 0x0000180901007387 */ /* 0x000fe80000100800 */
[----:B------:R0:W-:Y:S04]  /*6c4c0*/  STL [R1+0x2c], R4 ;  /* 0x00002c0401007387 */ /* 0x0001e80000100800 */
[----:B------:R-:W4:Y:S04]  /*6c4d0*/  LDL.LU R48, [R1+0x190] ;  /* 0x0001900001307983 */ /* 0x000f280000300800 */
[----:B0-----:R-:W4:Y:S01]  /*6c4e0*/  LDL.LU R4, [R1+0x18c] ;  /* 0x00018c0001047983 */ /* 0x001f220000300800 */
[----:B--2---:R-:W-:-:S03]  /*6c4f0*/  LOP3.LUT R24, R5, 0xffff, RZ, 0xc0, !PT ;  /* 0x0000ffff05187812 */ /* 0x004fc600078ec0ff */
[----:B------:R-:W2:Y:S01]  /*6c500*/  LDL.LU R5, [R1+0x148] ;  /* 0x0001480001057983 */ /* 0x000ea20000300800 */
[----:B---3--:R-:W-:-:S03]  /*6c510*/  LOP3.LUT R10, R6, 0xffff, RZ, 0xc0, !PT ;  /* 0x0000ffff060a7812 */ /* 0x008fc600078ec0ff */
[----:B------:R-:W3:Y:S01]  /*6c520*/  LDL.LU R6, [R1+0x144] ;  /* 0x0001440001067983 */ /* 0x000ee20000300800 */
[----:B----4-:R-:W-:-:S03]  /*6c530*/  LOP3.LUT R8, R7, 0xffff, RZ, 0xc0, !PT ;  /* 0x0000ffff07087812 */ /* 0x010fc600078ec0ff */
[----:B------:R-:W4:Y:S01]  /*6c540*/  LDL.LU R7, [R1+0xf4] ;  /* 0x0000f40001077983 */ /* 0x000f220000300800 */
[----:B------:R-:W-:-:S03]  /*6c550*/  LOP3.LUT R9, R49, 0xffff, RZ, 0xc0, !PT ;  /* 0x0000ffff31097812 */ /* 0x000fc600078ec0ff */
[----:B------:R-:W3:Y:S01]  /*6c560*/  LDL.LU R49, [R1+0xf0] ;  /* 0x0000f00001317983 */ /* 0x000ee20000300800 */
[----:B------:R-:W-:Y:S02]  /*6c570*/  LOP3.LUT R36, R36, 0xffff, RZ, 0xc0, !PT ;  /* 0x0000ffff24247812 */ /* 0x000fe400078ec0ff */
[----:B------:R-:W-:Y:S02]  /*6c580*/  LOP3.LUT R38, R38, 0xffff, RZ, 0xc0, !PT ;  /* 0x0000ffff26267812 */ /* 0x000fe400078ec0ff */
[----:B------:R-:W-:Y:S02]  /*6c590*/  SHF.R.U32.HI R25, RZ, 0x8, R24 ;  /* 0x00000008ff197819 */ /* 0x000fe40000011618 */
[----:B------:R-:W-:-:S04]  /*6c5a0*/  LOP3.LUT R11, R61, 0xffff, RZ, 0xc0, !PT ;  /* 0x0000ffff3d0b7812 */ /* 0x000fc800078ec0ff */
[----:B------:R-:W-:-:S05]  /*6c5b0*/  PRMT R29, R24, 0x3340, R11 ;  /* 0x00003340181d7816 */ /* 0x000fca000000000b */
[----:B------:R0:W-:Y:S01]  /*6c5c0*/  STL [R1+0x94], R29 ;  /* 0x0000941d01007387 */ /* 0x0001e20000100800 */
[----:B------:R-:W-:Y:S02]  /*6c5d0*/  LOP3.LUT R33, R33, 0xffff, RZ, 0xc0, !PT ;  /* 0x0000ffff21217812 */ /* 0x000fe400078ec0ff */
[----:B------:R-:W-:Y:S02]  /*6c5e0*/  SHF.R.U32.HI R24, RZ, 0x8, R11 ;  /* 0x00000008ff187819 */ /* 0x000fe4000001160b */
[----:B------:R-:W-:Y:S02]  /*6c5f0*/  SHF.R.U32.HI R11, RZ, 0x8, R8 ;  /* 0x00000008ff0b7819 */ /* 0x000fe40000011608 */
[----:B0-----:R-:W-:Y:S02]  /*6c600*/  PRMT R29, R8, 0x3340, R36 ;  /* 0x00003340081d7816 */ /* 0x001fe40000000024 */
[----:B------:R-:W-:-:S03]  /*6c610*/  SHF.R.U32.HI R8, RZ, 0x8, R9 ;  /* 0x00000008ff087819 */ /* 0x000fc60000011609 */
[----:B------:R0:W-:Y:S01]  /*6c620*/  STL [R1+0x90], R29 ;  /* 0x0000901d01007387 */ /* 0x0001e20000100800 */
[----:B------:R-:W-:Y:S02]  /*6c630*/  SHF.R.U32.HI R36, RZ, 0x8, R36 ;  /* 0x00000008ff247819 */ /* 0x000fe40000011624 */
[----:B------:R-:W-:Y:S02]  /*6c640*/  LOP3.LUT R25, R25, 0xffff, RZ, 0xc0, !PT ;  /* 0x0000ffff19197812 */ /* 0x000fe400078ec0ff */
[----:B------:R-:W-:Y:S02]  /*6c650*/  LOP3.LUT R24, R24, 0xffff, RZ, 0xc0, !PT ;  /* 0x0000ffff18187812 */ /* 0x000fe400078ec0ff */
[----:B0-----:R-:W-:Y:S02]  /*6c660*/  PRMT R29, R9, 0x3340, R38 ;  /* 0x00003340091d7816 */ /* 0x001fe40000000026 */
[----:B------:R-:W-:Y:S02]  /*6c670*/  SHF.R.U32.HI R9, RZ, 0x8, R10 ;  /* 0x00000008ff097819 */ /* 0x000fe4000001160a */
[----:B------:R-:W-:-:S02]  /*6c680*/  SHF.R.U32.HI R38, RZ, 0x8, R38 ;  /* 0x00000008ff267819 */ /* 0x000fc40000011626 */
[--C-:B------:R-:W-:Y:S02]  /*6c690*/  PRMT R10, R10, 0x3340, R33.reuse ;  /* 0x000033400a0a7816 */ /* 0x100fe40000000021 */
        /* <DEDUP_REMOVED lines=12> */
[----:B0-----:R-:W-:Y:S02]  /*6c760*/  PRMT R10, R8, 0x3340, R38 ;  /* 0x00003340080a7816 */ /* 0x001fe40000000026 */
[----:B------:R-:W-:Y:S01]  /*6c770*/  PRMT R8, R9, 0x3340, R33 ;  /* 0x0000334009087816 */ /* 0x000fe20000000021 */
[----:B------:R-:W-:Y:S04]  /*6c780*/  STL [R1+0x24], R11 ;  /* 0x0000240b01007387 */ /* 0x000fe80000100800 */
[----:B------:R0:W-:Y:S04]  /*6c790*/  STL [R1+0x28], R10 ;  /* 0x0000280a01007387 */ /* 0x0001e80000100800 */
[----:B------:R3:W-:Y:S04]  /*6c7a0*/  STL [R1+0x3c], R8 ;  /* 0x00003c0801007387 */ /* 0x0007e80000100800 */
[----:B------:R-:W3:Y:S04]  /*6c7b0*/  LDL.LU R44, [R1+0x174] ;  /* 0x00017400012c7983 */ /* 0x000ee80000300800 */
[----:B------:R-:W3:Y:S01]  /*6c7c0*/  LDL.LU R45, [R1+0x1d4] ;  /* 0x0001d400012d7983 */ /* 0x000ee20000300800 */
[----:B0-----:R-:W-:-:S03]  /*6c7d0*/  LOP3.LUT R10, R48, 0xffff, RZ, 0xc0, !PT ;  /* 0x0000ffff300a7812 */ /* 0x001fc600078ec0ff */
[----:B------:R-:W3:Y:S04]  /*6c7e0*/  LDL.LU R50, [R1+0x140] ;  /* 0x0001400001327983 */ /* 0x000ee80000300800 */
[----:B------:R-:W3:Y:S01]  /*6c7f0*/  LDL.LU R46, [R1+0x1d0] ;  /* 0x0001d000012e7983 */ /* 0x000ee20000300800 */
[----:B------:R-:W-:-:S03]  /*6c800*/  LOP3.LUT R25, R4, 0xffff, RZ, 0xc0, !PT ;  /* 0x0000ffff04197812 */ /* 0x000fc600078ec0ff */
[----:B------:R-:W3:Y:S04]  /*6c810*/  LDL.LU R51, [R1+0x4c] ;  /* 0x00004c0001337983 */ /* 0x000ee80000300800 */
[----:B------:R-:W3:Y:S04]  /*6c820*/  LDL.LU R47, [R1+0x1cc] ;  /* 0x0001cc00012f7983 */ /* 0x000ee80000300800 */
[----:B------:R-:W3:Y:S04]  /*6c830*/  LDL.LU R48, [R1+0x48] ;  /* 0x0000480001307983 */ /* 0x000ee80000300800 */
[----:B------:R-:W3:Y:S01]  /*6c840*/  LDL.LU R4, [R1+0x1c8] ;  /* 0x0001c80001047983 */ /* 0x000ee20000300800 */
[----:B--2---:R-:W-:-:S03]  /*6c850*/  LOP3.LUT R9, R5, 0xffff, RZ, 0xc0, !PT ;  /* 0x0000ffff05097812 */ /* 0x004fc600078ec0ff */
[----:B------:R-:W2:Y:S01]  /*6c860*/  LDL.LU R5, [R1+0x198] ;  /* 0x0001980001057983 */ /* 0x000ea20000300800 */
[----:B----4-:R-:W-:-:S04]  /*6c870*/  LOP3.LUT R30, R7, 0xffff, RZ, 0xc0, !PT ;  /* 0x0000ffff071e7812 */ /* 0x010fc800078ec0ff */
[----:B------:R-:W-:Y:S02]  /*6c880*/  PRMT R7, R10, 0x3340, R30 ;  /* 0x000033400a077816 */ /* 0x000fe4000000001e */
[----:B---3--:R-:W-:Y:S02]  /*6c890*/  LOP3.LUT R8, R6, 0xffff, RZ, 0xc0, !PT ;  /* 0x0000ffff06087812 */ /* 0x008fe400078ec0ff */
[----:B------:R-:W3:Y:S01]  /*6c8a0*/  LDL.LU R6, [R1+0x16c] ;  /* 0x00016c0001067983 */ /* 0x000ee20000300800 */
[----:B------:R-:W-:-:S03]  /*6c8b0*/  LOP3.LUT R29, R49, 0xffff, RZ, 0xc0, !PT ;  /* 0x0000ffff311d7812 */ /* 0x000fc600078ec0ff */
[----:B------:R0:W-:Y:S04]  /*6c8c0*/  STL [R1+0x80], R7 ;  /* 0x0000800701007387 */ /* 0x0001e80000100800 */
[----:B0-----:R-:W4:Y:S04]  /*6c8d0*/  LDL.LU R7, [R1+0x168] ;  /* 0x0001680001077983 */ /* 0x001f280000300800 */
[----:B------:R-:W4:Y:S01]  /*6c8e0*/  LDL.LU R49, [R1+0x11c] ;  /* 0x00011c0001317983 */ /* 0x000f220000300800 */
[----:B------:R-:W-:Y:S02]  /*6c8f0*/  LOP3.LUT R39, R39, 0xffff, RZ, 0xc0, !PT ;  /* 0x0000ffff27277812 */ /* 0x000fe400078ec0ff */
[----:B------:R-:W-:-:S02]  /*6c900*/  LOP3.LUT R42, R42, 0xffff, RZ, 0xc0, !PT ;  /* 0x0000ffff2a2a7812 */ /* 0x000fc400078ec0ff */
[----:B------:R-:W-:Y:S02]  /*6c910*/  SHF.R.U32.HI R31, RZ, 0x8, R10 ;  /* 0x00000008ff1f7819 */ /* 0x000fe4000001160a */
[----:B------:R-:W-:Y:S02]  /*6c920*/  PRMT R10, R9, 0x3340, R39 ;  /* 0x00003340090a7816 */ /* 0x000fe40000000027 */
[----:B------:R-:W-:Y:S02]  /*6c930*/  PRMT R32, R8, 0x3340, R42 ;  /* 0x0000334008207816 */ /* 0x000fe4000000002a */
[----:B------:R-:W-:Y:S01]  /*6c940*/  SHF.R.U32.HI R30, RZ, 0x8, R30 ;  /* 0x00000008ff1e7819 */ /* 0x000fe2000001161e */
[----:B------:R0:W-:Y:S01]  /*6c950*/  STL [R1+0x7c], R10 ;  /* 0x00007c0a01007387 */ /* 0x0001e20000100800 */
[----:B------:R-:W-:Y:S02]  /*6c960*/  SHF.R.U32.HI R11, RZ, 0x8, R9 ;  /* 0x00000008ff0b7819 */ /* 0x000fe40000011609 */
[----:B------:R-:W-:Y:S01]  /*6c970*/  SHF.R.U32.HI R24, RZ, 0x8, R39 ;  /* 0x00000008ff187819 */ /* 0x000fe20000011627 */
[----:B------:R1:W-:Y:S01]  /*6c980*/  STL [R1+0x78], R32 ;  /* 0x0000782001007387 */ /* 0x0003e20000100800 */
[----:B------:R-:W-:-:S02]  /*6c990*/  SHF.R.U32.HI R9, RZ, 0x8, R8 ;  /* 0x00000008ff097819 */ /* 0x000fc40000011608 */
[----:B------:R-:W-:Y:S02]  /*6c9a0*/  SHF.R.U32.HI R8, RZ, 0x8, R25 ;  /* 0x00000008ff087819 */ /* 0x000fe40000011619 */
[----:B0-----:R-:W-:Y:S02]  /*6c9b0*/  SHF.R.U32.HI R10, RZ, 0x8, R42 ;  /* 0x00000008ff0a7819 */ /* 0x001fe4000001162a */
[----:B------:R-:W-:Y:S02]  /*6c9c0*/  LOP3.LUT R30, R30, 0xffff, RZ, 0xc0, !PT ;  /* 0x0000ffff1e1e7812 */ /* 0x000fe400078ec0ff */
[--C-:B-1----:R-:W-:Y:S02]  /*6c9d0*/  PRMT R32, R25, 0x3340, R29.reuse ;  /* 0x0000334019207816 */ /* 0x102fe4000000001d */
[----:B------:R-:W-:Y:S02]  /*6c9e0*/  SHF.R.U32.HI R25, RZ, 0x8, R29 ;  /* 0x00000008ff197819 */ /* 0x000fe4000001161d */
[----:B------:R-:W-:-:S02]  /*6c9f0*/  LOP3.LUT R29, R31, 0xffff, RZ, 0xc0, !PT ;  /* 0x0000ffff1f1d7812 */ /* 0x000fc400078ec0ff */
[----:B------:R-:W-:Y:S02]  /*6ca00*/  LOP3.LUT R11, R11, 0xffff, RZ, 0xc0, !PT ;  /* 0x0000ffff0b0b7812 */ /* 0x000fe400078ec0ff */
[----:B------:R-:W-:Y:S02]  /*6ca10*/  LOP3.LUT R24, R24, 0xffff, RZ, 0xc0, !PT ;  /* 0x0000ffff18187812 */ /* 0x000fe400078ec0ff */
[----:B------:R-:W-:Y:S02]  /*6ca20*/  LOP3.LUT R9, R9, 0xffff, RZ, 0xc0, !PT ;  /* 0x0000ffff09097812 */ /* 0x000fe400078ec0ff */
[----:B------:R-:W-:Y:S02]  /*6ca30*/  LOP3.LUT R10, R10, 0xffff, RZ, 0xc0, !PT ;  /* 0x0000ffff0a0a7812 */ /* 0x000fe400078ec0ff */
[----:B------:R-:W-:Y:S02]  /*6ca40*/  LOP3.LUT R8, R8, 0xffff, RZ, 0xc0, !PT ;  /* 0x0000ffff08087812 */ /* 0x000fe400078ec0ff */
[----:B------:R-:W-:-:S02]  /*6ca50*/  LOP3.LUT R25, R25, 0xffff, RZ, 0xc0, !PT ;  /* 0x0000ffff19197812 */ /* 0x000fc400078ec0ff */
[----:B------:R-:W-:Y:S02]  /*6ca60*/  PRMT R29, R29, 0x3340, R30 ;  /* 0x000033401d1d7816 */ /* 0x000fe4000000001e */
[----:B------:R-:W-:Y:S02]  /*6ca70*/  PRMT R11, R11, 0x3340, R24 ;  /* 0x000033400b0b7816 */ /* 0x000fe40000000018 */
[----:B------:R-:W-:Y:S01]  /*6ca80*/  PRMT R9, R9, 0x3340, R10 ;  /* 0x0000334009097816 */ /* 0x000fe2000000000a */
[----:B------:R-:W-:Y:S01]  /*6ca90*/  STL [R1+0x84], R32 ;  /* 0x0000842001007387 */ /* 0x000fe20000100800 */
[----:B------:R-:W-:-:S03]  /*6caa0*/  PRMT R10, R8, 0x3340, R25 ;  /* 0x00003340080a7816 */ /* 0x000fc60000000019 */
[----:B------:R0:W-:Y:S04]  /*6cab0*/  STL [R1+0x38], R29 ;  /* 0x0000381d01007387 */ /* 0x0001e80000100800 */
[----:B------:R1:W-:Y:S01]  /*6cac0*/  STL [R1+0x40], R11 ;  /* 0x0000400b01007387 */ /* 0x0003e20000100800 */
[----:B------:R-:W-:-:S03]  /*6cad0*/  LOP3.LUT R40, R40, 0xffff, RZ, 0xc0, !PT ;  /* 0x0000ffff28287812 */ /* 0x000fc600078ec0ff */
[----:B------:R1:W-:Y:S04]  /*6cae0*/  STL [R1+0x44], R9 ;  /* 0x0000440901007387 */ /* 0x0003e80000100800 */
[----:B------:R1:W-:Y:S01]  /*6caf0*/  STL [R1+0x5c], R10 ;  /* 0x00005c0a01007387 */ /* 0x0003e20000100800 */
[----:B------:R-:W-:Y:S02]  /*6cb00*/  LOP3.LUT R41, R41, 0xffff, RZ, 0xc0, !PT ;  /* 0x0000ffff29297812 */ /* 0x000fe400078ec0ff */
[----:B0-----:R-:W-:Y:S02]  /*6cb10*/  SHF.R.U32.HI R29, RZ, 0x8, R40 ;  /* 0x00000008ff1d7819 */ /* 0x001fe40000011628 */
[----:B-1----:R-:W-:Y:S02]  /*6cb20*/  PRMT R11, R4, 0x5410, R48 ;  /* 0x00005410040b7816 */ /* 0x002fe40000000030 */
[----:B------:R-:W-:-:S02]  /*6cb30*/  PRMT R9, R46, 0x5410, R50 ;  /* 0x000054102e097816 */ /* 0x000fc40000000032 */
[----:B------:R-:W-:Y:S02]  /*6cb40*/  PRMT R10, R47, 0x5410, R51 ;  /* 0x000054102f0a7816 */ /* 0x000fe40000000033 */
[----:B--2---:R-:W-:Y:S02]  /*6cb50*/  LOP3.LUT R25, R5, 0xffff, RZ, 0xc0, !PT ;  /* 0x0000ffff05197812 */ /* 0x004fe400078ec0ff */
[----:B---3--:R-:W-:Y:S02]  /*6cb60*/  LOP3.LUT R24, R6, 0xffff, RZ, 0xc0, !PT ;  /* 0x0000ffff06187812 */ /* 0x008fe400078ec0ff */
[----:B----4-:R-:W-:-:S04]  /*6cb70*/  LOP3.LUT R31, R49, 0xffff, RZ, 0xc0, !PT ;  /* 0x0000ffff311f7812 */ /* 0x010fc800078ec0ff */
[----:B------:R-:W-:Y:S02]  /*6cb80*/  PRMT R4, R25, 0x3340, R31 ;  /* 0x0000334019047816 */ /* 0x000fe4000000001f */
[----:B------:R-:W-:-:S03]  /*6cb90*/  LOP3.LUT R30, R7, 0xffff, RZ, 0xc0, !PT ;  /* 0x0000ffff071e7812 */ /* 0x000fc600078ec0ff */
[----:B------:R0:W-:Y:S02]  /*6cba0*/  STL [R1+0x74], R4 ;  /* 0x0000740401007387 */ /* 0x0001e40000100800 */
[----:B0-----:R-:W-:-:S05]  /*6cbb0*/  PRMT R4, R24, 0x3340, R40 ;  /* 0x0000334018047816 */ /* 0x001fca0000000028 */
[----:B------:R0:W-:Y:S04]  /*6cbc0*/  STL [R1+0x70], R4 ;  /* 0x0000700401007387 */ /* 0x0001e80000100800 */
[----:B------:R-:W2:Y:S04]  /*6cbd0*/  LDL.LU R40, [R1+0x138] ;  /* 0x0001380001287983 */ /* 0x000ea80000300800 */
[----:B------:R-:W2:Y:S01]  /*6cbe0*/  LDL.LU R42, [R1+0x1c0] ;  /* 0x0001c000012a7983 */ /* 0x000ea20000300800 */
[----:B0-----:R-:W-:-:S05]  /*6cbf0*/  PRMT R4, R30, 0x3340, R41 ;  /* 0x000033401e047816 */ /* 0x001fca0000000029 */
[----:B------:R0:W-:Y:S04]  /*6cc00*/  STL [R1+0x6c], R4 ;  /* 0x00006c0401007387 */ /* 0x0001e80000100800 */
[----:B0-----:R-:W3:Y:S04]  /*6cc10*/  LDL.LU R4, [R1+0x4] ;  /* 0x0000040001047983 */ /* 0x001ee80000300800 */
[----:B------:R-:W3:Y:S04]  /*6cc20*/  LDL.LU R5, [R1+0x1bc] ;  /* 0x0001bc0001057983 */ /* 0x000ee80000300800 */
[----:B------:R-:W4:Y:S04]  /*6cc30*/  LDL.LU R6, [R1] ;  /* 0x0000000001067983 */ /* 0x000f280000300800 */
[----:B------:R-:W4:Y:S01]  /*6cc40*/  LDL.LU R7, [R1+0x1b8] ;  /* 0x0001b80001077983 */ /* 0x000f220000300800 */
[----:B------:R-:W-:-:S02]  /*6cc50*/  SHF.R.U32.HI R31, RZ, 0x8, R31 ;  /* 0x00000008ff1f7819 */ /* 0x000fc4000001161f */
[----:B------:R-:W-:Y:S01]  /*6cc60*/  SHF.R.U32.HI R33, RZ, 0x8, R25 ;  /* 0x00000008ff217819 */ /* 0x000fe20000011619 */
[----:B------:R-:W2:Y:S01]  /*6cc70*/  LDL.LU R35, [R1+0x13c] ;  /* 0x00013c0001237983 */ /* 0x000ea20000300800 */
[----:B------:R-:W-:-:S03]  /*6cc80*/  SHF.R.U32.HI R25, RZ, 0x8, R24 ;  /* 0x00000008ff197819 */ /* 0x000fc60000011618 */
[----:B------:R-:W2:Y:S01]  /*6cc90*/  LDL.LU R34, [R1+0x1c4] ;  /* 0x0001c40001227983 */ /* 0x000ea20000300800 */
[----:B------:R-:W-:Y:S02]  /*6cca0*/  SHF.R.U32.HI R24, RZ, 0x8, R30 ;  /* 0x00000008ff187819 */ /* 0x000fe4000001161e */
[----:B------:R-:W-:Y:S01]  /*6ccb0*/  LOP3.LUT R31, R31, 0xffff, RZ, 0xc0, !PT ;  /* 0x0000ffff1f1f7812 */ /* 0x000fe200078ec0ff */
[----:B------:R-:W2:Y:S01]  /*6ccc0*/  LDL.LU R39, [R1+0x10c] ;  /* 0x00010c0001277983 */ /* 0x000ea20000300800 */
[----:B------:R-:W-:-:S03]  /*6ccd0*/  LOP3.LUT R30, R33, 0xffff, RZ, 0xc0, !PT ;  /* 0x0000ffff211e7812 */ /* 0x000fc600078ec0ff */
[----:B------:R-:W2:Y:S04]  /*6cce0*/  LDL.LU R43, [R1+0x1b0] ;  /* 0x0001b000012b7983 */ /* 0x000ea80000300800 */
[----:B------:R-:W2:Y:S01]  /*6ccf0*/  LDL.LU R50, [R1+0x108] ;  /* 0x0001080001327983 */ /* 0x000ea20000300800 */
[----:B------:R-:W-:-:S03]  /*6cd00*/  PRMT R30, R30, 0x3340, R31 ;  /* 0x000033401e1e7816 */ /* 0x000fc6000000001f */
[----:B------:R-:W2:Y:S04]  /*6cd10*/  LDL.LU R51, [R1+0x1ac] ;  /* 0x0001ac0001337983 */ /* 0x000ea80000300800 */
[----:B------:R-:W2:Y:S04]  /*6cd20*/  LDL.LU R48, [R1+0x104] ;  /* 0x0001040001307983 */ /* 0x000ea80000300800 */
[----:B------:R-:W2:Y:S04]  /*6cd30*/  LDL.LU R49, [R1+0x1a8] ;  /* 0x0001a80001317983 */ /* 0x000ea80000300800 */
[----:B------:R-:W2:Y:S04]  /*6cd40*/  LDL.LU R33, [R1+0x1d8] ;  /* 0x0001d80001217983 */ /* 0x000ea80000300800 */
[----:B------:R-:W2:Y:S01]  /*6cd50*/  LDL.LU R31, [R1+0x164] ;  /* 0x00016400011f7983 */ /* 0x000ea20000300800 */
[----:B------:R-:W0:Y:S01]  /*6cd60*/  S2R R61, SR_TID.X ;  /* 0x00000000003d7919 */ /* 0x000e220000002100 */
[----:B------:R-:W-:-:S02]  /*6cd70*/  SHF.R.U32.HI R32, RZ, 0x8, R41 ;  /* 0x00000008ff207819 */ /* 0x000fc40000011629 */
[----:B------:R-:W-:Y:S02]  /*6cd80*/  LOP3.LUT R25, R25, 0xffff, RZ, 0xc0, !PT ;  /* 0x0000ffff19197812 */ /* 0x000fe400078ec0ff */
[----:B------:R-:W-:Y:S02]  /*6cd90*/  LOP3.LUT R29, R29, 0xffff, RZ, 0xc0, !PT ;  /* 0x0000ffff1d1d7812 */ /* 0x000fe400078ec0ff */
[----:B------:R-:W-:Y:S02]  /*6cda0*/  LOP3.LUT R24, R24, 0xffff, RZ, 0xc0, !PT ;  /* 0x0000ffff18187812 */ /* 0x000fe400078ec0ff */
[----:B------:R-:W-:Y:S01]  /*6cdb0*/  LOP3.LUT R32, R32, 0xffff, RZ, 0xc0, !PT ;  /* 0x0000ffff20207812 */ /* 0x000fe200078ec0ff */
[----:B------:R-:W-:Y:S01]  /*6cdc0*/  ULEA UR4, UR5, UR4, 0x18 ;  /* 0x0000000405047291 */ /* 0x000fe2000f8ec03f */
[----:B------:R-:W-:Y:S01]  /*6cdd0*/  PRMT R25, R25, 0x3340, R29 ;  /* 0x0000334019197816 */ /* 0x000fe2000000001d */
[----:B------:R-:W-:Y:S01]  /*6cde0*/  STL [R1+0x48], R30 ;  /* 0x0000481e01007387 */ /* 0x000fe20000100800 */
[----:B------:R-:W-:-:S03]  /*6cdf0*/  PRMT R24, R24, 0x3340, R32 ;  /* 0x0000334018187816 */ /* 0x000fc60000000020 */
[----:B------:R-:W2:Y:S01]  /*6ce00*/  LDL.LU R41, [R1+0x110] ;  /* 0x0001100001297983 */ /* 0x000ea20000300800 */
[----:B------:R-:W-:-:S03]  /*6ce10*/  PRMT R8, R45, 0x5410, R44 ;  /* 0x000054102d087816 */ /* 0x000fc6000000002c */
[----:B------:R-:W-:Y:S04]  /*6ce20*/  STL [R1+0x4c], R25 ;  /* 0x00004c1901007387 */ /* 0x000fe80000100800 */
[----:B------:R-:W2:Y:S01]  /*6ce30*/  LDL.LU R38, [R1+0x1b4] ;  /* 0x0001b40001267983 */ /* 0x000ea20000300800 */
[----:B0-----:R-:W-:-:S03]  /*6ce40*/  LOP3.LUT R61, R61, 0x1f, RZ, 0xc0, !PT ;  /* 0x0000001f3d3d7812 */ /* 0x001fc600078ec0ff */
[----:B------:R-:W-:Y:S01]  /*6ce50*/  STL [R1+0x50], R24 ;  /* 0x0000501801007387 */ /* 0x000fe20000100800 */
[----:B------:R-:W-:-:S03]  /*6ce60*/  LEA R61, R61, UR4, 0x4 ;  /* 0x000000043d3d7c11 */ /* 0x000fc6000f8e20ff */
[----:B------:R-:W2:Y:S01]  /*6ce70*/  LDL.LU R36, [R1+0xe4] ;  /* 0x0000e40001247983 */ /* 0x000ea20000300800 */
[----:B------:R-:W-:-:S03]  /*6ce80*/  ULDC UR4, c[0x0][0x244] ;  /* 0x0000910000047ab9 */ /* 0x000fc60000000800 */
[----:B------:R-:W2:Y:S04]  /*6ce90*/  LDL.LU R37, [R1+0x1a0] ;  /* 0x0001a00001257983 */ /* 0x000ea80000300800 */
[----:B------:R-:W2:Y:S04]  /*6cea0*/  LDL.LU R44, [R1+0xe0] ;  /* 0x0000e000012c7983 */ /* 0x000ea80000300800 */
[----:B------:R-:W2:Y:S04]  /*6ceb0*/  LDL.LU R45, [R1+0x19c] ;  /* 0x00019c00012d7983 */ /* 0x000ea80000300800 */
[----:B------:R3:W-:Y:S04]  /*6cec0*/  STSM.16.M88.4 [R61], R8 ;  /* 0x000000083d007844 */ /* 0x0007e80000000200 */
[----:B------:R-:W2:Y:S04]  /*6ced0*/  LDL.LU R46, [R1+0xd8] ;  /* 0x0000d800012e7983 */ /* 0x000ea80000300800 */
[----:B------:R-:W2:Y:S01]  /*6cee0*/  LDL.LU R47, [R1+0x194] ;  /* 0x00019400012f7983 */ /* 0x000ea20000300800 */
[----:B---3--:R-:W-:-:S02]  /*6cef0*/  PRMT R10, R5, 0x5410, R4 ;  /* 0x00005410050a7816 */ /* 0x008fc40000000004 */
[----:B----4-:R-:W-:Y:S01]  /*6cf00*/  PRMT R11, R7, 0x5410, R6 ;  /* 0x00005410070b7816 */ /* 0x010fe20000000006 */
[----:B------:R-:W-:Y:S01]  /*6cf10*/  NOP ;  /* 0x0000000000007918 */ /* 0x000fe20000000000 */
[----:B------:R-:W0:Y:S01]  /*6cf20*/  LDS.128 R4, [R61] ;  /* 0x000000003d047984 */ /* 0x000e220000000c00 */
[----:B--2---:R-:W-:Y:S02]  /*6cf30*/  PRMT R9, R42, 0x5410, R40 ;  /* 0x000054102a097816 */ /* 0x004fe40000000028 */
[----:B------:R-:W-:Y:S01]  /*6cf40*/  PRMT R8, R33, 0x5410, R31 ;  /* 0x0000541021087816 */ /* 0x000fe2000000001f */
[----:B------:R-:W-:Y:S01]  /*6cf50*/  NOP ;  /* 0x0000000000007918 */ /* 0x000fe20000000000 */
[----:B0-----:R-:W-:Y:S04]  /*6cf60*/  STL.64 [R1], R4 ;  /* 0x0000000401007387 */ /* 0x001fe80000100a00 */
[----:B------:R0:W-:Y:S04]  /*6cf70*/  STL.64 [R1+0x8], R6 ;  /* 0x0000080601007387 */ /* 0x0001e80000100a00 */
[----:B------:R1:W-:Y:S04]  /*6cf80*/  STSM.16.M88.4 [R61], R8 ;  /* 0x000000083d007844 */ /* 0x0003e80000000200 */
[----:B0-----:R-:W2:Y:S04]  /*6cf90*/  LDL.LU.64 R6, [R1+0x27b8] ;  /* 0x0027b80001067983 */ /* 0x001ea80000300a00 */
[----:B------:R-:W3:Y:S04]  /*6cfa0*/  LDL.LU.64 R4, [R1+0x27b0] ;  /* 0x0027b00001047983 */ /* 0x000ee80000300a00 */
[----:B------:R-:W4:Y:S01]  /*6cfb0*/  LDL.LU R40, [R1+0xec] ;  /* 0x0000ec0001287983 */ /* 0x000f220000300800 */
[----:B-1----:R-:W-:-:S03]  /*6cfc0*/  PRMT R8, R34, 0x5410, R35 ;  /* 0x0000541022087816 */ /* 0x002fc60000000023 */
[----:B------:R-:W4:Y:S01]  /*6cfd0*/  LDL.LU R42, [R1+0x1a4] ;  /* 0x0001a400012a7983 */ /* 0x000f220000300800 */
[----:B------:R-:W-:-:S03]  /*6cfe0*/  PRMT R9, R43, 0x5410, R39 ;  /* 0x000054102b097816 */ /* 0x000fc60000000027 */
[----:B------:R-:W2:Y:S04]  /*6cff0*/  LDL.LU R35, [R1+0x184] ;  /* 0x0001840001237983 */ /* 0x000ea80000300800 */
[----:B------:R-:W3:Y:S04]  /*6d000*/  LDL.LU R34, [R1+0x180] ;  /* 0x0001800001227983 */ /* 0x000ee80000300800 */
[----:B------:R-:W3:Y:S01]  /*6d010*/  LDL.LU R43, [R1+0x17c] ;  /* 0x00017c00012b7983 */ /* 0x000ee20000300800 */
[----:B------:R-:W-:Y:S02]  /*6d020*/  PRMT R10, R51, 0x5410, R50 ;  /* 0x00005410330a7816 */ /* 0x000fe40000000032 */
[----:B------:R-:W-:Y:S01]  /*6d030*/  PRMT R11, R49, 0x5410, R48 ;  /* 0x00005410310b7816 */ /* 0x000fe20000000030 */
[----:B------:R-:W-:Y:S01]  /*6d040*/  NOP ;  /* 0x0000000000007918 */ /* 0x000fe20000000000 */
[----:B------:R-:W0:Y:S01]  /*6d050*/  LDS.128 R48, [R61] ;  /* 0x000000003d307984 */ /* 0x000e220000000c00 */
[----:B------:R-:W-:-:S03]  /*6d060*/  NOP ;  /* 0x0000000000007918 */ /* 0x000fc60000000000 */
[----:B------:R1:W-:Y:S04]  /*6d070*/  STSM.16.M88.4 [R61], R8 ;  /* 0x000000083d007844 */ /* 0x0003e80000000200 */
[----:B------:R-:W3:Y:S01]  /*6d080*/  LDL.LU R39, [R1+0x188] ;  /* 0x0001880001277983 */ /* 0x000ee20000300800 */
[----:B-1----:R-:W-:Y:S02]  /*6d090*/  PRMT R10, R45, 0x5410, R44 ;  /* 0x000054102d0a7816 */ /* 0x002fe4000000002c */
[----:B------:R-:W-:Y:S01]  /*6d0a0*/  PRMT R11, R47, 0x5410, R46 ;  /* 0x000054102f0b7816 */ /* 0x000fe2000000002e */
[----:B------:R-:W-:Y:S01]  /*6d0b0*/  NOP ;  /* 0x0000000000007918 */ /* 0x000fe20000000000 */
[----:B------:R-:W1:Y:S01]  /*6d0c0*/  LDS.128 R44, [R61] ;  /* 0x000000003d2c7984 */ /* 0x000e620000000c00 */
[----:B------:R-:W-:-:S02]  /*6d0d0*/  PRMT R8, R38, 0x5410, R41 ;  /* 0x0000541026087816 */ /* 0x000fc40000000029 */
[----:B------:R-:W-:Y:S01]  /*6d0e0*/  PRMT R9, R37, 0x5410, R36 ;  /* 0x0000541025097816 */ /* 0x000fe20000000024 */
[----:B------:R-:W-:Y:S01]  /*6d0f0*/  NOP ;  /* 0x0000000000007918 */ /* 0x000fe20000000000 */
[----:B0-----:R-:W-:Y:S04]  /*6d100*/  STL [R1+0x277c], R49 ;  /* 0x00277c3101007387 */ /* 0x001fe80000100800 */
[----:B------:R-:W-:Y:S04]  /*6d110*/  STL [R1+0x2798], R48 ;  /* 0x0027983001007387 */ /* 0x000fe80000100800 */
[----:B------:R-:W-:Y:S04]  /*6d120*/  STL [R1+0x2774], R51 ;  /* 0x0027743301007387 */ /* 0x000fe80000100800 */
[----:B------:R-:W-:Y:S04]  /*6d130*/  STL [R1+0x2778], R50 ;  /* 0x0027783201007387 */ /* 0x000fe80000100800 */
[----:B------:R-:W3:Y:S04]  /*6d140*/  LDL.LU R38, [R1+0x15c] ;  /* 0x00015c0001267983 */ /* 0x000ee80000300800 */
[----:B------:R-:W3:Y:S04]  /*6d150*/  LDL.LU R36, [R1+0x158] ;  /* 0x0001580001247983 */ /* 0x000ee80000300800 */
[----:B------:R-:W3:Y:S04]  /*6d160*/  LDL.LU R37, [R1+0x154] ;  /* 0x0001540001257983 */ /* 0x000ee80000300800 */
[----:B-1----:R-:W-:Y:S04]  /*6d170*/  STL [R1+0x276c], R45 ;  /* 0x00276c2d01007387 */ /* 0x002fe80000100800 */
[----:B------:R-:W-:Y:S04]  /*6d180*/  STL [R1+0x2770], R44 ;  /* 0x0027702c01007387 */ /* 0x000fe80000100800 */
[----:B------:R-:W-:Y:S04]  /*6d190*/  STL [R1+0x2768], R46 ;  /* 0x0027682e01007387 */ /* 0x000fe80000100800 */
[----:B------:R-:W-:Y:S04]  /*6d1a0*/  STL [R1+0x2760], R47 ;  /* 0x0027602f01007387 */ /* 0x000fe80000100800 */
[----:B------:R4:W-:Y:S04]  /*6d1b0*/  STSM.16.M88.4 [R61], R8 ;  /* 0x000000083d007844 */ /* 0x0009e80000000200 */
[----:B------:R-:W3:Y:S04]  /*6d1c0*/  LDL.LU R32, [R1+0x160] ;  /* 0x0001600001207983 */ /* 0x000ee80000300800 */
[----:B------:R-:W3:Y:S01]  /*6d1d0*/  LDL.LU R33, [R1+0x120] ;  /* 0x0001200001217983 */ /* 0x000ee20000300800 */
[----:B----4-:R-:W-:-:S02]  /*6d1e0*/  PRMT R8, R42, 0x5410, R40 ;  /* 0x000054102a087816 */ /* 0x010fc40000000028 */
[----:B--2---:R-:W-:Y:S02]  /*6d1f0*/  PRMT R9, R35, 0x5410, R28 ;  /* 0x0000541023097816 */ /* 0x004fe4000000001c */
[----:B------:R-:W2:Y:S01]  /*6d200*/  LDL.LU R35, [R1+0x118] ;  /* 0x0001180001237983 */ /* 0x000ea20000300800 */
[----:B---3--:R-:W-:-:S03]  /*6d210*/  PRMT R10, R34, 0x5410, R27 ;  /* 0x00005410220a7816 */ /* 0x008fc6000000001b */
[----:B------:R-:W3:Y:S01]  /*6d220*/  LDL.LU R34, [R1+0x114] ;  /* 0x0001140001227983 */ /* 0x000ee20000300800 */
[----:B------:R-:W-:Y:S01]  /*6d230*/  PRMT R11, R43, 0x5410, R26 ;  /* 0x000054102b0b7816 */ /* 0x000fe2000000001a */
[----:B------:R-:W-:Y:S02]  /*6d240*/  NOP ;  /* 0x0000000000007918 */ /* 0x000fe40000000000 */
[----:B------:R-:W0:Y:S01]  /*6d250*/  LDS.128 R40, [R61] ;  /* 0x000000003d287984 */ /* 0x000e220000000c00 */
[----:B------:R-:W-:-:S03]  /*6d260*/  NOP ;  /* 0x0000000000007918 */ /* 0x000fc60000000000 */
[----:B0-----:R-:W-:Y:S04]  /*6d270*/  STL [R1+0x2764], R41 ;  /* 0x0027642901007387 */ /* 0x001fe80000100800 */
[----:B------:R-:W-:Y:S04]  /*6d280*/  STL [R1+0x275c], R42 ;  /* 0x00275c2a01007387 */ /* 0x000fe80000100800 */
[----:B------:R-:W-:Y:S04]  /*6d290*/  STL [R1+0x2758], R43 ;  /* 0x0027582b01007387 */ /* 0x000fe80000100800 */
[----:B------:R-:W4:Y:S04]  /*6d2a0*/  LDL.LU R49, [R1+0x12c] ;  /* 0x00012c0001317983 */ /* 0x000f280000300800 */
[----:B------:R-:W4:Y:S04]  /*6d2b0*/  LDL.LU R29, [R1+0xdc] ;  /* 0x0000dc00011d7983 */ /* 0x000f280000300800 */
[----:B------:R-:W4:Y:S04]  /*6d2c0*/  LDL.LU R30, [R1+0xd4] ;  /* 0x0000d400011e7983 */ /* 0x000f280000300800 */
[----:B------:R-:W4:Y:S04]  /*6d2d0*/  LDL.LU R31, [R1+0xd0] ;  /* 0x0000d000011f7983 */ /* 0x000f280000300800 */
[----:B------:R0:W-:Y:S04]  /*6d2e0*/  STSM.16.M88.4 [R61], R8 ;  /* 0x000000083d007844 */ /* 0x0001e80000000200 */
[----:B------:R-:W4:Y:S04]  /*6d2f0*/  LDL.LU R27, [R1+0xe8] ;  /* 0x0000e800011b7983 */ /* 0x000f280000300800 */
[----:B------:R-:W4:Y:S04]  /*6d300*/  LDL.LU R47, [R1+0x30] ;  /* 0x00003000012f7983 */ /* 0x000f280000300800 */
[----:B------:R-:W4:Y:S01]  /*6d310*/  LDL.LU R24, [R1+0x34] ;  /* 0x0000340001187983 */ /* 0x000f220000300800 */
[----:B0-----:R-:W-:-:S03]  /*6d320*/  PRMT R8, R39, 0x5410, R19 ;  /* 0x0000541027087816 */ /* 0x001fc60000000013 */
[----:B------:R-:W4:Y:S01]  /*6d330*/  LDL.LU R25, [R1+0x54] ;  /* 0x0000540001197983 */ /* 0x000f220000300800 */
[----:B------:R-:W-:Y:S02]  /*6d340*/  PRMT R9, R38, 0x5410, R23 ;  /* 0x0000541026097816 */ /* 0x000fe40000000017 */
[----:B------:R-:W-:Y:S02]  /*6d350*/  PRMT R10, R36, 0x5410, R21 ;  /* 0x00005410240a7816 */ /* 0x000fe40000000015 */
[----:B------:R-:W-:Y:S01]  /*6d360*/  PRMT R11, R37, 0x5410, R18 ;  /* 0x00005410250b7816 */ /* 0x000fe20000000012 */
[----:B------:R-:W-:Y:S01]  /*6d370*/  NOP ;  /* 0x0000000000007918 */ /* 0x000fe20000000000 */
[----:B------:R-:W0:Y:S01]  /*6d380*/  LDS.128 R36, [R61] ;  /* 0x000000003d247984 */ /* 0x000e220000000c00 */
[----:B------:R-:W-:-:S03]  /*6d390*/  NOP ;  /* 0x0000000000007918 */ /* 0x000fc60000000000 */
[----:B------:R1:W-:Y:S02]  /*6d3a0*/  STSM.16.M88.4 [R61], R8 ;  /* 0x000000083d007844 */ /* 0x0003e40000000200 */
[----:B-1----:R-:W-:Y:S02]  /*6d3b0*/  PRMT R8, R32, 0x5410, R12 ;  /* 0x0000541020087816 */ /* 0x002fe4000000000c */
[----:B------:R-:W-:Y:S01]  /*6d3c0*/  PRMT R9, R33, 0x5410, R13 ;  /* 0x0000541021097816 */ /* 0x000fe2000000000d */
[----:B0-----:R-:W-:Y:S04]  /*6d3d0*/  STL.64 [R1+0x2788], R36 ;  /* 0x0027882401007387 */ /* 0x001fe80000100a00 */
[----:B------:R-:W-:Y:S04]  /*6d3e0*/  STL [R1+0x2754], R38 ;  /* 0x0027542601007387 */ /* 0x000fe80000100800 */
[----:B------:R-:W-:Y:S04]  /*6d3f0*/  STL [R1+0x2750], R39 ;  /* 0x0027502701007387 */ /* 0x000fe80000100800 */
[----:B------:R-:W4:Y:S04]  /*6d400*/  LDL.LU R46, [R1+0xcc] ;  /* 0x0000cc00012e7983 */ /* 0x000f280000300800 */
[----:B------:R-:W4:Y:S04]  /*6d410*/  LDL.LU R44, [R1+0x58] ;  /* 0x00005800012c7983 */ /* 0x000f280000300800 */
[----:B------:R-:W4:Y:S04]  /*6d420*/  LDL.LU R50, [R1+0x60] ;  /* 0x0000600001327983 */ /* 0x000f280000300800 */
[----:B------:R-:W4:Y:S01]  /*6d430*/  LDL.LU R51, [R1+0x64] ;  /* 0x0000640001337983 */ /* 0x000f220000300800 */
[----:B--2---:R-:W-:-:S02]  /*6d440*/  PRMT R10, R35, 0x5410, R7 ;  /* 0x00005410230a7816 */ /* 0x004fc40000000007 */
[----:B---3--:R-:W-:Y:S01]  /*6d450*/  PRMT R11, R34, 0x5410, R3 ;  /* 0x00005410220b7816 */ /* 0x008fe20000000003 */
[----:B------:R-:W-:Y:S01]  /*6d460*/  NOP ;  /* 0x0000000000007918 */ /* 0x000fe20000000000 */
[----:B------:R-:W0:Y:S01]  /*6d470*/  LDS.128 R32, [R61] ;  /* 0x000000003d207984 */ /* 0x000e220000000c00 */
[----:B------:R-:W-:-:S03]  /*6d480*/  NOP ;  /* 0x0000000000007918 */ /* 0x000fc60000000000 */
[----:B0-----:R-:W-:Y:S04]  /*6d490*/  STL.64 [R1+0x2790], R34 ;  /* 0x0027902201007387 */ /* 0x001fe80000100a00 */
[----:B------:R-:W2:Y:S04]  /*6d4a0*/  LDL.LU R18, [R1+0xc8] ;  /* 0x0000c80001127983 */ /* 0x000ea80000300800 */
[----:B------:R-:W3:Y:S04]  /*6d4b0*/  LDL.LU R19, [R1+0x68] ;  /* 0x0000680001137983 */ /* 0x000ee80000300800 */
[----:B------:R-:W2:Y:S01]  /*6d4c0*/  LDL.LU R48, [R1+0xbc] ;  /* 0x0000bc0001307983 */ /* 0x000ea20000300800 */
[----:B----4-:R-:W-:-:S03]  /*6d4d0*/  PRMT R4, R49, 0x5410, R4 ;  /* 0x0000541031047816 */ /* 0x010fc60000000004 */
[----:B------:R-:W4:Y:S01]  /*6d4e0*/  LDL.LU R49, [R1+0xb0] ;  /* 0x0000b00001317983 */ /* 0x000f220000300800 */
[----:B------:R-:W-:-:S03]  /*6d4f0*/  PRMT R5, R29, 0x5410, R5 ;  /* 0x000054101d057816 */ /* 0x000fc60000000005 */
[----:B------:R-:W-:Y:S01]  /*6d500*/  STSM.16.M88.4 [R61], R8 ;  /* 0x000000083d007844 */ /* 0x000fe20000000200 */
[----:B------:R-:W-:Y:S02]  /*6d510*/  PRMT R6, R30, 0x5410, R6 ;  /* 0x000054101e067816 */ /* 0x000fe40000000006 */
[----:B------:R-:W-:Y:S01]  /*6d520*/  PRMT R7, R31, 0x5410, R2 ;  /* 0x000054101f077816 */ /* 0x000fe20000000002 */
[----:B------:R-:W-:Y:S01]  /*6d530*/  NOP ;  /* 0x0000000000007918 */ /* 0x000fe20000000000 */
[----:B------:R-:W0:Y:S01]  /*6d540*/  LDS.128 R28, [R61] ;  /* 0x000000003d1c7984 */ /* 0x000e220000000c00 */
[----:B------:R-:W-:-:S03]  /*6d550*/  NOP ;  /* 0x0000000000007918 */ /* 0x000fc60000000000 */
[----:B------:R1:W-:Y:S02]  /*6d560*/  STSM.16.M88.4 [R61], R4 ;  /* 0x000000043d007844 */ /* 0x0003e40000000200 */
[----:B-1----:R-:W-:Y:S02]  /*6d570*/  PRMT R5, R47, 0x5410, R0 ;  /* 0x000054102f057816 */ /* 0x002fe40000000000 */
[----:B0-----:R-:W-:Y:S04]  /*6d580*/  STL.64 [R1+0x27a8], R30 ;  /* 0x0027a81e01007387 */ /* 0x001fe80000100a00 */
[----:B------:R-:W-:Y:S04]  /*6d590*/  STL.64 [R1+0x27a0], R28 ;  /* 0x0027a01c01007387 */ /* 0x000fe80000100a00 */
[----:B------:R-:W3:Y:S04]  /*6d5a0*/  LDL.LU R36, [R1+0xc0] ;  /* 0x0000c00001247983 */ /* 0x000ee80000300800 */
[----:B------:R-:W3:Y:S04]  /*6d5b0*/  LDL.LU R37, [R1+0xb4] ;  /* 0x0000b40001257983 */ /* 0x000ee80000300800 */
[----:B------:R-:W3:Y:S04]  /*6d5c0*/  LDL.LU R43, [R1+0xac] ;  /* 0x0000ac00012b7983 */ /* 0x000ee80000300800 */
[----:B------:R-:W3:Y:S04]  /*6d5d0*/  LDL.LU R42, [R1+0xa0] ;  /* 0x0000a000012a7983 */ /* 0x000ee80000300800 */
[----:B------:R-:W3:Y:S04]  /*6d5e0*/  LDL.LU R41, [R1+0x1c] ;  /* 0x00001c0001297983 */ /* 0x000ee80000300800 */
[----:B------:R-:W3:Y:S01]  /*6d5f0*/  LDL.LU R47, [R1+0xb8] ;  /* 0x0000b800012f7983 */ /* 0x000ee20000300800 */
[----:B------:R-:W-:-:S03]  /*6d600*/  PRMT R8, R46, 0x5410, R52 ;  /* 0x000054102e087816 */ /* 0x000fc60000000034 */
[----:B------:R-:W3:Y:S01]  /*6d610*/  LDL.LU R46, [R1+0x10] ;  /* 0x00001000012e7983 */ /* 0x000ee20000300800 */
[----:B------:R-:W-:-:S03]  /*6d620*/  PRMT R9, R44, 0x5410, R17 ;  /* 0x000054102c097816 */ /* 0x000fc60000000011 */
[----:B------:R-:W3:Y:S01]  /*6d630*/  LDL.LU R44, [R1+0xa4] ;  /* 0x0000a400012c7983 */ /* 0x000ee20000300800 */
[----:B------:R-:W-:-:S03]  /*6d640*/  PRMT R10, R50, 0x5410, R20 ;  /* 0x00005410320a7816 */ /* 0x000fc60000000014 */
[----:B------:R-:W3:Y:S01]  /*6d650*/  LDL.LU R50, [R1+0x14] ;  /* 0x0000140001327983 */ /* 0x000ee20000300800 */
[----:B------:R-:W-:Y:S01]  /*6d660*/  PRMT R11, R51, 0x5410, R22 ;  /* 0x00005410330b7816 */ /* 0x000fe20000000016 */
[----:B------:R-:W-:Y:S02]  /*6d670*/  NOP ;  /* 0x0000000000007918 */ /* 0x000fe40000000000 */
[----:B------:R-:W3:Y:S01]  /*6d680*/  LDL.LU R51, [R1+0x9c] ;  /* 0x00009c0001337983 */ /* 0x000ee20000300800 */
[----:B------:R-:W-:Y:S02]  /*6d690*/  PRMT R4, R27, 0x5410, R16 ;  /* 0x000054101b047816 */ /* 0x000fe40000000010 */
[----:B------:R-:W-:Y:S02]  /*6d6a0*/  PRMT R6, R24, 0x5410, R14 ;  /* 0x0000541018067816 */ /* 0x000fe4000000000e */
[----:B------:R-:W-:Y:S02]  /*6d6b0*/  PRMT R7, R25, 0x5410, R15 ;  /* 0x0000541019077816 */ /* 0x000fe4000000000f */
[----:B------:R-:W-:Y:S01]  /*6d6c0*/  LDS.128 R24, [R61] ;  /* 0x000000003d187984 */ /* 0x000fe20000000c00 */
[----:B------:R-:W-:-:S03]  /*6d6d0*/  NOP ;  /* 0x0000000000007918 */ /* 0x000fc60000000000 */
[----:B------:R2:W-:Y:S01]  /*6d6e0*/  STSM.16.M88.4 [R61], R4 ;  /* 0x000000043d007844 */ /* 0x0005e20000000200 */
[----:B------:R-:W-:-:S03]  /*6d6f0*/  NOP ;  /* 0x0000000000007918 */ /* 0x000fc60000000000 */
[----:B------:R-:W-:Y:S01]  /*6d700*/  LDS.128 R20, [R61] ;  /* 0x000000003d147984 */ /* 0x000fe20000000c00 */
[----:B------:R-:W-:Y:S01]  /*6d710*/  NOP ;  /* 0x0000000000007918 */ /* 0x000fe20000000000 */
[----:B--2---:R-:W-:Y:S02]  /*6d720*/  PRMT R6, R48, 0x5410, R54 ;  /* 0x0000541030067816 */ /* 0x004fe40000000036 */
[----:B------:R-:W2:Y:S01]  /*6d730*/  LDL.LU R48, [R1+0x18] ;  /* 0x0000180001307983 */ /* 0x000ea20000300800 */
[----:B----4-:R-:W-:-:S03]  /*6d740*/  PRMT R7, R49, 0x5410, R55 ;  /* 0x0000541031077816 */ /* 0x010fc60000000037 */
[----:B------:R-:W2:Y:S01]  /*6d750*/  LDL.LU R49, [R1+0x8c] ;  /* 0x00008c0001317983 */ /* 0x000ea20000300800 */
[----:B------:R-:W-:Y:S02]  /*6d760*/  PRMT R4, R18, 0x5410, R56 ;  /* 0x0000541012047816 */ /* 0x000fe40000000038 */
[----:B---3--:R-:W-:Y:S01]  /*6d770*/  PRMT R5, R19, 0x5410, R53 ;  /* 0x0000541013057816 */ /* 0x008fe20000000035 */
[----:B------:R-:W-:Y:S01]  /*6d780*/  STSM.16.M88.4 [R61], R8 ;  /* 0x000000083d007844 */ /* 0x000fe20000000200 */
[----:B------:R-:W-:-:S03]  /*6d790*/  NOP ;  /* 0x0000000000007918 */ /* 0x000fc60000000000 */
[----:B------:R-:W3:Y:S04]  /*6d7a0*/  LDL.LU R53, [R1+0x2c] ;  /* 0x00002c0001357983 */ /* 0x000ee80000300800 */
[----:B------:R-:W-:Y:S01]  /*6d7b0*/  LDS.128 R16, [R61] ;  /* 0x000000003d107984 */ /* 0x000fe20000000c00 */
[----:B------:R-:W-:-:S03]  /*6d7c0*/  NOP ;  /* 0x0000000000007918 */ /* 0x000fc60000000000 */
[----:B------:R-:W3:Y:S04]  /*6d7d0*/  LDL.LU R52, [R1+0xa8] ;  /* 0x0000a80001347983 */ /* 0x000ee80000300800 */
[----:B------:R-:W4:Y:S04]  /*6d7e0*/  LDL.LU R56, [R1+0x20] ;  /* 0x0000200001387983 */ /* 0x000f280000300800 */
[----:B------:R0:W-:Y:S01]  /*6d7f0*/  STSM.16.M88.4 [R61], R4 ;  /* 0x000000043d007844 */ /* 0x0001e20000000200 */
[----:B------:R-:W-:-:S03]  /*6d800*/  NOP ;  /* 0x0000000000007918 */ /* 0x000fc60000000000 */
[----:B------:R-:W4:Y:S04]  /*6d810*/  LDL.LU R0, [R1+0x94] ;  /* 0x0000940001007983 */ /* 0x000f280000300800 */
[----:B------:R-:W4:Y:S04]  /*6d820*/  LDL.LU R28, [R1+0x24] ;  /* 0x00002400011c7983 */ /* 0x000f280000300800 */
[----:B------:R-:W4:Y:S04]  /*6d830*/  LDL.LU R29, [R1+0x90] ;  /* 0x00009000011d7983 */ /* 0x000f280000300800 */
[----:B------:R-:W4:Y:S04]  /*6d840*/  LDL.LU R30, [R1+0x28] ;  /* 0x00002800011e7983 */ /* 0x000f280000300800 */
[----:B------:R-:W4:Y:S04]  /*6d850*/  LDL.LU R31, [R1+0x88] ;  /* 0x00008800011f7983 */ /* 0x000f280000300800 */
[----:B------:R-:W-:Y:S04]  /*6d860*/  LDS.128 R12, [R61] ;  /* 0x000000003d0c7984 */ /* 0x000fe80000000c00 */
[----:B------:R-:W4:Y:S01]  /*6d870*/  LDL.LU R2, [R1+0x3c] ;  /* 0x00003c0001027983 */ /* 0x000f220000300800 */
[----:B0-----:R-:W-:-:S03]  /*6d880*/  PRMT R4, R36, 0x5410, R60 ;  /* 0x0000541024047816 */ /* 0x001fc6000000003c */
[----:B------:R-:W4:Y:S01]  /*6d890*/  LDL.LU R34, [R1+0x98] ;  /* 0x0000980001227983 */ /* 0x000f220000300800 */
[----:B------:R-:W-:-:S03]  /*6d8a0*/  PRMT R5, R37, 0x5410, R57 ;  /* 0x0000541025057816 */ /* 0x000fc60000000039 */
[----:B------:R-:W4:Y:S01]  /*6d8b0*/  LDL.LU R35, [R1+0x38] ;  /* 0x0000380001237983 */ /* 0x000f220000300800 */
[----:B------:R-:W-:Y:S02]  /*6d8c0*/  PRMT R6, R43, 0x5410, R58 ;  /* 0x000054102b067816 */ /* 0x000fe4000000003a */
[----:B------:R-:W-:Y:S01]  /*6d8d0*/  PRMT R7, R42, 0x5410, R59 ;  /* 0x000054102a077816 */ /* 0x000fe2000000003b */
[----:B------:R-:W-:-:S04]  /*6d8e0*/  NOP ;  /* 0x0000000000007918 */ /* 0x000fc80000000000 */
[----:B------:R0:W-:Y:S01]  /*6d8f0*/  STSM.16.M88.4 [R61], R4 ;  /* 0x000000043d007844 */ /* 0x0001e20000000200 */
[----:B------:R-:W-:-:S03]  /*6d900*/  NOP ;  /* 0x0000000000007918 */ /* 0x000fc60000000000 */
[----:B------:R-:W-:Y:S01]  /*6d910*/  LDS.128 R8, [R61] ;  /* 0x000000003d087984 */ /* 0x000fe20000000c00 */
[----:B0-----:R-:W-:-:S03]  /*6d920*/  PRMT R6, R51, 0x5410, R50 ;  /* 0x0000541033067816 */ /* 0x001fc60000000032 */
[----:B------:R-:W4:Y:S04]  /*6d930*/  LDL.LU R51, [R1+0x80] ;  /* 0x0000800001337983 */ /* 0x000f280000300800 */
[----:B------:R-:W4:Y:S04]  /*6d940*/  LDL.LU R3, [R1+0x40] ;  /* 0x0000400001037983 */ /* 0x000f280000300800 */
[----:B------:R-:W4:Y:S04]  /*6d950*/  LDL.LU R36, [R1+0x7c] ;  /* 0x00007c0001247983 */ /* 0x000f280000300800 */
[----:B------:R-:W4:Y:S04]  /*6d960*/  LDL.LU R37, [R1+0x44] ;  /* 0x0000440001257983 */ /* 0x000f280000300800 */
[----:B------:R-:W4:Y:S01]  /*6d970*/  LDL.LU R43, [R1+0x78] ;  /* 0x00007800012b7983 */ /* 0x000f220000300800 */
[----:B------:R-:W-:-:S03]  /*6d980*/  PRMT R4, R47, 0x5410, R41 ;  /* 0x000054102f047816 */ /* 0x000fc60000000029 */
[----:B------:R-:W4:Y:S01]  /*6d990*/  LDL R38, [R1+0xbfc] ;  /* 0x000bfc0001267983 */ /* 0x000f220000100800 */
[----:B------:R-:W-:-:S03]  /*6d9a0*/  PRMT R5, R44, 0x5410, R46 ;  /* 0x000054102c057816 */ /* 0x000fc6000000002e */
[----:B------:R-:W4:Y:S04]  /*6d9b0*/  LDL R39, [R1+0x7c4] ;  /* 0x0007c40001277983 */ /* 0x000f280000100800 */
[----:B------:R-:W4:Y:S04]  /*6d9c0*/  LDL.LU R42, [R1+0x5c] ;  /* 0x00005c00012a7983 */ /* 0x000f280000300800 */
[----:B------:R-:W4:Y:S04]  /*6d9d0*/  LDL.LU R41, [R1+0x84] ;  /* 0x0000840001297983 */ /* 0x000f280000300800 */
[----:B------:R-:W4:Y:S04]  /*6d9e0*/  LDL.LU R47, [R1+0x48] ;  /* 0x00004800012f7983 */ /* 0x000f280000300800 */
[----:B------:R-:W4:Y:S04]  /*6d9f0*/  LDL.LU R46, [R1+0x74] ;  /* 0x00007400012e7983 */ /* 0x000f280000300800 */
[----:B------:R-:W4:Y:S04]  /*6da00*/  LDL.LU R44, [R1+0x4c] ;  /* 0x00004c00012c7983 */ /* 0x000f280000300800 */
[----:B------:R-:W4:Y:S01]  /*6da10*/  LDL.LU R50, [R1+0x70] ;  /* 0x0000700001327983 */ /* 0x000f220000300800 */
[----:B--2---:R-:W-:Y:S01]  /*6da20*/  PRMT R7, R49, 0x5410, R48 ;  /* 0x0000541031077816 */ /* 0x004fe20000000030 */
[----:B------:R-:W-:-:S02]  /*6da30*/  NOP ;  /* 0x0000000000007918 */ /* 0x000fc40000000000 */
[----:B------:R-:W2:Y:S04]  /*6da40*/  LDL.LU R48, [R1+0x50] ;  /* 0x0000500001307983 */ /* 0x000ea80000300800 */
[----:B------:R-:W2:Y:S04]  /*6da50*/  LDL.LU R49, [R1+0x6c] ;  /* 0x00006c0001317983 */ /* 0x000ea80000300800 */
[----:B------:R-:W-:Y:S01]  /*6da60*/  STSM.16.M88.4 [R61], R4 ;  /* 0x000000043d007844 */ /* 0x000fe20000000200 */
[----:B------:R-:W-:Y:S01]  /*6da70*/  NOP ;  /* 0x0000000000007918 */ /* 0x000fe20000000000 */
[----:B---3--:R-:W-:-:S02]  /*6da80*/  PRMT R52, R52, 0x5410, R53 ;  /* 0x0000541034347816 */ /* 0x008fc40000000035 */
[----:B------:R-:W-:Y:S01]  /*6da90*/  LDS.128 R4, [R61] ;  /* 0x000000003d047984 */ /* 0x000fe20000000c00 */
[----:B----4-:R-:W-:Y:S02]  /*6daa0*/  PRMT R53, R0, 0x5410, R56 ;  /* 0x0000541000357816 */ /* 0x010fe40000000038 */
[----:B------:R-:W-:Y:S02]  /*6dab0*/  PRMT R54, R29, 0x5410, R28 ;  /* 0x000054101d367816 */ /* 0x000fe4000000001c */
[----:B------:R-:W-:Y:S01]  /*6dac0*/  PRMT R55, R31, 0x5410, R30 ;  /* 0x000054101f377816 */ /* 0x000fe2000000001e */
[----:B------:R-:W-:-:S04]  /*6dad0*/  NOP ;  /* 0x0000000000007918 */ /* 0x000fc80000000000 */
[----:B------:R-:W-:Y:S01]  /*6dae0*/  STSM.16.M88.4 [R61], R52 ;  /* 0x000000343d007844 */ /* 0x000fe20000000200 */
[----:B------:R-:W-:Y:S01]  /*6daf0*/  NOP ;  /* 0x0000000000007918 */ /* 0x000fe20000000000 */
[----:B------:R-:W-:Y:S02]  /*6db00*/  PRMT R56, R34, 0x5410, R2 ;  /* 0x0000541022387816 */ /* 0x000fe40000000002 */
[----:B------:R-:W-:Y:S01]  /*6db10*/  LDS.128 R52, [R61] ;  /* 0x000000003d347984 */ /* 0x000fe20000000c00 */
[----:B------:R-:W-:-:S03]  /*6db20*/  PRMT R57, R51, 0x5410, R35 ;  /* 0x0000541033397816 */ /* 0x000fc60000000023 */
[----:B------:R-:W3:Y:S01]  /*6db30*/  LDL.LU R51, [R1] ;  /* 0x0000000001337983 */ /* 0x000ee20000300800 */
[----:B------:R-:W-:-:S03]  /*6db40*/  PRMT R59, R43, 0x5410, R37 ;  /* 0x000054102b3b7816 */ /* 0x000fc60000000025 */
[----:B------:R-:W4:Y:S01]  /*6db50*/  LDL R43, [R1+0xbf8] ;  /* 0x000bf800012b7983 */ /* 0x000f220000100800 */
[----:B------:R-:W-:Y:S01]  /*6db60*/  PRMT R58, R36, 0x5410, R3 ;  /* 0x00005410243a7816 */ /* 0x000fe20000000003 */
[----:B------:R-:W-:-:S04]  /*6db70*/  NOP ;  /* 0x0000000000007918 */ /* 0x000fc80000000000 */
[----:B------:R-:W-:Y:S01]  /*6db80*/  STSM.16.M88.4 [R61], R56 ;  /* 0x000000383d007844 */ /* 0x000fe20000000200 */
[----:B------:R-:W-:Y:S01]  /*6db90*/  NOP ;  /* 0x0000000000007918 */ /* 0x000fe20000000000 */
[----:B------:R-:W-:Y:S02]  /*6dba0*/  PRMT R28, R41, 0x5410, R42 ;  /* 0x00005410291c7816 */ /* 0x000fe4000000002a */
[----:B------:R-:W0:Y:S01]  /*6dbb0*/  LDS.128 R56, [R61] ;  /* 0x000000003d387984 */ /* 0x000e220000000c00 */
[----:B------:R-:W-:Y:S02]  /*6dbc0*/  PRMT R29, R46, 0x5410, R47 ;  /* 0x000054102e1d7816 */ /* 0x000fe4000000002f */
[----:B------:R-:W-:Y:S02]  /*6dbd0*/  PRMT R30, R50, 0x5410, R44 ;  /* 0x00005410321e7816 */ /* 0x000fe4000000002c */
[----:B--2---:R-:W-:Y:S01]  /*6dbe0*/  PRMT R31, R49, 0x5410, R48 ;  /* 0x00005410311f7816 */ /* 0x004fe20000000030 */
[----:B------:R-:W-:-:S04]  /*6dbf0*/  NOP ;  /* 0x0000000000007918 */ /* 0x000fc80000000000 */
[----:B------:R1:W-:Y:S04]  /*6dc00*/  STSM.16.M88.4 [R61], R28 ;  /* 0x0000001c3d007844 */ /* 0x0003e80000000200 */
[----:B-1----:R-:W2:Y:S04]  /*6dc10*/  LDL.LU.64 R30, [R1+0x27a8] ;  /* 0x0027a800011e7983 */ /* 0x002ea80000300a00 */
[----:B------:R-:W2:Y:S04]  /*6dc20*/  LDL.LU.64 R28, [R1+0x27a0] ;  /* 0x0027a000011c7983 */ /* 0x000ea80000300a00 */
[----:B------:R-:W2:Y:S01]  /*6dc30*/  LDL.LU R50, [R1+0x4] ;  /* 0x0000040001327983 */ /* 0x000ea20000300800 */
[C---:B------:R-:W-:Y:S01]  /*6dc40*/  IMAD R2, R38.reuse, UR4, RZ ;  /* 0x0000000426027c24 */ /* 0x040fe2000f8e02ff */
[----:B------:R-:W-:Y:S01]  /*6dc50*/  ULDC.64 UR4, c[0x0][0x220] ;  /* 0x0000880000047ab9 */ /* 0x000fe20000000a00 */
[----:B------:R-:W-:Y:S01]  /*6dc60*/  ISETP.GE.AND P1, PT, R38, UR6, PT ;  /* 0x0000000626007c0c */ /* 0x000fe2000bf26270 */
[----:B------:R-:W-:-:S02]  /*6dc70*/  ULDC.64 UR6, c[0x0][0x220] ;  /* 0x0000880000067ab9 */ /* 0x000fc40000000a00 */
[C---:B------:R-:W-:Y:S01]  /*6dc80*/  IADD3 R0, P4, R2.reuse, UR4, RZ ;  /* 0x0000000402007c10 */ /* 0x040fe2000ff9e0ff */
[----:B------:R-:W-:Y:S02]  /*6dc90*/  ULDC UR4, c[0x0][0x248] ;  /* 0x0000920000047ab9 */ /* 0x000fe40000000800 */
[C---:B------:R-:W-:Y:S01]  /*6dca0*/  IMAD R35, R39.reuse, UR4, RZ ;  /* 0x0000000427237c24 */ /* 0x040fe2000f8e02ff */
[----:B------:R-:W-:Y:S01]  /*6dcb0*/  LEA.HI.X.SX32 R2, R2, UR5, 0x1, P4 ;  /* 0x0000000502027c11 */ /* 0x000fe2000a0f0eff */
[----:B------:R-:W-:Y:S01]  /*6dcc0*/  ULDC UR4, c[0x0][0x244] ;  /* 0x0000910000047ab9 */ /* 0x000fe20000000800 */
[----:B------:R-:W-:Y:S02]  /*6dcd0*/  ISETP.LT.AND P1, PT, R39, UR25, !P1 ;  /* 0x0000001927007c0c */ /* 0x000fe4000cf21270 */
[----:B------:R-:W-:Y:S02]  /*6dce0*/  SHF.R.S32.HI R34, RZ, 0x1f, R35 ;  /* 0x0000001fff227819 */ /* 0x000fe40000011423 */
[----:B------:R-:W-:-:S05]  /*6dcf0*/  IADD3 R46, P4, R35, R0, RZ ;  /* 0x00000000232e7210 */ /* 0x000fca0007f9e0ff */
[----:B------:R-:W-:Y:S02]  /*6dd00*/  IMAD.X R47, R34, 0x1, R2, P4 ;  /* 0x00000001222f7824 */ /* 0x000fe400020e0602 */
[----:B------:R-:W-:Y:S01]  /*6dd10*/  VIADD R41, R39, 0x3 ;  /* 0x0000000327297836 */ /* 0x000fe20000000000 */
[----:B---3--:R-:W-:Y:S01]  /*6dd20*/  PRMT R36, R51, 0x7770, RZ ;  /* 0x0000777033247816 */ /* 0x008fe200000000ff */
[----:B------:R-:W-:-:S04]  /*6dd30*/  NOP ;  /* 0x0000000000007918 */ /* 0x000fc80000000000 */
[----:B------:R1:W-:Y:S01]  /*6dd40*/  @P1 STG.E.U8 desc[UR32][R46.64], R36 ;  /* 0x000000242e001986 */ /* 0x0003e2000c101120 */
[C---:B----4-:R-:W-:Y:S01]  /*6dd50*/  IMAD R60, R43.reuse, UR4, RZ ;  /* 0x000000042b3c7c24 */ /* 0x050fe2000f8e02ff */
[----:B------:R-:W-:Y:S01]  /*6dd60*/  ISETP.GE.AND P4, PT, R43, UR8, PT ;  /* 0x000000082b007c0c */ /* 0x000fe2000bf86270 */
[----:B------:R-:W-:Y:S01]  /*6dd70*/  ULDC.64 UR4, c[0x0][0x228] ;  /* 0x00008a0000047ab9 */ /* 0x000fe20000000a00 */
[----:B------:R-:W-:Y:S01]  /*6dd80*/  PRMT R37, R51, 0x7771, RZ ;  /* 0x0000777133257816 */ /* 0x000fe200000000ff */
[----:B------:R-:W-:Y:S01]  /*6dd90*/  ULDC.64 UR8, c[0x0][0x228] ;  /* 0x00008a0000087ab9 */ /* 0x000fe20000000a00 */
[C---:B------:R-:W-:Y:S01]  /*6dda0*/  IADD3 R3, P5, R60.reuse, UR6, RZ ;  /* 0x000000063c037c10 */ /* 0x040fe2000ffbe0ff */
[----:B------:R-:W-:Y:S01]  /*6ddb0*/  ULDC UR6, c[0x0][0x248] ;  /* 0x0000920000067ab9 */ /* 0x000fe20000000800 */
[----:B------:R-:W-:Y:S02]  /*6ddc0*/  ISETP.LT.AND P4, PT, R39, UR27, !P4 ;  /* 0x0000001b27007c0c */ /* 0x000fe4000e781270 */
[----:B------:R-:W-:-:S02]  /*6ddd0*/  LEA.HI.X.SX32 R60, R60, UR7, 0x1, P5 ;  /* 0x000000073c3c7c11 */ /* 0x000fc4000a8f0eff */
[C---:B------:R-:W-:Y:S01]  /*6dde0*/  IADD3 R48, P1, R35.reuse, R3, RZ ;  /* 0x0000000323307210 */ /* 0x040fe20007f3e0ff */
[----:B-1----:R-:W-:Y:S01]  /*6ddf0*/  VIADD R36, R35, UR6 ;  /* 0x0000000623247c36 */ /* 0x002fe20008000000 */
[----:B------:R-:W-:Y:S01]  /*6de00*/  ISETP.LT.AND P5, PT, R38, UR4, !P2 ;  /* 0x0000000426007c0c */ /* 0x000fe2000d7a1270 */
[----:B------:R-:W-:Y:S01]  /*6de10*/  ULDC UR4, c[0x0][0x22c] ;  /* 0x00008b0000047ab9 */ /* 0x000fe20000000800 */
[----:B------:R-:W-:Y:S01]  /*6de20*/  ULDC.64 UR6, c[0x0][0x228] ;  /* 0x00008a0000067ab9 */ /* 0x000fe20000000a00 */
[----:B------:R-:W-:Y:S01]  /*6de30*/  IMAD.X R49, R34, 0x1, R60, P1 ;  /* 0x0000000122317824 */ /* 0x000fe200008e063c */
[----:B------:R-:W-:Y:S02]  /*6de40*/  SHF.R.S32.HI R35, RZ, 0x1f, R36 ;  /* 0x0000001fff237819 */ /* 0x000fe40000011424 */
[----:B------:R-:W-:Y:S02]  /*6de50*/  IADD3 R46, P6, R36, R0, RZ ;  /* 0x00000000242e7210 */ /* 0x000fe40007fde0ff */
[----:B------:R1:W-:Y:S01]  /*6de60*/  @P4 STG.E.U8 desc[UR32][R48.64], R37 ;  /* 0x0000002530004986 */ /* 0x0003e2000c101120 */
[----:B------:R-:W-:Y:S01]  /*6de70*/  ISETP.LT.AND P4, PT, R43, UR8, !P2 ;  /* 0x000000082b007c0c */ /* 0x000fe2000d781270 */
[----:B------:R-:W-:Y:S01]  /*6de80*/  ULDC UR8, c[0x0][0x228] ;  /* 0x00008a0000087ab9 */ /* 0x000fe20000000800 */
[----:B------:R-:W-:Y:S01]  /*6de90*/  IMAD.X R47, R35, 0x1, R2, P6 ;  /* 0x00000001232f7824 */ /* 0x000fe200030e0602 */
[----:B------:R-:W-:-:S02]  /*6dea0*/  PRMT R34, R51, 0x7772, RZ ;  /* 0x0000777233227816 */ /* 0x000fc400000000ff */
[----:B------:R-:W-:Y:S01]  /*6deb0*/  ISETP.GE.AND P1, PT, R41, UR4, PT ;  /* 0x0000000429007c0c */ /* 0x000fe2000bf26270 */
[----:B------:R-:W-:Y:S02]  /*6dec0*/  ULDC UR4, c[0x0][0x248] ;  /* 0x0000920000047ab9 */ /* 0x000fe40000000800 */
[----:B------:R3:W-:Y:S01]  /*6ded0*/  @P5 STG.E.U8 desc[UR32][R46.64], R34 ;  /* 0x000000222e005986 */ /* 0x0007e2000c101120 */
[----:B-1----:R-:W-:-:S05]  /*6dee0*/  IADD3 R48, P2, R36, R3, RZ ;  /* 0x0000000324307210 */ /* 0x002fca0007f5e0ff */
[----:B------:R-:W-:Y:S02]  /*6def0*/  IMAD.X R49, R35, 0x1, R60, P2 ;  /* 0x0000000123317824 */ /* 0x000fe400010e063c */
[----:B---3--:R-:W-:Y:S01]  /*6df00*/  VIADD R34, R36, UR4 ;  /* 0x0000000424227c36 */ /* 0x008fe20008000000 */
[----:B------:R-:W-:Y:S01]  /*6df10*/  PRMT R36, R51, 0x7773, RZ ;  /* 0x0000777333247816 */ /* 0x000fe200000000ff */
[----:B------:R-:W-:Y:S01]  /*6df20*/  VIADD R41, R39, 0x4 ;  /* 0x0000000427297836 */ /* 0x000fe20000000000 */
[----:B------:R-:W3:Y:S01]  /*6df30*/  LDL.LU R51, [R1+0x8] ;  /* 0x0000080001337983 */ /* 0x000ee20000300800 */
[----:B------:R-:W-:Y:S01]  /*6df40*/  ISETP.LT.AND P5, PT, R38, UR6, !P3 ;  /* 0x0000000626007c0c */ /* 0x000fe2000dfa1270 */
[----:B------:R-:W-:Y:S01]  /*6df50*/  ULDC UR4, c[0x0][0x22c] ;  /* 0x00008b0000047ab9 */ /* 0x000fe20000000800 */
[----:B------:R-:W-:Y:S01]  /*6df60*/  SHF.R.S32.HI R37, RZ, 0x1f, R34 ;  /* 0x0000001fff257819 */ /* 0x000fe20000011422 */
[----:B------:R1:W-:Y:S01]  /*6df70*/  @P4 STG.E.U8 desc[UR32][R48.64], R36 ;  /* 0x0000002430004986 */ /* 0x0003e2000c101120 */
[----:B------:R-:W-:Y:S01]  /*6df80*/  ISETP.LT.AND P4, PT, R43, UR12, !P3 ;  /* 0x0000000c2b007c0c */ /* 0x000fe2000df81270 */
[----:B------:R-:W-:Y:S01]  /*6df90*/  ULDC UR6, c[0x0][0x22c] ;  /* 0x00008b0000067ab9 */ /* 0x000fe20000000800 */
[----:B------:R-:W-:-:S02]  /*6dfa0*/  IADD3 R46, P6, R34, R0, RZ ;  /* 0x00000000222e7210 */ /* 0x000fc40007fde0ff */
[----:B------:R-:W-:Y:S01]  /*6dfb0*/  ISETP.GE.AND P2, PT, R41, UR4, PT ;  /* 0x0000000429007c0c */ /* 0x000fe2000bf46270 */
[----:B------:R-:W-:Y:S01]  /*6dfc0*/  ULDC UR4, c[0x0][0x248] ;  /* 0x0000920000047ab9 */ /* 0x000fe20000000800 */
[----:B-1----:R-:W-:Y:S01]  /*6dfd0*/  IADD3 R48, P3, R34, R3, RZ ;  /* 0x0000000322307210 */ /* 0x002fe20007f7e0ff */
[----:B------:R-:W-:-:S04]  /*6dfe0*/  IMAD.X R47, R37, 0x1, R2, P6 ;  /* 0x00000001252f7824 */ /* 0x000fc800030e0602 */
[----:B------:R-:W-:Y:S02]  /*6dff0*/  IMAD.X R49, R37, 0x1, R60, P3 ;  /* 0x0000000125317824 */ /* 0x000fe400018e063c */
[----:B------:R-:W-:Y:S01]  /*6e000*/  VIADD R36, R34, UR4 ;  /* 0x0000000422247c36 */ /* 0x000fe20008000000 */
[----:B------:R-:W-:-:S04]  /*6e010*/  ULDC UR4, c[0x0][0x248] ;  /* 0x0000920000047ab9 */ /* 0x000fc80000000800 */
[----:B------:R-:W-:Y:S02]  /*6e020*/  SHF.R.S32.HI R34, RZ, 0x1f, R36 ;  /* 0x0000001fff227819 */ /* 0x000fe40000011424 */
[C---:B--2---:R-:W-:Y:S02]  /*6e030*/  PRMT R35, R50.reuse, 0x7770, RZ ;  /* 0x0000777032237816 */ /* 0x044fe400000000ff */
[----:B------:R-:W-:-:S03]  /*6e040*/  PRMT R37, R50, 0x7771, RZ ;  /* 0x0000777132257816 */ /* 0x000fc600000000ff */
[----:B------:R1:W-:Y:S01]  /*6e050*/  @P5 STG.E.U8 desc[UR32][R46.64], R35 ;  /* 0x000000232e005986 */ /* 0x0003e2000c101120 */
[----:B------:R-:W-:-:S03]  /*6e060*/  ISETP.LT.AND P5, PT, R38, UR10, !P1 ;  /* 0x0000000a26007c0c */ /* 0x000fc6000cfa1270 */
[----:B------:R2:W-:Y:S01]  /*6e070*/  @P4 STG.E.U8 desc[UR32][R48.64], R37 ;  /* 0x0000002530004986 */ /* 0x0005e2000c101120 */
[----:B------:R-:W-:Y:S01]  /*6e080*/  ISETP.LT.AND P4, PT, R43, UR16, !P1 ;  /* 0x000000102b007c0c */ /* 0x000fe2000cf81270 */
[----:B-1----:R-:W-:Y:S01]  /*6e090*/  VIADD R35, R39, 0x5 ;  /* 0x0000000527237836 */ /* 0x002fe20000000000 */
[C---:B------:R-:W-:Y:S02]  /*6e0a0*/  IADD3 R46, P6, R36.reuse, R0, RZ ;  /* 0x00000000242e7210 */ /* 0x040fe40007fde0ff */
[----:B--2---:R-:W-:Y:S02]  /*6e0b0*/  IADD3 R48, P1, R36, R3, RZ ;  /* 0x0000000324307210 */ /* 0x004fe40007f3e0ff */
[----:B------:R-:W-:Y:S01]  /*6e0c0*/  ISETP.GE.AND P3, PT, R35, UR6, PT ;  /* 0x0000000623007c0c */ /* 0x000fe2000bf66270 */
[----:B------:R-:W-:Y:S01]  /*6e0d0*/  IMAD.X R47, R34, 0x1, R2, P6 ;  /* 0x00000001222f7824 */ /* 0x000fe200030e0602 */
[----:B------:R-:W-:Y:S01]  /*6e0e0*/  PRMT R35, R50, 0x7772, RZ ;  /* 0x0000777232237816 */ /* 0x000fe200000000ff */
[----:B------:R-:W-:Y:S01]  /*6e0f0*/  IMAD.X R49, R34, 0x1, R60, P1 ;  /* 0x0000000122317824 */ /* 0x000fe200008e063c */
[----:B------:R-:W-:Y:S01]  /*6e100*/  PRMT R34, R50, 0x7773, RZ ;  /* 0x0000777332227816 */ /* 0x000fe200000000ff */
[----:B------:R-:W-:Y:S01]  /*6e110*/  VIADD R37, R36, UR4 ;  /* 0x0000000424257c36 */ /* 0x000fe20008000000 */
[----:B------:R-:W-:Y:S01]  /*6e120*/  ULDC UR6, c[0x0][0x22c] ;  /* 0x00008b0000067ab9 */ /* 0x000fe20000000800 */
[----:B------:R-:W-:Y:S01]  /*6e130*/  @P5 STG.E.U8 desc[UR32][R46.64], R35 ;  /* 0x000000232e005986 */ /* 0x000fe2000c101120 */
[----:B------:R-:W-:-:S03]  /*6e140*/  ULDC UR4, c[0x0][0x22c] ;  /* 0x00008b0000047ab9 */ /* 0x000fc60000000800 */
[----:B------:R1:W-:Y:S04]  /*6e150*/  @P4 STG.E.U8 desc[UR32][R48.64], R34 ;  /* 0x0000002230004986 */ /* 0x0003e8000c101120 */
[----:B-1----:R-:W2:Y:S04]  /*6e160*/  LDL.LU R48, [R1+0x2798] ;  /* 0x0027980001307983 */ /* 0x002ea80000300800 */
[----:B------:R-:W4:Y:S01]  /*6e170*/  LDL.LU R49, [R1+0xc] ;  /* 0x00000c0001317983 */ /* 0x000f220000300800 */
[----:B------:R-:W-:Y:S01]  /*6e180*/  ISETP.LT.AND P5, PT, R38, UR14, !P2 ;  /* 0x0000000e26007c0c */ /* 0x000fe2000d7a1270 */
[----:B------:R-:W-:Y:S01]  /*6e190*/  VIADD R35, R39, 0x6 ;  /* 0x0000000627237836 */ /* 0x000fe20000000000 */
[----:B------:R-:W-:-:S02]  /*6e1a0*/  SHF.R.S32.HI R36, RZ, 0x1f, R37 ;  /* 0x0000001fff247819 */ /* 0x000fc40000011425 */
[----:B------:R-:W-:Y:S02]  /*6e1b0*/  IADD3 R46, P6, R37, R0, RZ ;  /* 0x00000000252e7210 */ /* 0x000fe40007fde0ff */
[----:B------:R-:W-:Y:S01]  /*6e1c0*/  ISETP.GE.AND P1, PT, R35, UR6, PT ;  /* 0x0000000623007c0c */ /* 0x000fe2000bf26270 */
[----:B------:R-:W-:Y:S01]  /*6e1d0*/  VIADD R35, R39, 0x7 ;  /* 0x0000000727237836 */ /* 0x000fe20000000000 */
[----:B------:R-:W-:Y:S01]  /*6e1e0*/  ISETP.LT.AND P2, PT, R43, UR20, !P2 ;  /* 0x000000142b007c0c */ /* 0x000fe2000d741270 */
[----:B------:R-:W-:Y:S01]  /*6e1f0*/  IMAD.X R47, R36, 0x1, R2, P6 ;  /* 0x00000001242f7824 */ /* 0x000fe200030e0602 */
[----:B------:R-:W-:Y:S02]  /*6e200*/  ULDC UR6, c[0x0][0x228] ;  /* 0x00008a0000067ab9 */ /* 0x000fe40000000800 */
[----:B------:R-:W-:Y:S01]  /*6e210*/  ISETP.GE.AND P4, PT, R35, UR4, PT ;  /* 0x0000000423007c0c */ /* 0x000fe2000bf86270 */
[----:B------:R-:W-:Y:S02]  /*6e220*/  ULDC UR4, c[0x0][0x248] ;  /* 0x0000920000047ab9 */ /* 0x000fe40000000800 */
[----:B------:R-:W-:Y:S01]  /*6e230*/  VIADD R42, R37, UR4 ;  /* 0x00000004252a7c36 */ /* 0x000fe20008000000 */
[----:B------:R-:W-:-:S04]  /*6e240*/  ULDC UR4, c[0x0][0x22c] ;  /* 0x00008b0000047ab9 */ /* 0x000fc80000000800 */
[----:B------:R-:W-:Y:S01]  /*6e250*/  SHF.R.S32.HI R41, RZ, 0x1f, R42 ;  /* 0x0000001fff297819 */ /* 0x000fe2000001142a */
[----:B------:R-:W-:Y:S01]  /*6e260*/  VIADD R50, R39, 0x9 ;  /* 0x0000000927327836 */ /* 0x000fe20000000000 */
[----:B---3--:R-:W-:-:S05]  /*6e270*/  PRMT R34, R51, 0x7770, RZ ;  /* 0x0000777033227816 */ /* 0x008fca00000000ff */
[----:B------:R1:W-:Y:S01]  /*6e280*/  @P5 STG.E.U8 desc[UR32][R46.64], R34 ;  /* 0x000000222e005986 */ /* 0x0003e2000c101120 */
[----:B------:R-:W-:Y:S02]  /*6e290*/  ISETP.LT.AND P5, PT, R38, UR18, !P3 ;  /* 0x0000001226007c0c */ /* 0x000fe4000dfa1270 */
[----:B------:R-:W-:Y:S02]  /*6e2a0*/  PRMT R44, R51, 0x7771, RZ ;  /* 0x00007771332c7816 */ /* 0x000fe400000000ff */
[----:B-1----:R-:W-:-:S05]  /*6e2b0*/  IADD3 R34, P6, R37, R3, RZ ;  /* 0x0000000325227210 */ /* 0x002fca0007fde0ff */
[----:B------:R-:W-:Y:S01]  /*6e2c0*/  IMAD.X R35, R36, 0x1, R60, P6 ;  /* 0x0000000124237824 */ /* 0x000fe200030e063c */
[----:B------:R-:W-:Y:S01]  /*6e2d0*/  IADD3 R46, P6, R42, R0, RZ ;  /* 0x000000002a2e7210 */ /* 0x000fe20007fde0ff */
[----:B------:R-:W-:Y:S01]  /*6e2e0*/  VIADD R37, R39, 0x8 ;  /* 0x0000000827257836 */ /* 0x000fe20000000000 */
[----:B------:R-:W-:-:S03]  /*6e2f0*/  PRMT R36, R51, 0x7772, RZ ;  /* 0x0000777233247816 */ /* 0x000fc600000000ff */
[----:B------:R-:W-:Y:S01]  /*6e300*/  IMAD.X R47, R41, 0x1, R2, P6 ;  /* 0x00000001292f7824 */ /* 0x000fe200030e0602 */
[----:B------:R1:W-:Y:S01]  /*6e310*/  @P2 STG.E.U8 desc[UR32][R34.64], R44 ;  /* 0x0000002c22002986 */ /* 0x0003e2000c101120 */
[----:B------:R-:W-:Y:S01]  /*6e320*/  ISETP.GE.AND P2, PT, R37, UR4, PT ;  /* 0x0000000425007c0c */ /* 0x000fe2000bf46270 */
[----:B------:R-:W-:Y:S02]  /*6e330*/  ULDC UR4, c[0x0][0x248] ;  /* 0x0000920000047ab9 */ /* 0x000fe40000000800 */
[----:B------:R3:W-:Y:S01]  /*6e340*/  @P5 STG.E.U8 desc[UR32][R46.64], R36 ;  /* 0x000000242e005986 */ /* 0x0007e2000c101120 */
[----:B------:R-:W-:Y:S02]  /*6e350*/  ISETP.LT.AND P3, PT, R43, UR22, !P3 ;  /* 0x000000162b007c0c */ /* 0x000fe4000df61270 */
[----:B------:R-:W-:Y:S02]  /*6e360*/  ISETP.LT.AND P5, PT, R38, UR24, !P1 ;  /* 0x0000001826007c0c */ /* 0x000fe4000cfa1270 */
[----:B------:R-:W-:Y:S01]  /*6e370*/  PRMT R51, R51, 0x7773, RZ ;  /* 0x0000777333337816 */ /* 0x000fe200000000ff */
[----:B-1----:R-:W2:Y:S01]  /*6e380*/  LDL.LU.64 R34, [R1+0x2790] ;  /* 0x0027900001227983 */ /* 0x002ea20000300a00 */
[C---:B---3--:R-:W-:Y:S01]  /*6e390*/  IADD3 R36, P6, R42.reuse, R3, RZ ;  /* 0x000000032a247210 */ /* 0x048fe20007fde0ff */
[----:B------:R-:W-:Y:S01]  /*6e3a0*/  VIADD R42, R42, UR4 ;  /* 0x000000042a2a7c36 */ /* 0x000fe20008000000 */
[----:B------:R-:W-:-:S03]  /*6e3b0*/  ULDC UR4, c[0x0][0x22c] ;  /* 0x00008b0000047ab9 */ /* 0x000fc60000000800 */
[----:B------:R-:W-:Y:S01]  /*6e3c0*/  IMAD.X R37, R41, 0x1, R60, P6 ;  /* 0x0000000129257824 */ /* 0x000fe200030e063c */
[----:B------:R-:W-:Y:S02]  /*6e3d0*/  SHF.R.S32.HI R41, RZ, 0x1f, R42 ;  /* 0x0000001fff297819 */ /* 0x000fe4000001142a */
[----:B------:R-:W-:Y:S02]  /*6e3e0*/  IADD3 R46, P6, R42, R0, RZ ;  /* 0x000000002a2e7210 */ /* 0x000fe40007fde0ff */
[----:B------:R1:W-:Y:S03]  /*6e3f0*/  @P3 STG.E.U8 desc[UR32][R36.64], R51 ;  /* 0x0000003324003986 */ /* 0x0003e6000c101120 */
[----:B------:R-:W-:Y:S01]  /*6e400*/  IMAD.X R47, R41, 0x1, R2, P6 ;  /* 0x00000001292f7824 */ /* 0x000fe200030e0602 */
[----:B------:R-:W-:Y:S01]  /*6e410*/  ISETP.GE.AND P3, PT, R50, UR4, PT ;  /* 0x0000000432007c0c */ /* 0x000fe2000bf66270 */
[----:B------:R-:W-:Y:S01]  /*6e420*/  ULDC UR4, c[0x0][0x248] ;  /* 0x0000920000047ab9 */ /* 0x000fe20000000800 */
[----:B------:R-:W-:Y:S01]  /*6e430*/  ISETP.LT.AND P1, PT, R43, UR26, !P1 ;  /* 0x0000001a2b007c0c */ /* 0x000fe2000cf21270 */
[----:B-1----:R-:W3:Y:S04]  /*6e440*/  LDL.LU.64 R36, [R1+0x2788] ;  /* 0x0027880001247983 */ /* 0x002ee80000300a00 */
[----:B0-----:R0:W-:Y:S02]  /*6e450*/  STL.64 [R1+0x2780], R58 ;  /* 0x0027803a01007387 */ /* 0x0011e40000100a00 */
[----:B0-----:R-:W-:Y:S01]  /*6e460*/  IMAD.MOV.U32 R59, RZ, RZ, R45 ;  /* 0x000000ffff3b7224 */ /* 0x001fe200078e002d */
[----:B----4-:R-:W-:-:S05]  /*6e470*/  PRMT R44, R49, 0x7770, RZ ;  /* 0x00007770312c7816 */ /* 0x010fca00000000ff */
[----:B------:R0:W-:Y:S01]  /*6e480*/  @P5 STG.E.U8 desc[UR32][R46.64], R44 ;  /* 0x0000002c2e005986 */ /* 0x0001e2000c101120 */
[----:B------:R-:W-:Y:S01]  /*6e490*/  ISETP.LT.AND P5, PT, R38, UR6, !P4 ;  /* 0x0000000626007c0c */ /* 0x000fe2000e7a1270 */
[----:B------:R-:W-:Y:S01]  /*6e4a0*/  ULDC UR6, c[0x0][0x228] ;  /* 0x00008a0000067ab9 */ /* 0x000fe20000000800 */
[C---:B0-----:R-:W-:Y:S01]  /*6e4b0*/  IADD3 R44, P6, R42.reuse, R3, RZ ;  /* 0x000000032a2c7210 */ /* 0x041fe20007fde0ff */
[----:B------:R-:W-:Y:S01]  /*6e4c0*/  VIADD R42, R42, UR4 ;  /* 0x000000042a2a7c36 */ /* 0x000fe20008000000 */
[----:B------:R-:W-:Y:S01]  /*6e4d0*/  PRMT R46, R49, 0x7772, RZ ;  /* 0x00007772312e7816 */ /* 0x000fe200000000ff */
[----:B------:R-:W-:Y:S02]  /*6e4e0*/  ULDC UR4, c[0x0][0x248] ;  /* 0x0000920000047ab9 */ /* 0x000fe40000000800 */
[----:B------:R-:W-:Y:S01]  /*6e4f0*/  IMAD.X R59, R41, 0x1, R60, P6 ;  /* 0x00000001293b7824 */ /* 0x000fe200030e063c */
[----:B------:R-:W-:Y:S02]  /*6e500*/  SHF.R.S32.HI R41, RZ, 0x1f, R42 ;  /* 0x0000001fff297819 */ /* 0x000fe4000001142a */
[----:B------:R-:W-:Y:S01]  /*6e510*/  IADD3 R50, P6, R42, R0, RZ ;  /* 0x000000002a327210 */ /* 0x000fe20007fde0ff */
[----:B------:R-:W-:Y:S01]  /*6e520*/  IMAD.MOV.U32 R58, RZ, RZ, R44 ;  /* 0x000000ffff3a7224 */ /* 0x000fe200078e002c */
[----:B------:R-:W-:-:S03]  /*6e530*/  PRMT R44, R49, 0x7771, RZ ;  /* 0x00007771312c7816 */ /* 0x000fc600000000ff */
[----:B------:R-:W-:Y:S01]  /*6e540*/  IMAD.X R51, R41, 0x1, R2, P6 ;  /* 0x0000000129337824 */ /* 0x000fe200030e0602 */
[----:B------:R-:W-:Y:S01]  /*6e550*/  ISETP.LT.AND P4, PT, R43, UR6, !P4 ;  /* 0x000000062b007c0c */ /* 0x000fe2000e781270 */
[----:B------:R0:W-:Y:S01]  /*6e560*/  @P1 STG.E.U8 desc[UR32][R58.64], R44 ;  /* 0x0000002c3a001986 */ /* 0x0001e2000c101120 */
[----:B------:R-:W-:Y:S01]  /*6e570*/  ISETP.LT.AND P6, PT, R38, UR8, !P2 ;  /* 0x0000000826007c0c */ /* 0x000fe2000d7c1270 */
[----:B------:R-:W-:Y:S01]  /*6e580*/  ULDC UR6, c[0x0][0x228] ;  /* 0x00008a0000067ab9 */ /* 0x000fe20000000800 */
[----:B------:R-:W-:Y:S01]  /*6e590*/  PRMT R45, R49, 0x7773, RZ ;  /* 0x00007773312d7816 */ /* 0x000fe200000000ff */
[----:B------:R1:W-:Y:S01]  /*6e5a0*/  @P5 STG.E.U8 desc[UR32][R50.64], R46 ;  /* 0x0000002e32005986 */ /* 0x0003e2000c101120 */
[C---:B0-----:R-:W-:Y:S01]  /*6e5b0*/  VIADD R44, R42.reuse, UR4 ;  /* 0x000000042a2c7c36 */ /* 0x041fe20008000000 */
[----:B------:R-:W-:Y:S02]  /*6e5c0*/  ULDC UR4, c[0x0][0x22c] ;  /* 0x00008b0000047ab9 */ /* 0x000fe40000000800 */
[----:B------:R-:W4:Y:S01]  /*6e5d0*/  LDL.LU.64 R58, [R1+0x2780] ;  /* 0x00278000013a7983 */ /* 0x000f220000300a00 */
[----:B------:R-:W-:Y:S01]  /*6e5e0*/  ULDC UR8, c[0x0][0x228] ;  /* 0x00008a0000087ab9 */ /* 0x000fe20000000800 */
[----:B-1----:R-:W-:-:S02]  /*6e5f0*/  IADD3 R50, P1, R42, R3, RZ ;  /* 0x000000032a327210 */ /* 0x002fc40007f3e0ff */
[----:B------:R-:W-:Y:S02]  /*6e600*/  SHF.R.S32.HI R42, RZ, 0x1f, R44 ;  /* 0x0000001fff2a7819 */ /* 0x000fe4000001142c */
[----:B------:R-:W-:Y:S01]  /*6e610*/  IADD3 R46, P5, R44, R0, RZ ;  /* 0x000000002c2e7210 */ /* 0x000fe20007fbe0ff */
[----:B------:R-:W-:Y:S02]  /*6e620*/  IMAD.X R51, R41, 0x1, R60, P1 ;  /* 0x0000000129337824 */ /* 0x000fe400008e063c */
[----:B------:R-:W-:Y:S01]  /*6e630*/  VIADD R49, R39, 0xa ;  /* 0x0000000a27317836 */ /* 0x000fe20000000000 */
[----:B--2---:R-:W-:Y:S01]  /*6e640*/  PRMT R41, R48, 0x7770, RZ ;  /* 0x0000777030297816 */ /* 0x004fe200000000ff */
[----:B------:R-:W-:Y:S01]  /*6e650*/  IMAD.X R47, R42, 0x1, R2, P5 ;  /* 0x000000012a2f7824 */ /* 0x000fe200028e0602 */
[----:B------:R0:W-:Y:S01]  /*6e660*/  @P4 STG.E.U8 desc[UR32][R50.64], R45 ;  /* 0x0000002d32004986 */ /* 0x0001e2000c101120 */
[----:B------:R-:W-:Y:S01]  /*6e670*/  ISETP.LT.AND P4, PT, R43, UR6, !P2 ;  /* 0x000000062b007c0c */ /* 0x000fe2000d781270 */
[----:B------:R-:W-:Y:S01]  /*6e680*/  ULDC UR6, c[0x0][0x228] ;  /* 0x00008a0000067ab9 */ /* 0x000fe20000000800 */
[----:B------:R-:W-:Y:S01]  /*6e690*/  ISETP.GE.AND P1, PT, R49, UR4, PT ;  /* 0x0000000431007c0c */ /* 0x000fe2000bf26270 */
[----:B------:R-:W-:Y:S01]  /*6e6a0*/  ULDC UR4, c[0x0][0x248] ;  /* 0x0000920000047ab9 */ /* 0x000fe20000000800 */
[----:B------:R-:W-:Y:S01]  /*6e6b0*/  VIADD R49, R39, 0xb ;  /* 0x0000000b27317836 */ /* 0x000fe20000000000 */
[----:B------:R1:W-:Y:S01]  /*6e6c0*/  @P6 STG.E.U8 desc[UR32][R46.64], R41 ;  /* 0x000000292e006986 */ /* 0x0003e2000c101120 */
[C---:B0-----:R-:W-:Y:S01]  /*6e6d0*/  IADD3 R50, P2, R44.reuse, R3, RZ ;  /* 0x000000032c327210 */ /* 0x041fe20007f5e0ff */
[----:B-1----:R-:W-:Y:S01]  /*6e6e0*/  VIADD R41, R44, UR4 ;  /* 0x000000042c297c36 */ /* 0x002fe20008000000 */
[----:B------:R-:W-:-:S03]  /*6e6f0*/  ULDC UR4, c[0x0][0x22c] ;  /* 0x00008b0000047ab9 */ /* 0x000fc60000000800 */
[----:B------:R-:W-:Y:S01]  /*6e700*/  IMAD.X R51, R42, 0x1, R60, P2 ;  /* 0x000000012a337824 */ /* 0x000fe200010e063c */
[----:B------:R-:W-:Y:S01]  /*6e710*/  ISETP.GE.AND P2, PT, R49, UR4, PT ;  /* 0x0000000431007c0c */ /* 0x000fe2000bf46270 */
[----:B------:R-:W-:Y:S01]  /*6e720*/  ULDC UR4, c[0x0][0x248] ;  /* 0x0000920000047ab9 */ /* 0x000fe20000000800 */
[----:B------:R-:W2:Y:S01]  /*6e730*/  LDL.LU R49, [R1+0x277c] ;  /* 0x00277c0001317983 */ /* 0x000ea20000300800 */
[----:B------:R-:W-:Y:S01]  /*6e740*/  ISETP.LT.AND P5, PT, R38, UR8, !P3 ;  /* 0x0000000826007c0c */ /* 0x000fe2000dfa1270 */
[----:B------:R-:W-:Y:S01]  /*6e750*/  ULDC UR8, c[0x0][0x228] ;  /* 0x00008a0000087ab9 */ /* 0x000fe20000000800 */
[C---:B------:R-:W-:Y:S02]  /*6e760*/  PRMT R45, R48.reuse, 0x7771, RZ ;  /* 0x00007771302d7816 */ /* 0x040fe400000000ff */
[----:B------:R-:W-:Y:S02]  /*6e770*/  SHF.R.S32.HI R44, RZ, 0x1f, R41 ;  /* 0x0000001fff2c7819 */ /* 0x000fe40000011429 */
[----:B------:R-:W-:Y:S01]  /*6e780*/  IADD3 R46, P6, R41, R0, RZ ;  /* 0x00000000292e7210 */ /* 0x000fe20007fde0ff */
[----:B------:R0:W-:Y:S01]  /*6e790*/  @P4 STG.E.U8 desc[UR32][R50.64], R45 ;  /* 0x0000002d32004986 */ /* 0x0001e2000c101120 */
[----:B------:R-:W-:-:S02]  /*6e7a0*/  PRMT R42, R48, 0x7772, RZ ;  /* 0x00007772302a7816 */ /* 0x000fc400000000ff */
[----:B------:R-:W-:Y:S01]  /*6e7b0*/  ISETP.LT.AND P4, PT, R43, UR6, !P3 ;  /* 0x000000062b007c0c */ /* 0x000fe2000df81270 */
[----:B------:R-:W-:Y:S01]  /*6e7c0*/  IMAD.X R47, R44, 0x1, R2, P6 ;  /* 0x000000012c2f7824 */ /* 0x000fe200030e0602 */
[----:B------:R-:W-:Y:S01]  /*6e7d0*/  PRMT R48, R48, 0x7773, RZ ;  /* 0x0000777330307816 */ /* 0x000fe200000000ff */
[----:B------:R-:W-:-:S03]  /*6e7e0*/  ULDC UR6, c[0x0][0x228] ;  /* 0x00008a0000067ab9 */ /* 0x000fc60000000800 */
[----:B------:R1:W-:Y:S01]  /*6e7f0*/  @P5 STG.E.U8 desc[UR32][R46.64], R42 ;  /* 0x0000002a2e005986 */ /* 0x0003e2000c101120 */
[----:B0-----:R-:W-:Y:S02]  /*6e800*/  IADD3 R50, P3, R41, R3, RZ ;  /* 0x0000000329327210 */ /* 0x001fe40007f7e0ff */
[----:B------:R-:W-:Y:S01]  /*6e810*/  ISETP.LT.AND P5, PT, R38, UR8, !P1 ;  /* 0x0000000826007c0c */ /* 0x000fe2000cfa1270 */
[----:B------:R-:W-:Y:S01]  /*6e820*/  VIADD R45, R39, 0xc ;  /* 0x0000000c272d7836 */ /* 0x000fe20000000000 */
[----:B------:R-:W-:Y:S01]  /*6e830*/  ULDC UR8, c[0x0][0x228] ;  /* 0x00008a0000087ab9 */ /* 0x000fe20000000800 */
[----:B------:R-:W-:Y:S02]  /*6e840*/  IMAD.X R51, R44, 0x1, R60, P3 ;  /* 0x000000012c337824 */ /* 0x000fe400018e063c */
[----:B-1----:R-:W-:-:S03]  /*6e850*/  VIADD R42, R41, UR4 ;  /* 0x00000004292a7c36 */ /* 0x002fc60008000000 */
[----:B------:R0:W-:Y:S01]  /*6e860*/  @P4 STG.E.U8 desc[UR32][R50.64], R48 ;  /* 0x0000003032004986 */ /* 0x0001e2000c101120 */
[----:B------:R-:W-:Y:S01]  /*6e870*/  ISETP.LT.AND P4, PT, R43, UR6, !P1 ;  /* 0x000000062b007c0c */ /* 0x000fe2000cf81270 */
[----:B------:R-:W-:Y:S01]  /*6e880*/  ULDC UR4, c[0x0][0x22c] ;  /* 0x00008b0000047ab9 */ /* 0x000fe20000000800 */
[----:B------:R-:W-:Y:S01]  /*6e890*/  ULDC UR6, c[0x0][0x228] ;  /* 0x00008a0000067ab9 */ /* 0x000fe20000000800 */
[----:B------:R-:W-:Y:S02]  /*6e8a0*/  SHF.R.S32.HI R41, RZ, 0x1f, R42 ;  /* 0x0000001fff297819 */ /* 0x000fe4000001142a */
[----:B------:R-:W-:-:S05]  /*6e8b0*/  IADD3 R46, P6, R42, R0, RZ ;  /* 0x000000002a2e7210 */ /* 0x000fca0007fde0ff */
[----:B------:R-:W-:Y:S01]  /*6e8c0*/  IMAD.X R47, R41, 0x1, R2, P6 ;  /* 0x00000001292f7824 */ /* 0x000fe200030e0602 */
[----:B0-----:R-:W-:-:S05]  /*6e8d0*/  IADD3 R50, P1, R42, R3, RZ ;  /* 0x000000032a327210 */ /* 0x001fca0007f3e0ff */
[----:B------:R-:W-:Y:S01]  /*6e8e0*/  IMAD.X R51, R41, 0x1, R60, P1 ;  /* 0x0000000129337824 */ /* 0x000fe200008e063c */
[----:B------:R-:W-:Y:S01]  /*6e8f0*/  ISETP.GE.AND P3, PT, R45, UR4, PT ;  /* 0x000000042d007c0c */ /* 0x000fe2000bf66270 */
[----:B------:R-:W-:Y:S02]  /*6e900*/  ULDC UR4, c[0x0][0x248] ;  /* 0x0000920000047ab9 */ /* 0x000fe40000000800 */
[----:B------:R-:W-:Y:S01]  /*6e910*/  VIADD R48, R42, UR4 ;  /* 0x000000042a307c36 */ /* 0x000fe20008000000 */
[----:B------:R-:W-:-:S04]  /*6e920*/  ULDC UR4, c[0x0][0x22c] ;  /* 0x00008b0000047ab9 */ /* 0x000fc80000000800 */
[----:B------:R-:W-:Y:S02]  /*6e930*/  SHF.R.S32.HI R42, RZ, 0x1f, R48 ;  /* 0x0000001fff2a7819 */ /* 0x000fe40000011430 */
[----:B--2---:R-:W-:-:S05]  /*6e940*/  PRMT R44, R49, 0x7770, RZ ;  /* 0x00007770312c7816 */ /* 0x004fca00000000ff */
[----:B------:R0:W-:Y:S02]  /*6e950*/  @P5 STG.E.U8 desc[UR32][R46.64], R44 ;  /* 0x0000002c2e005986 */ /* 0x0001e4000c101120 */
[----:B0-----:R-:W-:-:S05]  /*6e960*/  PRMT R46, R49, 0x7771, RZ ;  /* 0x00007771312e7816 */ /* 0x001fca00000000ff */
[----:B------:R0:W-:Y:S04]  /*6e970*/  @P4 STG.E.U8 desc[UR32][R50.64], R46 ;  /* 0x0000002e32004986 */ /* 0x0001e8000c101120 */
[----:B0-----:R-:W2:Y:S01]  /*6e980*/  LDL.LU R50, [R1+0x2778] ;  /* 0x0027780001327983 */ /* 0x001ea20000300800 */
[----:B------:R-:W-:Y:S02]  /*6e990*/  ISETP.LT.AND P5, PT, R38, UR8, !P2 ;  /* 0x0000000826007c0c */ /* 0x000fe4000d7a1270 */
[----:B------:R-:W-:Y:S01]  /*6e9a0*/  IADD3 R44, P6, R48, R0, RZ ;  /* 0x00000000302c7210 */ /* 0x000fe20007fde0ff */
[----:B------:R-:W-:Y:S01]  /*6e9b0*/  VIADD R47, R39, 0xd ;  /* 0x0000000d272f7836 */ /* 0x000fe20000000000 */
[----:B------:R-:W-:Y:S01]  /*6e9c0*/  PRMT R41, R49, 0x7772, RZ ;  /* 0x0000777231297816 */ /* 0x000fe200000000ff */
[----:B------:R-:W-:Y:S01]  /*6e9d0*/  VIADD R51, R39, 0xe ;  /* 0x0000000e27337836 */ /* 0x000fe20000000000 */
[----:B------:R-:W-:Y:S01]  /*6e9e0*/  ISETP.LT.AND P4, PT, R43, UR6, !P2 ;  /* 0x000000062b007c0c */ /* 0x000fe2000d781270 */
[----:B------:R-:W-:Y:S01]  /*6e9f0*/  IMAD.X R45, R42, 0x1, R2, P6 ;  /* 0x000000012a2d7824 */ /* 0x000fe200030e0602 */
[----:B------:R-:W-:Y:S01]  /*6ea00*/  ISETP.GE.AND P1, PT, R47, UR4, PT ;  /* 0x000000042f007c0c */ /* 0x000fe2000bf26270 */
[----:B------:R-:W-:Y:S01]  /*6ea10*/  ULDC UR4, c[0x0][0x248] ;  /* 0x0000920000047ab9 */ /* 0x000fe20000000800 */
[----:B------:R-:W-:Y:S01]  /*6ea20*/  IADD3 R46, P2, R48, R3, RZ ;  /* 0x00000003302e7210 */ /* 0x000fe20007f5e0ff */
[----:B------:R-:W-:Y:S01]  /*6ea30*/  ULDC UR8, c[0x0][0x228] ;  /* 0x00008a0000087ab9 */ /* 0x000fe20000000800 */
[----:B------:R-:W-:Y:S01]  /*6ea40*/  ULDC UR6, c[0x0][0x228] ;  /* 0x00008a0000067ab9 */ /* 0x000fe20000000800 */
[----:B------:R0:W-:Y:S02]  /*6ea50*/  @P5 STG.E.U8 desc[UR32][R44.64], R41 ;  /* 0x000000292c005986 */ /* 0x0001e4000c101120 */
[----:B------:R-:W-:-:S02]  /*6ea60*/  IMAD.X R47, R42, 0x1, R60, P2 ;  /* 0x000000012a2f7824 */ /* 0x000fc400010e063c */
[----:B0-----:R-:W-:Y:S01]  /*6ea70*/  VIADD R41, R48, UR4 ;  /* 0x0000000430297c36 */ /* 0x001fe20008000000 */
[----:B------:R-:W-:Y:S02]  /*6ea80*/  ULDC UR4, c[0x0][0x22c] ;  /* 0x00008b0000047ab9 */ /* 0x000fe40000000800 */
[----:B------:R-:W-:Y:S01]  /*6ea90*/  ISETP.GE.AND P2, PT, R51, UR4, PT ;  /* 0x0000000433007c0c */ /* 0x000fe2000bf46270 */
[----:B------:R-:W-:Y:S01]  /*6eaa0*/  ULDC UR4, c[0x0][0x248] ;  /* 0x0000920000047ab9 */ /* 0x000fe20000000800 */
[----:B------:R-:W3:Y:S01]  /*6eab0*/  LDL.LU R51, [R1+0x2774] ;  /* 0x0027740001337983 */ /* 0x000ee20000300800 */
[----:B------:R-:W-:Y:S01]  /*6eac0*/  ISETP.LT.AND P5, PT, R38, UR8, !P3 ;  /* 0x0000000826007c0c */ /* 0x000fe2000dfa1270 */
[----:B------:R-:W-:Y:S01]  /*6ead0*/  ULDC UR8, c[0x0][0x228] ;  /* 0x00008a0000087ab9 */ /* 0x000fe20000000800 */
[----:B------:R-:W-:Y:S02]  /*6eae0*/  SHF.R.S32.HI R44, RZ, 0x1f, R41 ;  /* 0x0000001fff2c7819 */ /* 0x000fe40000011429 */
[----:B------:R-:W-:-:S02]  /*6eaf0*/  IADD3 R48, P6, R41, R0, RZ ;  /* 0x0000000029307210 */ /* 0x000fc40007fde0ff */
[----:B------:R-:W-:-:S03]  /*6eb00*/  PRMT R45, R49, 0x7773, RZ ;  /* 0x00007773312d7816 */ /* 0x000fc600000000ff */
[----:B------:R-:W-:Y:S02]  /*6eb10*/  IMAD.X R49, R44, 0x1, R2, P6 ;  /* 0x000000012c317824 */ /* 0x000fe400030e0602 */
[----:B------:R0:W-:Y:S01]  /*6eb20*/  @P4 STG.E.U8 desc[UR32][R46.64], R45 ;  /* 0x0000002d2e004986 */ /* 0x0001e2000c101120 */
[----:B------:R-:W-:Y:S01]  /*6eb30*/  ISETP.LT.AND P4, PT, R43, UR6, !P3 ;  /* 0x000000062b007c0c */ /* 0x000fe2000df81270 */
[----:B------:R-:W-:Y:S01]  /*6eb40*/  ULDC UR6, c[0x0][0x22c] ;  /* 0x00008b0000067ab9 */ /* 0x000fe20000000800 */
[----:B0-----:R-:W-:-:S05]  /*6eb50*/  IADD3 R46, P3, R41, R3, RZ ;  /* 0x00000003292e7210 */ /* 0x001fca0007f7e0ff */
[----:B------:R-:W-:Y:S01]  /*6eb60*/  IMAD.X R47, R44, 0x1, R60, P3 ;  /* 0x000000012c2f7824 */ /* 0x000fe200018e063c */
[----:B--2---:R-:W-:-:S05]  /*6eb70*/  PRMT R42, R50, 0x7770, RZ ;  /* 0x00007770322a7816 */ /* 0x004fca00000000ff */
[----:B------:R0:W-:Y:S01]  /*6eb80*/  @P5 STG.E.U8 desc[UR32][R48.64], R42 ;  /* 0x0000002a30005986 */ /* 0x0001e2000c101120 */
[----:B------:R-:W-:Y:S01]  /*6eb90*/  ISETP.LT.AND P5, PT, R38, UR8, !P1 ;  /* 0x0000000826007c0c */ /* 0x000fe2000cfa1270 */
[----:B------:R-:W-:Y:S01]  /*6eba0*/  ULDC UR8, c[0x0][0x228] ;  /* 0x00008a0000087ab9 */ /* 0x000fe20000000800 */
[C---:B------:R-:W-:Y:S01]  /*6ebb0*/  PRMT R45, R50.reuse, 0x7771, RZ ;  /* 0x00007771322d7816 */ /* 0x040fe200000000ff */
[----:B0-----:R-:W-:Y:S01]  /*6ebc0*/  VIADD R42, R41, UR4 ;  /* 0x00000004292a7c36 */ /* 0x001fe20008000000 */
[----:B------:R-:W-:Y:S01]  /*6ebd0*/  PRMT R44, R50, 0x7772, RZ ;  /* 0x00007772322c7816 */ /* 0x000fe200000000ff */
[----:B------:R-:W-:Y:S01]  /*6ebe0*/  VIADD R49, R39, 0xf ;  /* 0x0000000f27317836 */ /* 0x000fe20000000000 */
[----:B------:R-:W-:Y:S02]  /*6ebf0*/  ULDC UR4, c[0x0][0x228] ;  /* 0x00008a0000047ab9 */ /* 0x000fe40000000800 */
[----:B------:R-:W-:Y:S02]  /*6ec00*/  SHF.R.S32.HI R41, RZ, 0x1f, R42 ;  /* 0x0000001fff297819 */ /* 0x000fe4000001142a */
[----:B------:R-:W-:-:S02]  /*6ec10*/  IADD3 R48, P6, R42, R0, RZ ;  /* 0x000000002a307210 */ /* 0x000fc40007fde0ff */
[----:B------:R-:W-:Y:S01]  /*6ec20*/  ISETP.GE.AND P3, PT, R49, UR6, PT ;  /* 0x0000000631007c0c */ /* 0x000fe2000bf66270 */
[----:B------:R-:W-:Y:S02]  /*6ec30*/  @P4 STG.E.U8 desc[UR32][R46.64], R45 ;  /* 0x0000002d2e004986 */ /* 0x000fe4000c101120 */
[----:B------:R-:W-:Y:S01]  /*6ec40*/  IMAD.X R49, R41, 0x1, R2, P6 ;  /* 0x0000000129317824 */ /* 0x000fe200030e0602 */
[----:B------:R-:W-:Y:S01]  /*6ec50*/  ISETP.LT.AND P4, PT, R43, UR4, !P1 ;  /* 0x000000042b007c0c */ /* 0x000fe2000cf81270 */
[----:B------:R-:W-:Y:S01]  /*6ec60*/  ULDC UR4, c[0x0][0x248] ;  /* 0x0000920000047ab9 */ /* 0x000fe20000000800 */
[----:B------:R-:W-:Y:S02]  /*6ec70*/  ULDC UR6, c[0x0][0x22c] ;  /* 0x00008b0000067ab9 */ /* 0x000fe40000000800 */
[----:B------:R0:W-:Y:S01]  /*6ec80*/  @P5 STG.E.U8 desc[UR32][R48.64], R44 ;  /* 0x0000002c30005986 */ /* 0x0001e2000c101120 */
[----:B------:R-:W-:Y:S01]  /*6ec90*/  ISETP.LT.AND P5, PT, R38, UR8, !P2 ;  /* 0x0000000826007c0c */ /* 0x000fe2000d7a1270 */
[----:B------:R-:W-:Y:S01]  /*6eca0*/  ULDC UR8, c[0x0][0x228] ;  /* 0x00008a0000087ab9 */ /* 0x000fe20000000800 */
[----:B------:R-:W-:-:S02]  /*6ecb0*/  PRMT R50, R50, 0x7773, RZ ;  /* 0x0000777332327816 */ /* 0x000fc400000000ff */
[C---:B0-----:R-:W-:Y:S01]  /*6ecc0*/  IADD3 R44, P1, R42.reuse, R3, RZ ;  /* 0x000000032a2c7210 */ /* 0x041fe20007f3e0ff */
[----:B------:R-:W-:Y:S02]  /*6ecd0*/  VIADD R48, R39, 0x10 ;  /* 0x0000001027307836 */ /* 0x000fe40000000000 */
[----:B------:R-:W-:Y:S01]  /*6ece0*/  VIADD R42, R42, UR4 ;  /* 0x000000042a2a7c36 */ /* 0x000fe20008000000 */
[----:B------:R-:W-:Y:S01]  /*6ecf0*/  ULDC UR4, c[0x0][0x22c] ;  /* 0x00008b0000047ab9 */ /* 0x000fe20000000800 */
[----:B------:R-:W-:Y:S01]  /*6ed00*/  IMAD.X R45, R41, 0x1, R60, P1 ;  /* 0x00000001292d7824 */ /* 0x000fe200008e063c */
[----:B------:R-:W-:Y:S01]  /*6ed10*/  ISETP.GE.AND P1, PT, R48, UR6, PT ;  /* 0x0000000630007c0c */ /* 0x000fe2000bf26270 */
[----:B------:R-:W-:Y:S01]  /*6ed20*/  ULDC UR6, c[0x0][0x228] ;  /* 0x00008a0000067ab9 */ /* 0x000fe20000000800 */
[----:B------:R-:W-:Y:S02]  /*6ed30*/  SHF.R.S32.HI R41, RZ, 0x1f, R42 ;  /* 0x0000001fff297819 */ /* 0x000fe4000001142a */
[----:B------:R-:W-:Y:S01]  /*6ed40*/  IADD3 R48, P6, R42, R0, RZ ;  /* 0x000000002a307210 */ /* 0x000fe20007fde0ff */
[----:B------:R3:W-:Y:S01]  /*6ed50*/  @P4 STG.E.U8 desc[UR32][R44.64], R50 ;  /* 0x000000322c004986 */ /* 0x0007e2000c101120 */
[----:B------:R-:W-:Y:S01]  /*6ed60*/  ISETP.LT.AND P2, PT, R43, UR6, !P2 ;  /* 0x000000062b007c0c */ /* 0x000fe2000d741270 */
[----:B------:R-:W-:-:S02]  /*6ed70*/  ULDC UR6, c[0x0][0x228] ;  /* 0x00008a0000067ab9 */ /* 0x000fc40000000800 */
[----:B------:R-:W-:Y:S01]  /*6ed80*/  IMAD.X R49, R41, 0x1, R2, P6 ;  /* 0x0000000129317824 */ /* 0x000fe200030e0602 */
[----:B---3--:R-:W-:-:S05]  /*6ed90*/  PRMT R44, R51, 0x7770, RZ ;  /* 0x00007770332c7816 */ /* 0x008fca00000000ff */
[----:B------:R0:W-:Y:S02]  /*6eda0*/  @P5 STG.E.U8 desc[UR32][R48.64], R44 ;  /* 0x0000002c30005986 */ /* 0x0001e4000c101120 */
[----:B0-----:R-:W-:Y:S02]  /*6edb0*/  IADD3 R44, P6, R42, R3, RZ ;  /* 0x000000032a2c7210 */ /* 0x001fe40007fde0ff */
[----:B------:R-:W-:-:S03]  /*6edc0*/  PRMT R49, R51, 0x7771, RZ ;  /* 0x0000777133317816 */ /* 0x000fc600000000ff */
[----:B------:R-:W-:-:S05]  /*6edd0*/  IMAD.X R45, R41, 0x1, R60, P6 ;  /* 0x00000001292d7824 */ /* 0x000fca00030e063c */
[----:B------:R0:W-:Y:S04]  /*6ede0*/  @P2 STG.E.U8 desc[UR32][R44.64], R49 ;  /* 0x000000312c002986 */ /* 0x0001e8000c101120 */
[----:B0-----:R-:W2:Y:S01]  /*6edf0*/  LDL.LU R44, [R1+0x2770] ;  /* 0x00277000012c7983 */ /* 0x001ea20000300800 */
[----:B------:R-:W-:-:S05]  /*6ee00*/  VIADD R50, R39, 0x11 ;  /* 0x0000001127327836 */ /* 0x000fca0000000000 */
[----:B------:R-:W-:Y:S01]  /*6ee10*/  ISETP.GE.AND P4, PT, R50, UR4, PT ;  /* 0x0000000432007c0c */ /* 0x000fe2000bf86270 */
[----:B------:R-:W-:Y:S02]  /*6ee20*/  ULDC UR4, c[0x0][0x248] ;  /* 0x0000920000047ab9 */ /* 0x000fe40000000800 */
[----:B------:R-:W-:Y:S01]  /*6ee30*/  VIADD R50, R42, UR4 ;  /* 0x000000042a327c36 */ /* 0x000fe20008000000 */
[----:B------:R-:W-:Y:S01]  /*6ee40*/  ISETP.LT.AND P5, PT, R38, UR6, !P3 ;  /* 0x0000000626007c0c */ /* 0x000fe2000dfa1270 */
[----:B------:R-:W-:Y:S01]  /*6ee50*/  ULDC UR4, c[0x0][0x248] ;  /* 0x0000920000047ab9 */ /* 0x000fe20000000800 */
[C---:B------:R-:W-:Y:S01]  /*6ee60*/  PRMT R46, R51.reuse, 0x7773, RZ ;  /* 0x00007773332e7816 */ /* 0x040fe200000000ff */
[----:B------:R-:W-:Y:S01]  /*6ee70*/  ULDC UR6, c[0x0][0x228] ;  /* 0x00008a0000067ab9 */ /* 0x000fe20000000800 */
[----:B------:R-:W-:Y:S02]  /*6ee80*/  PRMT R41, R51, 0x7772, RZ ;  /* 0x0000777233297816 */ /* 0x000fe400000000ff */
[----:B------:R-:W-:-:S02]  /*6ee90*/  SHF.R.S32.HI R51, RZ, 0x1f, R50 ;  /* 0x0000001fff337819 */ /* 0x000fc40000011432 */
[CC--:B------:R-:W-:Y:S01]  /*6eea0*/  IADD3 R48, P6, R50.reuse, R0.reuse, RZ ;  /* 0x0000000032307210 */ /* 0x0c0fe20007fde0ff */
[----:B------:R-:W-:Y:S01]  /*6eeb0*/  VIADD R45, R50, UR4 ;  /* 0x00000004322d7c36 */ /* 0x000fe20008000000 */
[----:B------:R-:W-:Y:S01]  /*6eec0*/  ISETP.LT.AND P3, PT, R43, UR6, !P3 ;  /* 0x000000062b007c0c */ /* 0x000fe2000df61270 */
[----:B------:R-:W-:Y:S02]  /*6eed0*/  VIADD R47, R39, 0x12 ;  /* 0x00000012272f7836 */ /* 0x000fe40000000000 */
[C---:B------:R-:W-:Y:S01]  /*6eee0*/  IMAD.X R49, R51.reuse, 0x1, R2, P6 ;  /* 0x0000000133317824 */ /* 0x040fe200030e0602 */
[----:B------:R-:W-:Y:S01]  /*6eef0*/  ISETP.LT.AND P6, PT, R38, UR8, !P1 ;  /* 0x0000000826007c0c */ /* 0x000fe2000cfc1270 */
[----:B------:R-:W-:Y:S01]  /*6ef00*/  ULDC UR4, c[0x0][0x22c] ;  /* 0x00008b0000047ab9 */ /* 0x000fe20000000800 */
[----:B------:R-:W-:Y:S01]  /*6ef10*/  IADD3 R50, P2, R50, R3, RZ ;  /* 0x0000000332327210 */ /* 0x000fe20007f5e0ff */
[----:B------:R-:W-:Y:S01]  /*6ef20*/  ULDC UR6, c[0x0][0x228] ;  /* 0x00008a0000067ab9 */ /* 0x000fe20000000800 */
[----:B------:R0:W-:Y:S01]  /*6ef30*/  @P5 STG.E.U8 desc[UR32][R48.64], R41 ;  /* 0x0000002930005986 */ /* 0x0001e2000c101120 */
[----:B------:R-:W-:Y:S01]  /*6ef40*/  SHF.R.S32.HI R42, RZ, 0x1f, R45 ;  /* 0x0000001fff2a7819 */ /* 0x000fe2000001142d */
[----:B------:R-:W-:Y:S01]  /*6ef50*/  ULDC UR8, c[0x0][0x228] ;  /* 0x00008a0000087ab9 */ /* 0x000fe20000000800 */
[----:B------:R-:W-:Y:S01]  /*6ef60*/  IMAD.X R51, R51, 0x1, R60, P2 ;  /* 0x0000000133337824 */ /* 0x000fe200010e063c */
[----:B------:R-:W-:Y:S01]  /*6ef70*/  ISETP.GE.AND P2, PT, R47, UR4, PT ;  /* 0x000000042f007c0c */ /* 0x000fe2000bf46270 */
[----:B------:R-:W-:Y:S01]  /*6ef80*/  ULDC UR4, c[0x0][0x248] ;  /* 0x0000920000047ab9 */ /* 0x000fe20000000800 */
[----:B0-----:R-:W-:-:S02]  /*6ef90*/  IADD3 R48, P5, R45, R0, RZ ;  /* 0x000000002d307210 */ /* 0x001fc40007fbe0ff */
[----:B------:R0:W-:Y:S03]  /*6efa0*/  @P3 STG.E.U8 desc[UR32][R50.64], R46 ;  /* 0x0000002e32003986 */ /* 0x0001e6000c101120 */
[----:B------:R-:W-:Y:S01]  /*6efb0*/  IMAD.X R49, R42, 0x1, R2, P5 ;  /* 0x000000012a317824 */ /* 0x000fe200028e0602 */
[----:B------:R-:W-:Y:S01]  /*6efc0*/  ISETP.LT.AND P3, PT, R43, UR6, !P1 ;  /* 0x000000062b007c0c */ /* 0x000fe2000cf61270 */
[----:B------:R-:W-:Y:S01]  /*6efd0*/  ULDC UR6, c[0x0][0x228] ;  /* 0x00008a0000067ab9 */ /* 0x000fe20000000800 */
[----:B0-----:R-:W-:-:S05]  /*6efe0*/  IADD3 R50, P1, R45, R3, RZ ;  /* 0x000000032d327210 */ /* 0x001fca0007f3e0ff */
[----:B------:R-:W-:Y:S01]  /*6eff0*/  IMAD.X R51, R42, 0x1, R60, P1 ;  /* 0x000000012a337824 */ /* 0x000fe200008e063c */
[----:B--2---:R-:W-:-:S05]  /*6f000*/  PRMT R41, R44, 0x7770, RZ ;  /* 0x000077702c297816 */ /* 0x004fca00000000ff */
[----:B------:R0:W-:Y:S02]  /*6f010*/  @P6 STG.E.U8 desc[UR32][R48.64], R41 ;  /* 0x0000002930006986 */ /* 0x0001e4000c101120 */
[----:B0-----:R-:W-:Y:S01]  /*6f020*/  VIADD R41, R45, UR4 ;  /* 0x000000042d297c36 */ /* 0x001fe20008000000 */
[----:B------:R-:W-:Y:S01]  /*6f030*/  ULDC UR4, c[0x0][0x22c] ;  /* 0x00008b0000047ab9 */ /* 0x000fe20000000800 */
[----:B------:R-:W-:-:S05]  /*6f040*/  VIADD R45, R39, 0x13 ;  /* 0x00000013272d7836 */ /* 0x000fca0000000000 */
[----:B------:R-:W-:Y:S01]  /*6f050*/  ISETP.GE.AND P1, PT, R45, UR4, PT ;  /* 0x000000042d007c0c */ /* 0x000fe2000bf26270 */
[----:B------:R-:W-:Y:S01]  /*6f060*/  ULDC UR4, c[0x0][0x248] ;  /* 0x0000920000047ab9 */ /* 0x000fe20000000800 */
[----:B------:R-:W2:Y:S01]  /*6f070*/  LDL.LU R45, [R1+0x276c] ;  /* 0x00276c00012d7983 */ /* 0x000ea20000300800 */
[----:B------:R-:W-:Y:S01]  /*6f080*/  ISETP.LT.AND P5, PT, R38, UR8, !P4 ;  /* 0x0000000826007c0c */ /* 0x000fe2000e7a1270 */
[----:B------:R-:W-:Y:S01]  /*6f090*/  ULDC UR8, c[0x0][0x228] ;  /* 0x00008a0000087ab9 */ /* 0x000fe20000000800 */
[----:B------:R-:W-:Y:S02]  /*6f0a0*/  SHF.R.S32.HI R46, RZ, 0x1f, R41 ;  /* 0x0000001fff2e7819 */ /* 0x000fe40000011429 */
[----:B------:R-:W-:Y:S02]  /*6f0b0*/  IADD3 R48, P6, R41, R0, RZ ;  /* 0x0000000029307210 */ /* 0x000fe40007fde0ff */
[C---:B------:R-:W-:Y:S02]  /*6f0c0*/  PRMT R47, R44.reuse, 0x7771, RZ ;  /* 0x000077712c2f7816 */ /* 0x040fe400000000ff */
[----:B------:R-:W-:Y:S01]  /*6f0d0*/  PRMT R42, R44, 0x7772, RZ ;  /* 0x000077722c2a7816 */ /* 0x000fe200000000ff */
[----:B------:R-:W-:-:S02]  /*6f0e0*/  IMAD.X R49, R46, 0x1, R2, P6 ;  /* 0x000000012e317824 */ /* 0x000fc400030e0602 */
[----:B------:R0:W-:Y:S01]  /*6f0f0*/  @P3 STG.E.U8 desc[UR32][R50.64], R47 ;  /* 0x0000002f32003986 */ /* 0x0001e2000c101120 */
[----:B------:R-:W-:Y:S01]  /*6f100*/  ISETP.LT.AND P4, PT, R43, UR6, !P4 ;  /* 0x000000062b007c0c */ /* 0x000fe2000e781270 */
[----:B------:R-:W-:Y:S02]  /*6f110*/  ULDC UR6, c[0x0][0x228] ;  /* 0x00008a0000067ab9 */ /* 0x000fe40000000800 */
[----:B------:R1:W-:Y:S01]  /*6f120*/  @P5 STG.E.U8 desc[UR32][R48.64], R42 ;  /* 0x0000002a30005986 */ /* 0x0003e2000c101120 */
[----:B------:R-:W-:Y:S01]  /*6f130*/  ISETP.LT.AND P5, PT, R38, UR8, !P2 ;  /* 0x0000000826007c0c */ /* 0x000fe2000d7a1270 */
[----:B------:R-:W-:Y:S01]  /*6f140*/  ULDC UR8, c[0x0][0x228] ;  /* 0x00008a0000087ab9 */ /* 0x000fe20000000800 */
[----:B------:R-:W-:Y:S02]  /*6f150*/  PRMT R44, R44, 0x7773, RZ ;  /* 0x000077732c2c7816 */ /* 0x000fe400000000ff */
[C---:B0-----:R-:W-:Y:S01]  /*6f160*/  IADD3 R50, P3, R41.reuse, R3, RZ ;  /* 0x0000000329327210 */ /* 0x041fe20007f7e0ff */
[----:B-1----:R-:W-:Y:S01]  /*6f170*/  VIADD R42, R41, UR4 ;  /* 0x00000004292a7c36 */ /* 0x002fe20008000000 */
[----:B------:R-:W-:-:S03]  /*6f180*/  ULDC UR4, c[0x0][0x22c] ;  /* 0x00008b0000047ab9 */ /* 0x000fc60000000800 */
[----:B------:R-:W-:Y:S01]  /*6f190*/  IMAD.X R51, R46, 0x1, R60, P3 ;  /* 0x000000012e337824 */ /* 0x000fe200018e063c */
[----:B------:R-:W-:Y:S02]  /*6f1a0*/  SHF.R.S32.HI R41, RZ, 0x1f, R42 ;  /* 0x0000001fff297819 */ /* 0x000fe4000001142a */
[C---:B------:R-:W-:Y:S01]  /*6f1b0*/  IADD3 R48, P6, R42.reuse, R0, RZ ;  /* 0x000000002a307210 */ /* 0x040fe20007fde0ff */
[----:B------:R-:W-:Y:S01]  /*6f1c0*/  VIADD R47, R39, 0x14 ;  /* 0x00000014272f7836 */ /* 0x000fe20000000000 */
[----:B------:R0:W-:Y:S03]  /*6f1d0*/  @P4 STG.E.U8 desc[UR32][R50.64], R44 ;  /* 0x0000002c32004986 */ /* 0x0001e6000c101120 */
[----:B------:R-:W-:Y:S01]  /*6f1e0*/  IMAD.X R49, R41, 0x1, R2, P6 ;  /* 0x0000000129317824 */ /* 0x000fe200030e0602 */
[----:B------:R-:W-:Y:S01]  /*6f1f0*/  ISETP.LT.AND P4, PT, R43, UR6, !P2 ;  /* 0x000000062b007c0c */ /* 0x000fe2000d781270 */
[----:B------:R-:W-:Y:S01]  /*6f200*/  ULDC UR6, c[0x0][0x228] ;  /* 0x00008a0000067ab9 */ /* 0x000fe20000000800 */
[----:B------:R-:W-:Y:S01]  /*6f210*/  ISETP.GE.AND P3, PT, R47, UR4, PT ;  /* 0x000000042f007c0c */ /* 0x000fe2000bf66270 */
[----:B------:R-:W-:Y:S01]  /*6f220*/  ULDC UR4, c[0x0][0x248] ;  /* 0x0000920000047ab9 */ /* 0x000fe20000000800 */
[C---:B0-----:R-:W-:Y:S01]  /*6f230*/  IADD3 R50, P2, R42.reuse, R3, RZ ;  /* 0x000000032a327210 */ /* 0x041fe20007f5e0ff */
[----:B------:R-:W-:Y:S01]  /*6f240*/  VIADD R44, R42, UR4 ;  /* 0x000000042a2c7c36 */ /* 0x000fe20008000000 */
[----:B------:R-:W-:-:S03]  /*6f250*/  ULDC UR4, c[0x0][0x22c] ;  /* 0x00008b0000047ab9 */ /* 0x000fc60000000800 */
[----:B------:R-:W-:Y:S01]  /*6f260*/  IMAD.X R51, R41, 0x1, R60, P2 ;  /* 0x0000000129337824 */ /* 0x000fe200010e063c */
[----:B--2---:R-:W-:-:S05]  /*6f270*/  PRMT R46, R45, 0x7770, RZ ;  /* 0x000077702d2e7816 */ /* 0x004fca00000000ff */
[----:B------:R0:W-:Y:S02]  /*6f280*/  @P5 STG.E.U8 desc[UR32][R48.64], R46 ;  /* 0x0000002e30005986 */ /* 0x0001e4000c101120 */
[----:B0-----:R-:W-:-:S05]  /*6f290*/  VIADD R46, R39, 0x15 ;  /* 0x00000015272e7836 */ /* 0x001fca0000000000 */
        /* <DEDUP_REMOVED lines=16> */
[C---:B0-----:R-:W-:Y:S01]  /*6f3a0*/  VIADD R51, R44.reuse, UR4 ;  /* 0x000000042c337c36 */ /* 0x041fe20008000000 */
[----:B------:R-:W-:Y:S01]  /*6f3b0*/  PRMT R50, R45, 0x7773, RZ ;  /* 0x000077732d327816 */ /* 0x000fe200000000ff */
[----:B------:R-:W-:Y:S01]  /*6f3c0*/  ULDC UR4, c[0x0][0x22c] ;  /* 0x00008b0000047ab9 */ /* 0x000fe20000000800 */
[----:B-1----:R-:W-:-:S02]  /*6f3d0*/  IADD3 R48, P1, R44, R3, RZ ;  /* 0x000000032c307210 */ /* 0x002fc40007f3e0ff */
[----:B------:R-:W-:-:S03]  /*6f3e0*/  SHF.R.S32.HI R42, RZ, 0x1f, R51 ;  /* 0x0000001fff2a7819 */ /* 0x000fc60000011433 */
[----:B------:R-:W-:Y:S01]  /*6f3f0*/  IMAD.X R49, R47, 0x1, R60, P1 ;  /* 0x000000012f317824 */ /* 0x000fe200008e063c */
[----:B------:R-:W-:-:S04]  /*6f400*/  IADD3 R44, P6, R51, R0, RZ ;  /* 0x00000000332c7210 */ /* 0x000fc80007fde0ff */
[----:B------:R0:W-:Y:S01]  /*6f410*/  @P4 STG.E.U8 desc[UR32][R48.64], R50 ;  /* 0x0000003230004986 */ /* 0x0001e2000c101120 */
[----:B------:R-:W-:Y:S01]  /*6f420*/  ISETP.LT.AND P4, PT, R43, UR6, !P3 ;  /* 0x000000062b007c0c */ /* 0x000fe2000df81270 */
[----:B------:R-:W-:Y:S01]  /*6f430*/  IMAD.X R45, R42, 0x1, R2, P6 ;  /* 0x000000012a2d7824 */ /* 0x000fe200030e0602 */
[----:B------:R-:W-:Y:S01]  /*6f440*/  ULDC UR6, c[0x0][0x22c] ;  /* 0x00008b0000067ab9 */ /* 0x000fe20000000800 */
[----:B------:R-:W-:Y:S01]  /*6f450*/  VIADD R41, R39, 0x16 ;  /* 0x0000001627297836 */ /* 0x000fe20000000000 */
[----:B0-----:R-:W-:-:S05]  /*6f460*/  IADD3 R48, P3, R51, R3, RZ ;  /* 0x0000000333307210 */ /* 0x001fca0007f7e0ff */
[----:B------:R-:W-:Y:S01]  /*6f470*/  IMAD.X R49, R42, 0x1, R60, P3 ;  /* 0x000000012a317824 */ /* 0x000fe200018e063c */
[----:B------:R-:W-:Y:S01]  /*6f480*/  ISETP.GE.AND P1, PT, R41, UR4, PT ;  /* 0x0000000429007c0c */ /* 0x000fe2000bf26270 */
[----:B------:R-:W-:Y:S01]  /*6f490*/  ULDC UR4, c[0x0][0x248] ;  /* 0x0000920000047ab9 */ /* 0x000fe20000000800 */
[----:B------:R-:W3:Y:S01]  /*6f4a0*/  LDL.LU R41, [R1+0x2764] ;  /* 0x0027640001297983 */ /* 0x000ee20000300800 */
[----:B--2---:R-:W-:-:S05]  /*6f4b0*/  PRMT R47, R46, 0x7770, RZ ;  /* 0x000077702e2f7816 */ /* 0x004fca00000000ff */
[----:B------:R0:W-:Y:S02]  /*6f4c0*/  @P5 STG.E.U8 desc[UR32][R44.64], R47 ;  /* 0x0000002f2c005986 */ /* 0x0001e4000c101120 */
[----:B0-----:R-:W-:-:S05]  /*6f4d0*/  PRMT R47, R46, 0x7771, RZ ;  /* 0x000077712e2f7816 */ /* 0x001fca00000000ff */
[----:B------:R0:W-:Y:S04]  /*6f4e0*/  @P4 STG.E.U8 desc[UR32][R48.64], R47 ;  /* 0x0000002f30004986 */ /* 0x0001e8000c101120 */
[----:B0-----:R-:W2:Y:S01]  /*6f4f0*/  LDL.LU R47, [R1+0x2760] ;  /* 0x00276000012f7983 */ /* 0x001ea20000300800 */
[----:B------:R-:W-:Y:S01]  /*6f500*/  VIADD R50, R51, UR4 ;  /* 0x0000000433327c36 */ /* 0x000fe20008000000 */
[----:B------:R-:W-:Y:S01]  /*6f510*/  ISETP.LT.AND P5, PT, R38, UR8, !P2 ;  /* 0x0000000826007c0c */ /* 0x000fe2000d7a1270 */
[----:B------:R-:W-:Y:S01]  /*6f520*/  VIADD R45, R39, 0x17 ;  /* 0x00000017272d7836 */ /* 0x000fe20000000000 */
[----:B------:R-:W-:Y:S01]  /*6f530*/  PRMT R42, R46, 0x7772, RZ ;  /* 0x000077722e2a7816 */ /* 0x000fe200000000ff */
[----:B------:R-:W-:Y:S01]  /*6f540*/  ULDC UR4, c[0x0][0x228] ;  /* 0x00008a0000047ab9 */ /* 0x000fe20000000800 */
[----:B------:R-:W-:Y:S01]  /*6f550*/  SHF.R.S32.HI R51, RZ, 0x1f, R50 ;  /* 0x0000001fff337819 */ /* 0x000fe20000011432 */
[----:B------:R-:W-:Y:S01]  /*6f560*/  ULDC UR8, c[0x0][0x228] ;  /* 0x00008a0000087ab9 */ /* 0x000fe20000000800 */
[----:B------:R-:W-:-:S02]  /*6f570*/  IADD3 R44, P6, R50, R0, RZ ;  /* 0x00000000322c7210 */ /* 0x000fc40007fde0ff */
[----:B------:R-:W-:Y:S01]  /*6f580*/  ISETP.GE.AND P3, PT, R45, UR6, PT ;  /* 0x000000062d007c0c */ /* 0x000fe2000bf66270 */
[----:B------:R-:W-:Y:S02]  /*6f590*/  ULDC UR6, c[0x0][0x22c] ;  /* 0x00008b0000067ab9 */ /* 0x000fe40000000800 */
[----:B------:R-:W-:Y:S01]  /*6f5a0*/  IMAD.X R45, R51, 0x1, R2, P6 ;  /* 0x00000001332d7824 */ /* 0x000fe200030e0602 */
[----:B------:R-:W-:Y:S01]  /*6f5b0*/  ISETP.LT.AND P4, PT, R43, UR4, !P2 ;  /* 0x000000042b007c0c */ /* 0x000fe2000d781270 */
[----:B------:R-:W-:Y:S01]  /*6f5c0*/  ULDC UR4, c[0x0][0x248] ;  /* 0x0000920000047ab9 */ /* 0x000fe20000000800 */
[C---:B------:R-:W-:Y:S02]  /*6f5d0*/  IADD3 R48, P2, R50.reuse, R3, RZ ;  /* 0x0000000332307210 */ /* 0x040fe40007f5e0ff */
[----:B------:R0:W-:Y:S01]  /*6f5e0*/  @P5 STG.E.U8 desc[UR32][R44.64], R42 ;  /* 0x0000002a2c005986 */ /* 0x0001e2000c101120 */
[----:B------:R-:W-:Y:S01]  /*6f5f0*/  VIADD R50, R50, UR4 ;  /* 0x0000000432327c36 */ /* 0x000fe20008000000 */
[----:B------:R-:W-:Y:S01]  /*6f600*/  ISETP.LT.AND P5, PT, R38, UR8, !P1 ;  /* 0x0000000826007c0c */ /* 0x000fe2000cfa1270 */
[----:B------:R-:W-:Y:S01]  /*6f610*/  IMAD.X R49, R51, 0x1, R60, P2 ;  /* 0x0000000133317824 */ /* 0x000fe200010e063c */
[----:B------:R-:W-:Y:S01]  /*6f620*/  PRMT R46, R46, 0x7773, RZ ;  /* 0x000077732e2e7816 */ /* 0x000fe200000000ff */
[----:B------:R-:W-:Y:S01]  /*6f630*/  ULDC UR4, c[0x0][0x22c] ;  /* 0x00008b0000047ab9 */ /* 0x000fe20000000800 */
[----:B------:R-:W-:Y:S01]  /*6f640*/  SHF.R.S32.HI R51, RZ, 0x1f, R50 ;  /* 0x0000001fff337819 */ /* 0x000fe20000011432 */
[----:B------:R-:W-:Y:S01]  /*6f650*/  ULDC UR8, c[0x0][0x228] ;  /* 0x00008a0000087ab9 */ /* 0x000fe20000000800 */
[----:B0-----:R-:W-:Y:S01]  /*6f660*/  VIADD R44, R39, 0x18 ;  /* 0x00000018272c7836 */ /* 0x001fe20000000000 */
[----:B------:R0:W-:Y:S04]  /*6f670*/  @P4 STG.E.U8 desc[UR32][R48.64], R46 ;  /* 0x0000002e30004986 */ /* 0x0001e8000c101120 */
[----:B------:R-:W-:Y:S01]  /*6f680*/  ISETP.GE.AND P2, PT, R44, UR6, PT ;  /* 0x000000062c007c0c */ /* 0x000fe2000bf46270 */
[----:B------:R-:W-:Y:S01]  /*6f690*/  ULDC UR6, c[0x0][0x228] ;  /* 0x00008a0000067ab9 */ /* 0x000fe20000000800 */
[----:B------:R-:W-:-:S02]  /*6f6a0*/  IADD3 R44, P6, R50, R0, RZ ;  /* 0x00000000322c7210 */ /* 0x000fc40007fde0ff */
[----:B------:R-:W-:Y:S01]  /*6f6b0*/  ISETP.LT.AND P1, PT, R43, UR6, !P1 ;  /* 0x000000062b007c0c */ /* 0x000fe2000cf21270 */
[----:B------:R-:W-:Y:S02]  /*6f6c0*/  ULDC UR6, c[0x0][0x228] ;  /* 0x00008a0000067ab9 */ /* 0x000fe40000000800 */
[----:B------:R-:W-:Y:S02]  /*6f6d0*/  IMAD.X R45, R51, 0x1, R2, P6 ;  /* 0x00000001332d7824 */ /* 0x000fe400030e0602 */
[----:B0-----:R-:W-:-:S05]  /*6f6e0*/  VIADD R46, R39, 0x19 ;  /* 0x00000019272e7836 */ /* 0x001fca0000000000 */
[----:B------:R-:W-:Y:S01]  /*6f6f0*/  ISETP.GE.AND P4, PT, R46, UR4, PT ;  /* 0x000000042e007c0c */ /* 0x000fe2000bf86270 */
[----:B------:R-:W-:Y:S02]  /*6f700*/  ULDC UR4, c[0x0][0x248] ;  /* 0x0000920000047ab9 */ /* 0x000fe40000000800 */
[----:B------:R-:W-:Y:S01]  /*6f710*/  VIADD R46, R50, UR4 ;  /* 0x00000004322e7c36 */ /* 0x000fe20008000000 */
[----:B------:R-:W-:Y:S01]  /*6f720*/  ULDC UR4, c[0x0][0x248] ;  /* 0x0000920000047ab9 */ /* 0x000fe20000000800 */
[----:B--2---:R-:W-:-:S05]  /*6f730*/  PRMT R48, R47, 0x7770, RZ ;  /* 0x000077702f307816 */ /* 0x004fca00000000ff */
[----:B------:R0:W-:Y:S01]  /*6f740*/  @P5 STG.E.U8 desc[UR32][R44.64], R48 ;  /* 0x000000302c005986 */ /* 0x0001e2000c101120 */
[----:B------:R-:W-:Y:S01]  /*6f750*/  ISETP.LT.AND P5, PT, R38, UR6, !P3 ;  /* 0x0000000626007c0c */ /* 0x000fe2000dfa1270 */
[----:B------:R-:W-:Y:S01]  /*6f760*/  ULDC UR6, c[0x0][0x228] ;  /* 0x00008a0000067ab9 */ /* 0x000fe20000000800 */
[C---:B------:R-:W-:Y:S02]  /*6f770*/  PRMT R42, R47.reuse, 0x7773, RZ ;  /* 0x000077732f2a7816 */ /* 0x040fe400000000ff */
[----:B0-----:R-:W-:Y:S02]  /*6f780*/  IADD3 R48, P6, R50, R3, RZ ;  /* 0x0000000332307210 */ /* 0x001fe40007fde0ff */
[C---:B------:R-:W-:Y:S02]  /*6f790*/  PRMT R45, R47.reuse, 0x7771, RZ ;  /* 0x000077712f2d7816 */ /* 0x040fe400000000ff */
[----:B------:R-:W-:Y:S01]  /*6f7a0*/  PRMT R50, R47, 0x7772, RZ ;  /* 0x000077722f327816 */ /* 0x000fe200000000ff */
[----:B------:R-:W-:Y:S01]  /*6f7b0*/  IMAD.X R49, R51, 0x1, R60, P6 ;  /* 0x0000000133317824 */ /* 0x000fe200030e063c */
[----:B------:R-:W-:-:S02]  /*6f7c0*/  SHF.R.S32.HI R47, RZ, 0x1f, R46 ;  /* 0x0000001fff2f7819 */ /* 0x000fc4000001142e */
[CC--:B------:R-:W-:Y:S02]  /*6f7d0*/  IADD3 R44, P6, R46.reuse, R0.reuse, RZ ;  /* 0x000000002e2c7210 */ /* 0x0c0fe40007fde0ff */
[----:B------:R0:W-:Y:S01]  /*6f7e0*/  @P1 STG.E.U8 desc[UR32][R48.64], R45 ;  /* 0x0000002d30001986 */ /* 0x0001e2000c101120 */
[----:B------:R-:W-:Y:S01]  /*6f7f0*/  ISETP.LT.AND P3, PT, R43, UR6, !P3 ;  /* 0x000000062b007c0c */ /* 0x000fe2000df61270 */
[----:B------:R-:W-:Y:S01]  /*6f800*/  ULDC UR6, c[0x0][0x228] ;  /* 0x00008a0000067ab9 */ /* 0x000fe20000000800 */
[C---:B0-----:R-:W-:Y:S02]  /*6f810*/  IMAD.X R45, R47.reuse, 0x1, R2, P6 ;  /* 0x000000012f2d7824 */ /* 0x041fe400030e0602 */
[C---:B------:R-:W-:Y:S01]  /*6f820*/  VIADD R48, R46.reuse, UR4 ;  /* 0x000000042e307c36 */ /* 0x040fe20008000000 */
[----:B------:R-:W-:Y:S01]  /*6f830*/  IADD3 R46, P1, R46, R3, RZ ;  /* 0x000000032e2e7210 */ /* 0x000fe20007f3e0ff */
[----:B------:R-:W-:Y:S01]  /*6f840*/  ULDC UR4, c[0x0][0x22c] ;  /* 0x00008b0000047ab9 */ /* 0x000fe20000000800 */
[----:B------:R-:W-:Y:S01]  /*6f850*/  ISETP.LT.AND P6, PT, R38, UR8, !P2 ;  /* 0x0000000826007c0c */ /* 0x000fe2000d7c1270 */
[----:B------:R0:W-:Y:S01]  /*6f860*/  @P5 STG.E.U8 desc[UR32][R44.64], R50 ;  /* 0x000000322c005986 */ /* 0x0001e2000c101120 */
[----:B------:R-:W-:Y:S01]  /*6f870*/  SHF.R.S32.HI R51, RZ, 0x1f, R48 ;  /* 0x0000001fff337819 */ /* 0x000fe20000011430 */
[----:B------:R-:W-:Y:S01]  /*6f880*/  IMAD.X R47, R47, 0x1, R60, P1 ;  /* 0x000000012f2f7824 */ /* 0x000fe200008e063c */
[----:B------:R-:W-:Y:S01]  /*6f890*/  PRMT R49, R40, 0x7770, RZ ;  /* 0x0000777028317816 */ /* 0x000fe200000000ff */
[----:B------:R-:W-:Y:S01]  /*6f8a0*/  ULDC UR8, c[0x0][0x228] ;  /* 0x00008a0000087ab9 */ /* 0x000fe20000000800 */
[----:B0-----:R-:W-:Y:S01]  /*6f8b0*/  IADD3 R44, P5, R48, R0, RZ ;  /* 0x00000000302c7210 */ /* 0x001fe20007fbe0ff */
[----:B------:R-:W-:Y:S01]  /*6f8c0*/  VIADD R50, R39, 0x1a ;  /* 0x0000001a27327836 */ /* 0x000fe20000000000 */
[----:B------:R0:W-:Y:S01]  /*6f8d0*/  @P3 STG.E.U8 desc[UR32][R46.64], R42 ;  /* 0x0000002a2e003986 */ /* 0x0001e2000c101120 */
[----:B------:R-:W-:Y:S01]  /*6f8e0*/  ISETP.LT.AND P3, PT, R43, UR6, !P2 ;  /* 0x000000062b007c0c */ /* 0x000fe2000d761270 */
[----:B------:R-:W-:Y:S01]  /*6f8f0*/  ULDC UR6, c[0x0][0x228] ;  /* 0x00008a0000067ab9 */ /* 0x000fe20000000800 */
[----:B------:R-:W-:Y:S01]  /*6f900*/  IMAD.X R45, R51, 0x1, R2, P5 ;  /* 0x00000001332d7824 */ /* 0x000fe200028e0602 */
[----:B------:R-:W-:Y:S01]  /*6f910*/  ISETP.GE.AND P1, PT, R50, UR4, PT ;  /* 0x0000000432007c0c */ /* 0x000fe2000bf26270 */
[----:B------:R-:W-:-:S03]  /*6f920*/  ULDC UR4, c[0x0][0x248] ;  /* 0x0000920000047ab9 */ /* 0x000fc60000000800 */
[----:B------:R1:W-:Y:S01]  /*6f930*/  @P6 STG.E.U8 desc[UR32][R44.64], R49 ;  /* 0x000000312c006986 */ /* 0x0003e2000c101120 */
[----:B0-----:R-:W-:Y:S01]  /*6f940*/  IADD3 R46, P2, R48, R3, RZ ;  /* 0x00000003302e7210 */ /* 0x001fe20007f5e0ff */
[----:B------:R-:W-:-:S04]  /*6f950*/  VIADD R42, R39, 0x1b ;  /* 0x0000001b272a7836 */ /* 0x000fc80000000000 */
[----:B------:R-:W-:Y:S02]  /*6f960*/  IMAD.X R47, R51, 0x1, R60, P2 ;  /* 0x00000001332f7824 */ /* 0x000fe400010e063c */
[----:B-1----:R-:W-:Y:S01]  /*6f970*/  VIADD R49, R48, UR4 ;  /* 0x0000000430317c36 */ /* 0x002fe20008000000 */
[----:B------:R-:W-:Y:S02]  /*6f980*/  ULDC UR4, c[0x0][0x22c] ;  /* 0x00008b0000047ab9 */ /* 0x000fe40000000800 */
[----:B------:R-:W-:Y:S01]  /*6f990*/  ISETP.GE.AND P2, PT, R42, UR4, PT ;  /* 0x000000042a007c0c */ /* 0x000fe2000bf46270 */
[----:B------:R-:W-:Y:S01]  /*6f9a0*/  ULDC UR4, c[0x0][0x248] ;  /* 0x0000920000047ab9 */ /* 0x000fe20000000800 */
[----:B------:R-:W2:Y:S01]  /*6f9b0*/  LDL.LU R42, [R1+0x275c] ;  /* 0x00275c00012a7983 */ /* 0x000ea20000300800 */
[----:B------:R-:W-:Y:S01]  /*6f9c0*/  ISETP.LT.AND P5, PT, R38, UR8, !P4 ;  /* 0x0000000826007c0c */ /* 0x000fe2000e7a1270 */
[----:B------:R-:W-:Y:S01]  /*6f9d0*/  ULDC UR8, c[0x0][0x228] ;  /* 0x00008a0000087ab9 */ /* 0x000fe20000000800 */
[----:B------:R-:W-:-:S02]  /*6f9e0*/  SHF.R.S32.HI R50, RZ, 0x1f, R49 ;  /* 0x0000001fff327819 */ /* 0x000fc40000011431 */
[----:B------:R-:W-:Y:S02]  /*6f9f0*/  IADD3 R44, P6, R49, R0, RZ ;  /* 0x00000000312c7210 */ /* 0x000fe40007fde0ff */
[C---:B------:R-:W-:Y:S02]  /*6fa00*/  PRMT R48, R40.reuse, 0x7771, RZ ;  /* 0x0000777128307816 */ /* 0x040fe400000000ff */
[----:B------:R-:W-:Y:S01]  /*6fa10*/  PRMT R51, R40, 0x7772, RZ ;  /* 0x0000777228337816 */ /* 0x000fe200000000ff */
[----:B------:R-:W-:Y:S01]  /*6fa20*/  IMAD.X R45, R50, 0x1, R2, P6 ;  /* 0x00000001322d7824 */ /* 0x000fe200030e0602 */
[----:B------:R-:W-:Y:S01]  /*6fa30*/  ISETP.LT.AND P4, PT, R43, UR6, !P4 ;  /* 0x000000062b007c0c */ /* 0x000fe2000e781270 */
[----:B------:R0:W-:Y:S01]  /*6fa40*/  @P3 STG.E.U8 desc[UR32][R46.64], R48 ;  /* 0x000000302e003986 */ /* 0x0001e2000c101120 */
[----:B------:R-:W-:Y:S01]  /*6fa50*/  PRMT R40, R40, 0x7773, RZ ;  /* 0x0000777328287816 */ /* 0x000fe200000000ff */
[----:B------:R-:W-:Y:S02]  /*6fa60*/  ULDC UR6, c[0x0][0x228] ;  /* 0x00008a0000067ab9 */ /* 0x000fe40000000800 */
[----:B------:R1:W-:Y:S01]  /*6fa70*/  @P5 STG.E.U8 desc[UR32][R44.64], R51 ;  /* 0x000000332c005986 */ /* 0x0003e2000c101120 */
[----:B------:R-:W-:Y:S01]  /*6fa80*/  ISETP.LT.AND P5, PT, R38, UR8, !P1 ;  /* 0x0000000826007c0c */ /* 0x000fe2000cfa1270 */
[----:B------:R-:W-:Y:S01]  /*6fa90*/  ULDC UR8, c[0x0][0x228] ;  /* 0x00008a0000087ab9 */ /* 0x000fe20000000800 */
[C---:B0-----:R-:W-:Y:S01]  /*6faa0*/  VIADD R48, R49.reuse, UR4 ;  /* 0x0000000431307c36 */ /* 0x041fe20008000000 */
[----:B------:R-:W-:Y:S01]  /*6fab0*/  IADD3 R46, P3, R49, R3, RZ ;  /* 0x00000003312e7210 */ /* 0x000fe20007f7e0ff */
[----:B------:R-:W-:Y:S01]  /*6fac0*/  ULDC UR4, c[0x0][0x22c] ;  /* 0x00008b0000047ab9 */ /* 0x000fe20000000800 */
[----:B-1----:R-:W-:-:S02]  /*6fad0*/  VIADD R51, R39, 0x1c ;  /* 0x0000001c27337836 */ /* 0x002fc40000000000 */
[----:B------:R-:W-:Y:S02]  /*6fae0*/  SHF.R.S32.HI R49, RZ, 0x1f, R48 ;  /* 0x0000001fff317819 */ /* 0x000fe40000011430 */
[----:B------:R-:W-:Y:S01]  /*6faf0*/  IADD3 R44, P6, R48, R0, RZ ;  /* 0x00000000302c7210 */ /* 0x000fe20007fde0ff */
[----:B------:R-:W-:Y:S01]  /*6fb00*/  IMAD.X R47, R50, 0x1, R60, P3 ;  /* 0x00000001322f7824 */ /* 0x000fe200018e063c */
[----:B---3--:R-:W-:Y:S02]  /*6fb10*/  PRMT R50, R41, 0x7770, RZ ;  /* 0x0000777029327816 */ /* 0x008fe400000000ff */
[----:B------:R-:W-:Y:S01]  /*6fb20*/  ISETP.GE.AND P3, PT, R51, UR4, PT ;  /* 0x0000000433007c0c */ /* 0x000fe2000bf66270 */
[----:B------:R-:W-:Y:S01]  /*6fb30*/  IMAD.X R45, R49, 0x1, R2, P6 ;  /* 0x00000001312d7824 */ /* 0x000fe200030e0602 */
[----:B------:R-:W-:Y:S01]  /*6fb40*/  ULDC UR4, c[0x0][0x248] ;  /* 0x0000920000047ab9 */ /* 0x000fe20000000800 */
[----:B------:R0:W-:Y:S01]  /*6fb50*/  @P4 STG.E.U8 desc[UR32][R46.64], R40 ;  /* 0x000000282e004986 */ /* 0x0001e2000c101120 */
[----:B------:R-:W-:Y:S01]  /*6fb60*/  ISETP.LT.AND P4, PT, R43, UR6, !P1 ;  /* 0x000000062b007c0c */ /* 0x000fe2000cf81270 */
[----:B------:R-:W-:Y:S01]  /*6fb70*/  VIADD R51, R39, 0x1d ;  /* 0x0000001d27337836 */ /* 0x000fe20000000000 */
[----:B------:R-:W-:Y:S01]  /*6fb80*/  ULDC UR6, c[0x0][0x228] ;  /* 0x00008a0000067ab9 */ /* 0x000fe20000000800 */
[----:B------:R1:W-:Y:S01]  /*6fb90*/  @P5 STG.E.U8 desc[UR32][R44.64], R50 ;  /* 0x000000322c005986 */ /* 0x0003e2000c101120 */
[----:B------:R-:W-:Y:S01]  /*6fba0*/  ISETP.LT.AND P5, PT, R38, UR8, !P2 ;  /* 0x0000000826007c0c */ /* 0x000fe2000d7a1270 */
[----:B------:R-:W-:Y:S01]  /*6fbb0*/  ULDC UR8, c[0x0][0x228] ;  /* 0x00008a0000087ab9 */ /* 0x000fe20000000800 */
[C---:B0-----:R-:W-:Y:S01]  /*6fbc0*/  VIADD R40, R48.reuse, UR4 ;  /* 0x0000000430287c36 */ /* 0x041fe20008000000 */
[----:B------:R-:W-:Y:S01]  /*6fbd0*/  IADD3 R46, P1, R48, R3, RZ ;  /* 0x00000003302e7210 */ /* 0x000fe20007f3e0ff */
[----:B------:R-:W-:-:S03]  /*6fbe0*/  ULDC UR4, c[0x0][0x22c] ;  /* 0x00008b0000047ab9 */ /* 0x000fc60000000800 */
[----:B------:R-:W-:Y:S02]  /*6fbf0*/  SHF.R.S32.HI R48, RZ, 0x1f, R40 ;  /* 0x0000001fff307819 */ /* 0x000fe40000011428 */
[----:B-1----:R-:W-:Y:S01]  /*6fc00*/  IADD3 R44, P6, R40, R0, RZ ;  /* 0x00000000282c7210 */ /* 0x002fe20007fde0ff */
[----:B------:R-:W-:Y:S01]  /*6fc10*/  IMAD.X R47, R49, 0x1, R60, P1 ;  /* 0x00000001312f7824 */ /* 0x000fe200008e063c */
[C---:B------:R-:W-:Y:S02]  /*6fc20*/  PRMT R49, R41.reuse, 0x7771, RZ ;  /* 0x0000777129317816 */ /* 0x040fe400000000ff */
[----:B------:R-:W-:Y:S01]  /*6fc30*/  PRMT R50, R41, 0x7772, RZ ;  /* 0x0000777229327816 */ /* 0x000fe200000000ff */
[----:B------:R-:W-:Y:S01]  /*6fc40*/  IMAD.X R45, R48, 0x1, R2, P6 ;  /* 0x00000001302d7824 */ /* 0x000fe200030e0602 */
[----:B------:R-:W-:Y:S01]  /*6fc50*/  ISETP.GE.AND P1, PT, R51, UR4, PT ;  /* 0x0000000433007c0c */ /* 0x000fe2000bf26270 */
[----:B------:R-:W-:Y:S01]  /*6fc60*/  ULDC UR4, c[0x0][0x248] ;  /* 0x0000920000047ab9 */ /* 0x000fe20000000800 */
[----:B------:R0:W-:Y:S01]  /*6fc70*/  @P4 STG.E.U8 desc[UR32][R46.64], R49 ;  /* 0x000000312e004986 */ /* 0x0001e2000c101120 */
[----:B------:R-:W-:Y:S01]  /*6fc80*/  ISETP.LT.AND P4, PT, R43, UR6, !P2 ;  /* 0x000000062b007c0c */ /* 0x000fe2000d781270 */
[----:B------:R-:W-:-:S02]  /*6fc90*/  ULDC UR6, c[0x0][0x228] ;  /* 0x00008a0000067ab9 */ /* 0x000fc40000000800 */
[----:B------:R1:W-:Y:S01]  /*6fca0*/  @P5 STG.E.U8 desc[UR32][R44.64], R50 ;  /* 0x000000322c005986 */ /* 0x0003e2000c101120 */
[----:B------:R-:W-:Y:S01]  /*6fcb0*/  ISETP.LT.AND P5, PT, R38, UR8, !P3 ;  /* 0x0000000826007c0c */ /* 0x000fe2000dfa1270 */
[----:B------:R-:W-:Y:S01]  /*6fcc0*/  ULDC UR8, c[0x0][0x228] ;  /* 0x00008a0000087ab9 */ /* 0x000fe20000000800 */
[C---:B0-----:R-:W-:Y:S01]  /*6fcd0*/  VIADD R47, R40.reuse, UR4 ;  /* 0x00000004282f7c36 */ /* 0x041fe20008000000 */
[----:B------:R-:W-:Y:S01]  /*6fce0*/  ULDC UR4, c[0x0][0x22c] ;  /* 0x00008b0000047ab9 */ /* 0x000fe20000000800 */
[----:B-1----:R-:W-:-:S03]  /*6fcf0*/  IADD3 R44, P2, R40, R3, RZ ;  /* 0x00000003282c7210 */ /* 0x002fc60007f5e0ff */
[----:B------:R-:W-:Y:S02]  /*6fd00*/  SHF.R.S32.HI R46, RZ, 0x1f, R47 ;  /* 0x0000001fff2e7819 */ /* 0x000fe4000001142f */
[----:B------:R-:W-:Y:S01]  /*6fd10*/  IADD3 R40, P6, R47, R0, RZ ;  /* 0x000000002f287210 */ /* 0x000fe20007fde0ff */
[----:B------:R-:W-:Y:S01]  /*6fd20*/  IMAD.X R45, R48, 0x1, R60, P2 ;  /* 0x00000001302d7824 */ /* 0x000fe200010e063c */
[----:B------:R-:W-:-:S03]  /*6fd30*/  PRMT R48, R41, 0x7773, RZ ;  /* 0x0000777329307816 */ /* 0x000fc600000000ff */
[----:B------:R-:W-:Y:S02]  /*6fd40*/  IMAD.X R41, R46, 0x1, R2, P6 ;  /* 0x000000012e297824 */ /* 0x000fe400030e0602 */
[----:B------:R0:W-:Y:S01]  /*6fd50*/  @P4 STG.E.U8 desc[UR32][R44.64], R48 ;  /* 0x000000302c004986 */ /* 0x0001e2000c101120 */
[----:B------:R-:W-:Y:S01]  /*6fd60*/  ISETP.LT.AND P4, PT, R43, UR6, !P3 ;  /* 0x000000062b007c0c */ /* 0x000fe2000df81270 */
[----:B------:R-:W-:Y:S01]  /*6fd70*/  VIADD R49, R39, 0x1e ;  /* 0x0000001e27317836 */ /* 0x000fe20000000000 */
[----:B------:R-:W-:-:S04]  /*6fd80*/  ULDC UR6, c[0x0][0x22c] ;  /* 0x00008b0000067ab9 */ /* 0x000fc80000000800 */
[----:B------:R-:W-:Y:S01]  /*6fd90*/  ISETP.GE.AND P2, PT, R49, UR4, PT ;  /* 0x0000000431007c0c */ /* 0x000fe2000bf46270 */
[----:B------:R-:W-:Y:S02]  /*6fda0*/  ULDC UR4, c[0x0][0x248] ;  /* 0x0000920000047ab9 */ /* 0x000fe40000000800 */
[----:B0-----:R-:W-:Y:S01]  /*6fdb0*/  VIADD R48, R47, UR4 ;  /* 0x000000042f307c36 */ /* 0x001fe20008000000 */
[----:B------:R-:W-:Y:S01]  /*6fdc0*/  ULDC UR4, c[0x0][0x228] ;  /* 0x00008a0000047ab9 */ /* 0x000fe20000000800 */
[----:B------:R-:W-:Y:S01]  /*6fdd0*/  VIADD R45, R39, 0x1f ;  /* 0x0000001f272d7836 */ /* 0x000fe20000000000 */
[----:B--2---:R-:W-:-:S05]  /*6fde0*/  PRMT R50, R42, 0x7770, RZ ;  /* 0x000077702a327816 */ /* 0x004fca00000000ff */
[----:B------:R0:W-:Y:S02]  /*6fdf0*/  @P5 STG.E.U8 desc[UR32][R40.64], R50 ;  /* 0x0000003228005986 */ /* 0x0001e4000c101120 */
[----:B0-----:R-:W-:-:S05]  /*6fe00*/  IADD3 R40, P3, R47, R3, RZ ;  /* 0x000000032f287210 */ /* 0x001fca0007f7e0ff */
[----:B------:R-:W-:Y:S01]  /*6fe10*/  IMAD.X R41, R46, 0x1, R60, P3 ;  /* 0x000000012e297824 */ /* 0x000fe200018e063c */
[----:B------:R-:W-:Y:S02]  /*6fe20*/  PRMT R46, R42, 0x7771, RZ ;  /* 0x000077712a2e7816 */ /* 0x000fe400000000ff */
[----:B------:R-:W-:Y:S01]  /*6fe30*/  ISETP.LT.AND P5, PT, R38, UR8, !P1 ;  /* 0x0000000826007c0c */ /* 0x000fe2000cfa1270 */
[----:B------:R-:W-:Y:S01]  /*6fe40*/  VIADD R50, R39, 0x20 ;  /* 0x0000002027327836 */ /* 0x000fe20000000000 */
[----:B------:R-:W-:Y:S01]  /*6fe50*/  SHF.R.S32.HI R47, RZ, 0x1f, R48 ;  /* 0x0000001fff2f7819 */ /* 0x000fe20000011430 */
[----:B------:R0:W-:Y:S01]  /*6fe60*/  @P4 STG.E.U8 desc[UR32][R40.64], R46 ;  /* 0x0000002e28004986 */ /* 0x0001e2000c101120 */
[----:B------:R-:W-:Y:S01]  /*6fe70*/  ISETP.LT.AND P4, PT, R43, UR4, !P1 ;  /* 0x000000042b007c0c */ /* 0x000fe2000cf81270 */
[----:B------:R-:W-:Y:S01]  /*6fe80*/  ULDC UR4, c[0x0][0x248] ;  /* 0x0000920000047ab9 */ /* 0x000fe20000000800 */
[----:B------:R-:W-:Y:S01]  /*6fe90*/  ISETP.GE.AND P3, PT, R45, UR6, PT ;  /* 0x000000062d007c0c */ /* 0x000fe2000bf66270 */
[----:B------:R-:W-:Y:S01]  /*6fea0*/  ULDC UR6, c[0x0][0x22c] ;  /* 0x00008b0000067ab9 */ /* 0x000fe20000000800 */
[----:B------:R-:W2:Y:S01]  /*6feb0*/  LDL.LU R43, [R1+0x2758] ;  /* 0x00275800012b7983 */ /* 0x000ea20000300800 */
[C---:B------:R-:W-:Y:S01]  /*6fec0*/  IADD3 R44, P6, R48.reuse, R0, RZ ;  /* 0x00000000302c7210 */ /* 0x040fe20007fde0ff */
[----:B------:R-:W-:Y:S01]  /*6fed0*/  ULDC UR8, c[0x0][0x228] ;  /* 0x00008a0000087ab9 */ /* 0x000fe20000000800 */
[----:B0-----:R-:W-:-:S05]  /*6fee0*/  IADD3 R40, P1, R48, R3, RZ ;  /* 0x0000000330287210 */ /* 0x001fca0007f3e0ff */
[C---:B------:R-:W-:Y:S01]  /*6fef0*/  IMAD.X R41, R47.reuse, 0x1, R60, P1 ;  /* 0x000000012f297824 */ /* 0x040fe200008e063c */
[----:B------:R-:W-:Y:S01]  /*6ff00*/  ISETP.GE.AND P1, PT, R50, UR6, PT ;  /* 0x0000000632007c0c */ /* 0x000fe2000bf26270 */
[----:B------:R-:W-:Y:S01]  /*6ff10*/  IMAD.X R45, R47, 0x1, R2, P6 ;  /* 0x000000012f2d7824 */ /* 0x000fe200030e0602 */
[----:B------:R-:W3:Y:S01]  /*6ff20*/  LDL.LU R50, [R1+0xbf8] ;  /* 0x000bf80001327983 */ /* 0x000ee20000300800 */
[----:B------:R-:W-:Y:S01]  /*6ff30*/  PRMT R49, R42, 0x7772, RZ ;  /* 0x000077722a317816 */ /* 0x000fe200000000ff */
[----:B------:R-:W-:Y:S01]  /*6ff40*/  VIADD R48, R48, UR4 ;  /* 0x0000000430307c36 */ /* 0x000fe20008000000 */
[----:B------:R-:W-:Y:S01]  /*6ff50*/  PRMT R51, R42, 0x7773, RZ ;  /* 0x000077732a337816 */ /* 0x000fe200000000ff */
[----:B------:R-:W-:Y:S01]  /*6ff60*/  ULDC UR6, c[0x0][0x228] ;  /* 0x00008a0000067ab9 */ /* 0x000fe20000000800 */
[----:B------:R-:W-:Y:S01]  /*6ff70*/  VIADD R46, R39, 0x21 ;  /* 0x00000021272e7836 */ /* 0x000fe20000000000 */
[----:B------:R0:W-:Y:S01]  /*6ff80*/  @P5 STG.E.U8 desc[UR32][R44.64], R49 ;  /* 0x000000312c005986 */ /* 0x0001e2000c101120 */
[----:B------:R-:W-:Y:S01]  /*6ff90*/  ISETP.LT.AND P5, PT, R38, UR8, !P2 ;  /* 0x0000000826007c0c */ /* 0x000fe2000d7a1270 */
[----:B------:R-:W-:Y:S01]  /*6ffa0*/  ULDC UR4, c[0x0][0x22c] ;  /* 0x00008b0000047ab9 */ /* 0x000fe20000000800 */
[----:B------:R-:W-:Y:S01]  /*6ffb0*/  SHF.R.S32.HI R42, RZ, 0x1f, R48 ;  /* 0x0000001fff2a7819 */ /* 0x000fe20000011430 */
[----:B------:R1:W-:Y:S01]  /*6ffc0*/  @P4 STG.E.U8 desc[UR32][R40.64], R51 ;  /* 0x0000003328004986 */ /* 0x0003e2000c101120 */
[----:B0-----:R-:W-:Y:S01]  /*6ffd0*/  IADD3 R44, P6, R48, R0, RZ ;  /* 0x00000000302c7210 */ /* 0x001fe20007fde0ff */
[----:B------:R-:W-:Y:S01]  /*6ffe0*/  ULDC UR8, c[0x0][0x228] ;  /* 0x00008a0000087ab9 */ /* 0x000fe20000000800 */
[----:B------:R-:W-:Y:S01]  /*6fff0*/  ISETP.GE.AND P4, PT, R46, UR4, PT ;  /* 0x000000042e007c0c */ /* 0x000fe2000bf86270 */
[----:B------:R-:W-:-:S02]  /*70000*/  ULDC UR4, c[0x0][0x248] ;  /* 0x0000920000047ab9 */ /* 0x000fc40000000800 */
[----:B------:R-:W-:Y:S01]  /*70010*/  IMAD.X R45, R42, 0x1, R2, P6 ;  /* 0x000000012a2d7824 */ /* 0x000fe200030e0602 */
[C---:B-1----:R-:W-:Y:S01]  /*70020*/  IADD3 R40, P6, R48.reuse, R3, RZ ;  /* 0x0000000330287210 */ /* 0x042fe20007fde0ff */
[----:B------:R-:W-:Y:S01]  /*70030*/  VIADD R48, R48, UR4 ;  /* 0x0000000430307c36 */ /* 0x000fe20008000000 */
[----:B------:R-:W-:-:S03]  /*70040*/  ULDC UR4, c[0x0][0x248] ;  /* 0x0000920000047ab9 */ /* 0x000fc60000000800 */
[----:B------:R-:W-:Y:S01]  /*70050*/  IMAD.X R41, R42, 0x1, R60, P6 ;  /* 0x000000012a297824 */ /* 0x000fe200030e063c */
[----:B------:R-:W-:Y:S02]  /*70060*/  IADD3 R42, P6, R48, R0, RZ ;  /* 0x00000000302a7210 */ /* 0x000fe40007fde0ff */
[C---:B--2---:R-:W-:Y:S02]  /*70070*/  PRMT R47, R43.reuse, 0x7770, RZ ;  /* 0x000077702b2f7816 */ /* 0x044fe400000000ff */
[----:B------:R-:W-:-:S03]  /*70080*/  PRMT R46, R43, 0x7771, RZ ;  /* 0x000077712b2e7816 */ /* 0x000fc600000000ff */
[----:B------:R0:W-:Y:S01]  /*70090*/  @P5 STG.E.U8 desc[UR32][R44.64], R47 ;  /* 0x0000002f2c005986 */ /* 0x0001e2000c101120 */
[----:B---3--:R-:W-:Y:S01]  /*700a0*/  ISETP.LT.AND P2, PT, R50, UR6, !P2 ;  /* 0x0000000632007c0c */ /* 0x008fe2000d741270 */
[----:B------:R-:W-:Y:S02]  /*700b0*/  ULDC UR6, c[0x0][0x228] ;  /* 0x00008a0000067ab9 */ /* 0x000fe40000000800 */
[----:B------:R-:W-:Y:S01]  /*700c0*/  ISETP.LT.AND P5, PT, R38, UR6, !P3 ;  /* 0x0000000626007c0c */ /* 0x000fe2000dfa1270 */
[----:B------:R-:W-:Y:S02]  /*700d0*/  ULDC UR6, c[0x0][0x228] ;  /* 0x00008a0000067ab9 */ /* 0x000fe40000000800 */
[----:B------:R-:W-:Y:S02]  /*700e0*/  ISETP.LT.AND P3, PT, R50, UR6, !P3 ;  /* 0x0000000632007c0c */ /* 0x000fe4000df61270 */
[C---:B------:R-:W-:Y:S01]  /*700f0*/  PRMT R49, R43.reuse, 0x7772, RZ ;  /* 0x000077722b317816 */ /* 0x040fe200000000ff */
[C---:B0-----:R-:W-:Y:S01]  /*70100*/  VIADD R47, R48.reuse, UR4 ;  /* 0x00000004302f7c36 */ /* 0x041fe20008000000 */
[----:B------:R-:W-:Y:S01]  /*70110*/  SHF.R.S32.HI R45, RZ, 0x1f, R48 ;  /* 0x0000001fff2d7819 */ /* 0x000fe20000011430 */
[----:B------:R-:W-:Y:S01]  /*70120*/  ULDC UR6, c[0x0][0x228] ;  /* 0x00008a0000067ab9 */ /* 0x000fe20000000800 */
[----:B------:R-:W-:Y:S01]  /*70130*/  PRMT R44, R43, 0x7773, RZ ;  /* 0x000077732b2c7816 */ /* 0x000fe200000000ff */
[----:B------:R0:W-:Y:S01]  /*70140*/  @P2 STG.E.U8 desc[UR32][R40.64], R46 ;  /* 0x0000002e28002986 */ /* 0x0001e2000c101120 */
[----:B------:R-:W-:Y:S01]  /*70150*/  ULDC UR4, c[0x0][0x22c] ;  /* 0x00008b0000047ab9 */ /* 0x000fe20000000800 */
[----:B------:R-:W-:Y:S01]  /*70160*/  IMAD.X R43, R45, 0x1, R2, P6 ;  /* 0x000000012d2b7824 */ /* 0x000fe200030e0602 */
[----:B0-----:R-:W-:Y:S01]  /*70170*/  IADD3 R40, P2, R48, R3, RZ ;  /* 0x0000000330287210 */ /* 0x001fe20007f5e0ff */
[----:B------:R-:W-:-:S04]  /*70180*/  VIADD R48, R39, 0x22 ;  /* 0x0000002227307836 */ /* 0x000fc80000000000 */
[----:B------:R-:W-:Y:S01]  /*70190*/  IMAD.X R41, R45, 0x1, R60, P2 ;  /* 0x000000012d297824 */ /* 0x000fe200010e063c */
[----:B------:R0:W-:Y:S01]  /*701a0*/  @P5 STG.E.U8 desc[UR32][R42.64], R49 ;  /* 0x000000312a005986 */ /* 0x0001e2000c101120 */
[----:B------:R-:W-:Y:S01]  /*701b0*/  ISETP.LT.AND P6, PT, R38, UR8, !P1 ;  /* 0x0000000826007c0c */ /* 0x000fe2000cfc1270 */
[----:B------:R-:W-:Y:S01]  /*701c0*/  ULDC UR8, c[0x0][0x228] ;  /* 0x00008a0000087ab9 */ /* 0x000fe20000000800 */
[----:B------:R-:W-:Y:S01]  /*701d0*/  SHF.R.S32.HI R46, RZ, 0x1f, R47 ;  /* 0x0000001fff2e7819 */ /* 0x000fe2000001142f */
[----:B------:R1:W-:Y:S01]  /*701e0*/  @P3 STG.E.U8 desc[UR32][R40.64], R44 ;  /* 0x0000002c28003986 */ /* 0x0003e2000c101120 */
[----:B------:R-:W-:Y:S01]  /*701f0*/  ISETP.LT.AND P3, PT, R50, UR6, !P1 ;  /* 0x0000000632007c0c */ /* 0x000fe2000cf61270 */
[----:B------:R-:W-:Y:S01]  /*70200*/  ULDC UR6, c[0x0][0x228] ;  /* 0x00008a0000067ab9 */ /* 0x000fe20000000800 */
[----:B------:R-:W-:Y:S01]  /*70210*/  ISETP.GE.AND P2, PT, R48, UR4, PT ;  /* 0x0000000430007c0c */ /* 0x000fe2000bf46270 */
[----:B------:R-:W-:Y:S01]  /*70220*/  ULDC UR4, c[0x0][0x248] ;  /* 0x0000920000047ab9 */ /* 0x000fe20000000800 */
[----:B------:R-:W-:Y:S01]  /*70230*/  VIADD R48, R39, 0x23 ;  /* 0x0000002327307836 */ /* 0x000fe20000000000 */
[C---:B0-----:R-:W-:Y:S01]  /*70240*/  IADD3 R42, P5, R47.reuse, R0, RZ ;  /* 0x000000002f2a7210 */ /* 0x041fe20007fbe0ff */
[C---:B------:R-:W-:Y:S01]  /*70250*/  VIADD R45, R47.reuse, UR4 ;  /* 0x000000042f2d7c36 */ /* 0x040fe20008000000 */
[----:B------:R-:W-:Y:S01]  /*70260*/  ULDC UR4, c[0x0][0x22c] ;  /* 0x00008b0000047ab9 */ /* 0x000fe20000000800 */
[----:B-1----:R-:W-:-:S02]  /*70270*/  IADD3 R40, P1, R47, R3, RZ ;  /* 0x000000032f287210 */ /* 0x002fc40007f3e0ff */
[----:B------:R-:W-:Y:S01]  /*70280*/  IMAD.X R43, R46, 0x1, R2, P5 ;  /* 0x000000012e2b7824 */ /* 0x000fe200028e0602 */
[----:B------:R-:W-:Y:S01]  /*70290*/  ISETP.LT.AND P5, PT, R38, UR8, !P4 ;  /* 0x0000000826007c0c */ /* 0x000fe2000e7a1270 */
[----:B------:R-:W-:Y:S01]  /*702a0*/  ULDC UR8, c[0x0][0x228] ;  /* 0x00008a0000087ab9 */ /* 0x000fe20000000800 */
[----:B------:R-:W2:Y:S01]  /*702b0*/  LDL.LU R38, [R1+0x2754] ;  /* 0x0027540001267983 */ /* 0x000ea20000300800 */
[----:B------:R-:W-:Y:S01]  /*702c0*/  IMAD.X R41, R46, 0x1, R60, P1 ;  /* 0x000000012e297824 */ /* 0x000fe200008e063c */
[----:B------:R-:W-:Y:S01]  /*702d0*/  ISETP.GE.AND P1, PT, R48, UR4, PT ;  /* 0x0000000430007c0c */ /* 0x000fe2000bf26270 */
[----:B------:R-:W-:Y:S01]  /*702e0*/  ULDC UR4, c[0x0][0x248] ;  /* 0x0000920000047ab9 */ /* 0x000fe20000000800 */
[----:B------:R-:W3:Y:S01]  /*702f0*/  LDL.LU R48, [R1+0xbfc] ;  /* 0x000bfc0001307983 */ /* 0x000ee20000300800 */
[----:B------:R-:W-:Y:S02]  /*70300*/  PRMT R51, R36, 0x7770, RZ ;  /* 0x0000777024337816 */ /* 0x000fe400000000ff */
[----:B------:R-:W-:-:S03]  /*70310*/  SHF.R.S32.HI R44, RZ, 0x1f, R45 ;  /* 0x0000001fff2c7819 */ /* 0x000fc6000001142d */
[----:B------:R0:W-:Y:S01]  /*70320*/  @P6 STG.E.U8 desc[UR32][R42.64], R51 ;  /* 0x000000332a006986 */ /* 0x0001e2000c101120 */
[----:B------:R-:W-:Y:S02]  /*70330*/  PRMT R49, R36, 0x7771, RZ ;  /* 0x0000777124317816 */ /* 0x000fe400000000ff */
[----:B------:R-:W-:Y:S02]  /*70340*/  ISETP.LT.AND P4, PT, R50, UR6, !P4 ;  /* 0x0000000632007c0c */ /* 0x000fe4000e781270 */
[----:B------:R-:W-:Y:S01]  /*70350*/  PRMT R47, R36, 0x7772, RZ ;  /* 0x00007772242f7816 */ /* 0x000fe200000000ff */
[----:B------:R1:W-:Y:S01]  /*70360*/  @P3 STG.E.U8 desc[UR32][R40.64], R49 ;  /* 0x0000003128003986 */ /* 0x0003e2000c101120 */
[C---:B------:R-:W-:Y:S01]  /*70370*/  VIADD R46, R45.reuse, UR4 ;  /* 0x000000042d2e7c36 */ /* 0x040fe20008000000 */
[----:B------:R-:W-:Y:S01]  /*70380*/  ULDC UR4, c[0x0][0x22c] ;  /* 0x00008b0000047ab9 */ /* 0x000fe20000000800 */
[----:B------:R-:W-:Y:S01]  /*70390*/  ULDC UR6, c[0x0][0x228] ;  /* 0x00008a0000067ab9 */ /* 0x000fe20000000800 */
[----:B0-----:R-:W-:-:S05]  /*703a0*/  IADD3 R42, P6, R45, R0, RZ ;  /* 0x000000002d2a7210 */ /* 0x001fca0007fde0ff */
[----:B------:R-:W-:Y:S01]  /*703b0*/  IMAD.X R43, R44, 0x1, R2, P6 ;  /* 0x000000012c2b7824 */ /* 0x000fe200030e0602 */
[----:B-1----:R-:W-:Y:S02]  /*703c0*/  IADD3 R40, P3, R45, R3, RZ ;  /* 0x000000032d287210 */ /* 0x002fe40007f7e0ff */
[----:B------:R-:W-:Y:S02]  /*703d0*/  PRMT R51, R36, 0x7773, RZ ;  /* 0x0000777324337816 */ /* 0x000fe400000000ff */
[----:B------:R0:W-:Y:S01]  /*703e0*/  @P5 STG.E.U8 desc[UR32][R42.64], R47 ;  /* 0x0000002f2a005986 */ /* 0x0001e2000c101120 */
[----:B------:R-:W-:Y:S01]  /*703f0*/  IMAD.X R41, R44, 0x1, R60, P3 ;  /* 0x000000012c297824 */ /* 0x000fe200018e063c */
[----:B------:R-:W-:-:S04]  /*70400*/  SHF.R.S32.HI R45, RZ, 0x1f, R46 ;  /* 0x0000001fff2d7819 */ /* 0x000fc8000001142e */
[----:B------:R1:W-:Y:S01]  /*70410*/  @P4 STG.E.U8 desc[UR32][R40.64], R51 ;  /* 0x0000003328004986 */ /* 0x0003e2000c101120 */
[----:B0-----:R-:W-:Y:S01]  /*70420*/  VIADD R47, R39, 0x24 ;  /* 0x00000024272f7836 */ /* 0x001fe20000000000 */
[----:B------:R-:W-:Y:S02]  /*70430*/  ISETP.LT.AND P4, PT, R50, UR6, !P2 ;  /* 0x0000000632007c0c */ /* 0x000fe4000d781270 */
[----:B------:R-:W4:Y:S01]  /*70440*/  LDL.LU R39, [R1+0x2750] ;  /* 0x0027500001277983 */ /* 0x000f220000300800 */
[C---:B------:R-:W-:Y:S01]  /*70450*/  IADD3 R42, P6, R46.reuse, R0, RZ ;  /* 0x000000002e2a7210 */ /* 0x040fe20007fde0ff */
[----:B------:R-:W-:Y:S01]  /*70460*/  ULDC UR6, c[0x0][0x228] ;  /* 0x00008a0000067ab9 */ /* 0x000fe20000000800 */
[----:B------:R-:W-:Y:S01]  /*70470*/  ISETP.GE.AND P3, PT, R47, UR4, PT ;  /* 0x000000042f007c0c */ /* 0x000fe2000bf66270 */
[----:B------:R-:W-:Y:S02]  /*70480*/  ULDC UR4, c[0x0][0x248] ;  /* 0x0000920000047ab9 */ /* 0x000fe40000000800 */
[----:B------:R-:W-:Y:S01]  /*70490*/  VIADD R36, R46, UR4 ;  /* 0x000000042e247c36 */ /* 0x000fe20008000000 */
[----:B---3--:R-:W-:Y:S01]  /*704a0*/  ISETP.LT.AND P5, PT, R48, UR8, !P2 ;  /* 0x0000000830007c0c */ /* 0x008fe2000d7a1270 */
[----:B------:R-:W-:Y:S01]  /*704b0*/  IMAD.X R43, R45, 0x1, R2, P6 ;  /* 0x000000012d2b7824 */ /* 0x000fe200030e0602 */
[----:B-1----:R-:W-:Y:S01]  /*704c0*/  IADD3 R40, P2, R46, R3, RZ ;  /* 0x000000032e287210 */ /* 0x002fe20007f5e0ff */
[----:B------:R-:W-:Y:S01]  /*704d0*/  ULDC UR8, c[0x0][0x228] ;  /* 0x00008a0000087ab9 */ /* 0x000fe20000000800 */
[----:B------:R-:W3:Y:S01]  /*704e0*/  LDL.LU R46, [R1+0x7c4] ;  /* 0x0007c400012e7983 */ /* 0x000ee20000300800 */
[----:B------:R-:W-:Y:S01]  /*704f0*/  PRMT R49, R37, 0x7770, RZ ;  /* 0x0000777025317816 */ /* 0x000fe200000000ff */
[----:B------:R-:W-:Y:S01]  /*70500*/  ULDC UR4, c[0x0][0x22c] ;  /* 0x00008b0000047ab9 */ /* 0x000fe20000000800 */
[----:B------:R-:W-:-:S06]  /*70510*/  SHF.R.S32.HI R47, RZ, 0x1f, R36 ;  /* 0x0000001fff2f7819 */ /* 0x000fcc0000011424 */
[----:B------:R0:W-:Y:S01]  /*70520*/  @P5 STG.E.U8 desc[UR32][R42.64], R49 ;  /* 0x000000312a005986 */ /* 0x0001e2000c101120 */
[----:B------:R-:W-:Y:S01]  /*70530*/  ISETP.LT.AND P5, PT, R48, UR8, !P1 ;  /* 0x0000000830007c0c */ /* 0x000fe2000cfa1270 */
[----:B------:R-:W-:Y:S01]  /*70540*/  IMAD.X R41, R45, 0x1, R60, P2 ;  /* 0x000000012d297824 */ /* 0x000fe200010e063c */
[C---:B------:R-:W-:Y:S01]  /*70550*/  PRMT R51, R37.reuse, 0x7771, RZ ;  /* 0x0000777125337816 */ /* 0x040fe200000000ff */
[----:B------:R-:W-:Y:S01]  /*70560*/  ULDC UR8, c[0x0][0x228] ;  /* 0x00008a0000087ab9 */ /* 0x000fe20000000800 */
[----:B0-----:R-:W-:Y:S02]  /*70570*/  IADD3 R42, P6, R36, R0, RZ ;  /* 0x00000000242a7210 */ /* 0x001fe40007fde0ff */
[----:B------:R-:W-:Y:S01]  /*70580*/  PRMT R49, R37, 0x7772, RZ ;  /* 0x0000777225317816 */ /* 0x000fe200000000ff */
[----:B------:R0:W-:Y:S02]  /*70590*/  @P4 STG.E.U8 desc[UR32][R40.64], R51 ;  /* 0x0000003328004986 */ /* 0x0001e4000c101120 */
[----:B------:R-:W-:Y:S01]  /*705a0*/  IMAD.X R43, R47, 0x1, R2, P6 ;  /* 0x000000012f2b7824 */ /* 0x000fe200030e0602 */
[----:B------:R-:W-:Y:S01]  /*705b0*/  ISETP.LT.AND P4, PT, R50, UR6, !P1 ;  /* 0x0000000632007c0c */ /* 0x000fe2000cf81270 */
[----:B------:R-:W-:-:S03]  /*705c0*/  ULDC UR6, c[0x0][0x228] ;  /* 0x00008a0000067ab9 */ /* 0x000fc60000000800 */
[----:B------:R1:W-:Y:S01]  /*705d0*/  @P5 STG.E.U8 desc[UR32][R42.64], R49 ;  /* 0x000000312a005986 */ /* 0x0003e2000c101120 */
[----:B------:R-:W-:Y:S01]  /*705e0*/  ISETP.LT.AND P5, PT, R48, UR8, !P3 ;  /* 0x0000000830007c0c */ /* 0x000fe2000dfa1270 */
[----:B------:R-:W-:Y:S01]  /*705f0*/  ULDC UR8, c[0x0][0x228] ;  /* 0x00008a0000087ab9 */ /* 0x000fe20000000800 */
[----:B0-----:R-:W-:-:S05]  /*70600*/  IADD3 R40, P1, R36, R3, RZ ;  /* 0x0000000324287210 */ /* 0x001fca0007f3e0ff */
[----:B------:R-:W-:Y:S01]  /*70610*/  IMAD.X R41, R47, 0x1, R60, P1 ;  /* 0x000000012f297824 */ /* 0x000fe200008e063c */
[----:B-1----:R-:W-:Y:S02]  /*70620*/  PRMT R43, R37, 0x7773, RZ ;  /* 0x00007773252b7816 */ /* 0x002fe400000000ff */
[----:B--2---:R-:W-:-:S03]  /*70630*/  PRMT R47, R38, 0x7770, RZ ;  /* 0x00007770262f7816 */ /* 0x004fc600000000ff */
[----:B------:R0:W-:Y:S01]  /*70640*/  @P4 STG.E.U8 desc[UR32][R40.64], R43 ;  /* 0x0000002b28004986 */ /* 0x0001e2000c101120 */
[----:B------:R-:W-:Y:S01]  /*70650*/  ISETP.LT.AND P4, PT, R50, UR6, !P3 ;  /* 0x0000000632007c0c */ /* 0x000fe2000df81270 */
[----:B------:R-:W-:Y:S01]  /*70660*/  ULDC UR6, c[0x0][0x22c] ;  /* 0x00008b0000067ab9 */ /* 0x000fe20000000800 */
[C---:B----4-:R-:W-:Y:S02]  /*70670*/  PRMT R51, R39.reuse, 0x7771, RZ ;  /* 0x0000777127337816 */ /* 0x050fe400000000ff */
[----:B------:R-:W-:Y:S01]  /*70680*/  PRMT R49, R39, 0x7772, RZ ;  /* 0x0000777227317816 */ /* 0x000fe200000000ff */
[----:B---3--:R-:W-:-:S05]  /*70690*/  VIADD R44, R46, 0x25 ;  /* 0x000000252e2c7836 */ /* 0x008fca0000000000 */
[----:B------:R-:W-:Y:S01]  /*706a0*/  ISETP.GE.AND P2, PT, R44, UR4, PT ;  /* 0x000000042c007c0c */ /* 0x000fe2000bf46270 */
[----:B------:R-:W-:Y:S02]  /*706b0*/  ULDC UR4, c[0x0][0x248] ;  /* 0x0000920000047ab9 */ /* 0x000fe40000000800 */
[----:B------:R-:W-:Y:S01]  /*706c0*/  VIADD R44, R36, UR4 ;  /* 0x00000004242c7c36 */ /* 0x000fe20008000000 */
[----:B------:R-:W-:Y:S01]  /*706d0*/  ULDC UR4, c[0x0][0x22c] ;  /* 0x00008b0000047ab9 */ /* 0x000fe20000000800 */
[----:B------:R-:W-:-:S03]  /*706e0*/  VIADD R42, R46, 0x26 ;  /* 0x000000262e2a7836 */ /* 0x000fc60000000000 */
[----:B------:R-:W-:Y:S02]  /*706f0*/  SHF.R.S32.HI R45, RZ, 0x1f, R44 ;  /* 0x0000001fff2d7819 */ /* 0x000fe4000001142c */
[----:B------:R-:W-:Y:S02]  /*70700*/  IADD3 R36, P6, R44, R0, RZ ;  /* 0x000000002c247210 */ /* 0x000fe40007fde0ff */
[----:B------:R-:W-:Y:S01]  /*70710*/  ISETP.GE.AND P1, PT, R42, UR4, PT ;  /* 0x000000042a007c0c */ /* 0x000fe2000bf26270 */
[----:B------:R-:W-:Y:S02]  /*70720*/  ULDC UR4, c[0x0][0x248] ;  /* 0x0000920000047ab9 */ /* 0x000fe40000000800 */
[----:B------:R-:W-:Y:S02]  /*70730*/  IMAD.X R37, R45, 0x1, R2, P6 ;  /* 0x000000012d257824 */ /* 0x000fe400030e0602 */
[----:B------:R-:W-:Y:S01]  /*70740*/  VIADD R42, R44, UR4 ;  /* 0x000000042c2a7c36 */ /* 0x000fe20008000000 */
[----:B------:R-:W-:-:S02]  /*70750*/  ULDC UR4, c[0x0][0x228] ;  /* 0x00008a0000047ab9 */ /* 0x000fc40000000800 */
[----:B------:R1:W-:Y:S01]  /*70760*/  @P5 STG.E.U8 desc[UR32][R36.64], R47 ;  /* 0x0000002f24005986 */ /* 0x0003e2000c101120 */
[----:B------:R-:W-:Y:S01]  /*70770*/  ISETP.LT.AND P5, PT, R48, UR8, !P2 ;  /* 0x0000000830007c0c */ /* 0x000fe2000d7a1270 */
[----:B------:R-:W-:Y:S01]  /*70780*/  ULDC UR8, c[0x0][0x228] ;  /* 0x00008a0000087ab9 */ /* 0x000fe20000000800 */
[----:B0-----:R-:W-:Y:S02]  /*70790*/  SHF.R.S32.HI R43, RZ, 0x1f, R42 ;  /* 0x0000001fff2b7819 */ /* 0x001fe4000001142a */
[----:B------:R-:W-:Y:S02]  /*707a0*/  IADD3 R40, P6, R42, R0, RZ ;  /* 0x000000002a287210 */ /* 0x000fe40007fde0ff */
[----:B-1----:R-:W-:Y:S02]  /*707b0*/  IADD3 R36, P3, R44, R3, RZ ;  /* 0x000000032c247210 */ /* 0x002fe40007f7e0ff */
[----:B------:R-:W-:-:S03]  /*707c0*/  PRMT R47, R38, 0x7771, RZ ;  /* 0x00007771262f7816 */ /* 0x000fc600000000ff */
[----:B------:R-:W-:Y:S02]  /*707d0*/  IMAD.X R37, R45, 0x1, R60, P3 ;  /* 0x000000012d257824 */ /* 0x000fe400018e063c */
[----:B------:R-:W-:Y:S01]  /*707e0*/  VIADD R44, R46, 0x27 ;  /* 0x000000272e2c7836 */ /* 0x000fe20000000000 */
[----:B------:R-:W-:Y:S01]  /*707f0*/  PRMT R45, R38, 0x7772, RZ ;  /* 0x00007772262d7816 */ /* 0x000fe200000000ff */
[----:B------:R-:W-:Y:S01]  /*70800*/  IMAD.X R41, R43, 0x1, R2, P6 ;  /* 0x000000012b297824 */ /* 0x000fe200030e0602 */
[----:B------:R0:W-:Y:S01]  /*70810*/  @P4 STG.E.U8 desc[UR32][R36.64], R47 ;  /* 0x0000002f24004986 */ /* 0x0001e2000c101120 */
[----:B------:R-:W-:Y:S01]  /*70820*/  ISETP.LT.AND P4, PT, R50, UR4, !P2 ;  /* 0x0000000432007c0c */ /* 0x000fe2000d781270 */
[----:B------:R-:W-:Y:S01]  /*70830*/  ULDC UR4, c[0x0][0x248] ;  /* 0x0000920000047ab9 */ /* 0x000fe20000000800 */
[----:B------:R-:W-:Y:S01]  /*70840*/  ISETP.GE.AND P3, PT, R44, UR6, PT ;  /* 0x000000062c007c0c */ /* 0x000fe2000bf66270 */
[----:B------:R-:W-:Y:S01]  /*70850*/  VIADD R44, R46, 0x28 ;  /* 0x000000282e2c7836 */ /* 0x000fe20000000000 */
[----:B------:R1:W-:Y:S01]  /*70860*/  @P5 STG.E.U8 desc[UR32][R40.64], R45 ;  /* 0x0000002d28005986 */ /* 0x0003e2000c101120 */
[----:B------:R-:W-:Y:S01]  /*70870*/  ISETP.LT.AND P5, PT, R48, UR8, !P1 ;  /* 0x0000000830007c0c */ /* 0x000fe2000cfa1270 */
[----:B------:R-:W-:Y:S01]  /*70880*/  ULDC UR6, c[0x0][0x22c] ;  /* 0x00008b0000067ab9 */ /* 0x000fe20000000800 */
[----:B------:R-:W-:Y:S01]  /*70890*/  ULDC UR8, c[0x0][0x228] ;  /* 0x00008a0000087ab9 */ /* 0x000fe20000000800 */
[C---:B0-----:R-:W-:Y:S01]  /*708a0*/  IADD3 R36, P2, R42.reuse, R3, RZ ;  /* 0x000000032a247210 */ /* 0x041fe20007f5e0ff */
[----:B------:R-:W-:Y:S01]  /*708b0*/  VIADD R42, R42, UR4 ;  /* 0x000000042a2a7c36 */ /* 0x000fe20008000000 */
[----:B------:R-:W-:-:S03]  /*708c0*/  ULDC UR4, c[0x0][0x22c] ;  /* 0x00008b0000047ab9 */ /* 0x000fc60000000800 */
[----:B------:R-:W-:Y:S01]  /*708d0*/  IMAD.X R37, R43, 0x1, R60, P2 ;  /* 0x000000012b257824 */ /* 0x000fe200010e063c */
[----:B------:R-:W-:Y:S02]  /*708e0*/  PRMT R43, R38, 0x7773, RZ ;  /* 0x00007773262b7816 */ /* 0x000fe400000000ff */
[----:B------:R-:W-:Y:S01]  /*708f0*/  ISETP.GE.AND P2, PT, R44, UR6, PT ;  /* 0x000000062c007c0c */ /* 0x000fe2000bf46270 */
[----:B------:R-:W-:Y:S01]  /*70900*/  VIADD R44, R46, 0x29 ;  /* 0x000000292e2c7836 */ /* 0x000fe20000000000 */
[----:B-1----:R-:W-:Y:S01]  /*70910*/  SHF.R.S32.HI R45, RZ, 0x1f, R42 ;  /* 0x0000001fff2d7819 */ /* 0x002fe2000001142a */
[----:B------:R-:W-:Y:S01]  /*70920*/  ULDC UR6, c[0x0][0x228] ;  /* 0x00008a0000067ab9 */ /* 0x000fe20000000800 */
[----:B------:R-:W-:Y:S01]  /*70930*/  IADD3 R40, P6, R42, R0, RZ ;  /* 0x000000002a287210 */ /* 0x000fe20007fde0ff */
[----:B------:R0:W-:Y:S01]  /*70940*/  @P4 STG.E.U8 desc[UR32][R36.64], R43 ;  /* 0x0000002b24004986 */ /* 0x0001e2000c101120 */
[----:B------:R-:W-:Y:S02]  /*70950*/  PRMT R38, R39, 0x7770, RZ ;  /* 0x0000777027267816 */ /* 0x000fe400000000ff */
[----:B------:R-:W-:Y:S01]  /*70960*/  ISETP.GE.AND P4, PT, R44, UR4, PT ;  /* 0x000000042c007c0c */ /* 0x000fe2000bf86270 */
[C---:B------:R-:W-:Y:S01]  /*70970*/  IMAD.X R41, R45.reuse, 0x1, R2, P6 ;  /* 0x000000012d297824 */ /* 0x040fe200030e0602 */
[----:B------:R-:W-:Y:S01]  /*70980*/  ISETP.LT.AND P1, PT, R50, UR6, !P1 ;  /* 0x0000000632007c0c */ /* 0x000fe2000cf21270 */
[----:B------:R-:W-:Y:S01]  /*70990*/  ULDC UR4, c[0x0][0x248] ;  /* 0x0000920000047ab9 */ /* 0x000fe20000000800 */
[----:B------:R-:W-:Y:S01]  /*709a0*/  ULDC UR6, c[0x0][0x228] ;  /* 0x00008a0000067ab9 */ /* 0x000fe20000000800 */
[C---:B------:R-:W-:Y:S01]  /*709b0*/  VIADD R44, R42.reuse, UR4 ;  /* 0x000000042a2c7c36 */ /* 0x040fe20008000000 */
[----:B------:R1:W-:Y:S01]  /*709c0*/  @P5 STG.E.U8 desc[UR32][R40.64], R38 ;  /* 0x0000002628005986 */ /* 0x0003e2000c101120 */
[----:B0-----:R-:W-:Y:S01]  /*709d0*/  IADD3 R36, P6, R42, R3, RZ ;  /* 0x000000032a247210 */ /* 0x001fe20007fde0ff */
[----:B------:R-:W-:Y:S01]  /*709e0*/  ULDC UR4, c[0x0][0x248] ;  /* 0x0000920000047ab9 */ /* 0x000fe20000000800 */
[----:B------:R-:W-:Y:S01]  /*709f0*/  ISETP.LT.AND P5, PT, R48, UR6, !P3 ;  /* 0x0000000630007c0c */ /* 0x000fe2000dfa1270 */
[----:B------:R-:W-:Y:S01]  /*70a00*/  ULDC UR6, c[0x0][0x228] ;  /* 0x00008a0000067ab9 */ /* 0x000fe20000000800 */
[----:B------:R-:W-:Y:S01]  /*70a10*/  SHF.R.S32.HI R47, RZ, 0x1f, R44 ;  /* 0x0000001fff2f7819 */ /* 0x000fe2000001142c */
[----:B------:R-:W-:Y:S01]  /*70a20*/  IMAD.X R37, R45, 0x1, R60, P6 ;  /* 0x000000012d257824 */ /* 0x000fe200030e063c */
[----:B------:R-:W-:-:S02]  /*70a30*/  ISETP.LT.AND P3, PT, R50, UR6, !P3 ;  /* 0x0000000632007c0c */ /* 0x000fc4000df61270 */
[----:B------:R-:W-:Y:S01]  /*70a40*/  PRMT R43, R39, 0x7773, RZ ;  /* 0x00007773272b7816 */ /* 0x000fe200000000ff */
[C---:B------:R-:W-:Y:S01]  /*70a50*/  VIADD R42, R44.reuse, UR4 ;  /* 0x000000042c2a7c36 */ /* 0x040fe20008000000 */
[CC--:B-1----:R-:W-:Y:S01]  /*70a60*/  IADD3 R38, P6, R44.reuse, R0.reuse, RZ ;  /* 0x000000002c267210 */ /* 0x0c2fe20007fde0ff */
[----:B------:R0:W-:Y:S01]  /*70a70*/  @P1 STG.E.U8 desc[UR32][R36.64], R51 ;  /* 0x0000003324001986 */ /* 0x0001e2000c101120 */
[----:B------:R-:W-:Y:S01]  /*70a80*/  IADD3 R40, P1, R44, R3, RZ ;  /* 0x000000032c287210 */ /* 0x000fe20007f3e0ff */
[----:B------:R-:W-:Y:S01]  /*70a90*/  ULDC UR4, c[0x0][0x22c] ;  /* 0x00008b0000047ab9 */ /* 0x000fe20000000800 */
[----:B------:R-:W-:Y:S01]  /*70aa0*/  ULDC UR6, c[0x0][0x228] ;  /* 0x00008a0000067ab9 */ /* 0x000fe20000000800 */
[C---:B------:R-:W-:Y:S01]  /*70ab0*/  IMAD.X R39, R47.reuse, 0x1, R2, P6 ;  /* 0x000000012f277824 */ /* 0x040fe200030e0602 */
[----:B------:R-:W-:Y:S01]  /*70ac0*/  ISETP.LT.AND P6, PT, R48, UR8, !P2 ;  /* 0x0000000830007c0c */ /* 0x000fe2000d7c1270 */
[----:B------:R-:W-:Y:S01]  /*70ad0*/  VIADD R44, R46, 0x2a ;  /* 0x0000002a2e2c7836 */ /* 0x000fe20000000000 */
[----:B------:R-:W-:Y:S01]  /*70ae0*/  SHF.R.S32.HI R45, RZ, 0x1f, R42 ;  /* 0x0000001fff2d7819 */ /* 0x000fe2000001142a */
[----:B------:R-:W-:Y:S01]  /*70af0*/  IMAD.X R41, R47, 0x1, R60, P1 ;  /* 0x000000012f297824 */ /* 0x000fe200008e063c */
[----:B------:R1:W-:Y:S01]  /*70b00*/  @P5 STG.E.U8 desc[UR32][R38.64], R49 ;  /* 0x0000003126005986 */ /* 0x0003e2000c101120 */
[----:B------:R-:W-:Y:S01]  /*70b10*/  ULDC UR8, c[0x0][0x228] ;  /* 0x00008a0000087ab9 */ /* 0x000fe20000000800 */
[----:B0-----:R-:W-:-:S02]  /*70b20*/  IADD3 R36, P5, R42, R0, RZ ;  /* 0x000000002a247210 */ /* 0x001fc40007fbe0ff */
[----:B------:R-:W-:Y:S01]  /*70b30*/  ISETP.GE.AND P1, PT, R44, UR4, PT ;  /* 0x000000042c007c0c */ /* 0x000fe2000bf26270 */
[----:B------:R-:W-:Y:S01]  /*70b40*/  ULDC UR4, c[0x0][0x248] ;  /* 0x0000920000047ab9 */ /* 0x000fe20000000800 */
[----:B------:R-:W-:Y:S01]  /*70b50*/  PRMT R51, R32, 0x7770, RZ ;  /* 0x0000777020337816 */ /* 0x000fe200000000ff */
[C---:B------:R-:W-:Y:S01]  /*70b60*/  IMAD.X R37, R45.reuse, 0x1, R2, P5 ;  /* 0x000000012d257824 */ /* 0x040fe200028e0602 */
[----:B------:R0:W-:Y:S01]  /*70b70*/  @P3 STG.E.U8 desc[UR32][R40.64], R43 ;  /* 0x0000002b28003986 */ /* 0x0001e2000c101120 */
[----:B------:R-:W-:Y:S01]  /*70b80*/  ISETP.LT.AND P3, PT, R50, UR6, !P2 ;  /* 0x0000000632007c0c */ /* 0x000fe2000d761270 */
[----:B------:R-:W-:Y:S01]  /*70b90*/  VIADD R44, R42, UR4 ;  /* 0x000000042a2c7c36 */ /* 0x000fe20008000000 */
[----:B------:R-:W-:Y:S01]  /*70ba0*/  ISETP.LT.AND P5, PT, R48, UR8, !P4 ;  /* 0x0000000830007c0c */ /* 0x000fe2000e7a1270 */
[----:B------:R2:W-:Y:S01]  /*70bb0*/  @P6 STG.E.U8 desc[UR32][R36.64], R51 ;  /* 0x0000003324006986 */ /* 0x0005e2000c101120 */
[----:B-1----:R-:W-:Y:S01]  /*70bc0*/  IADD3 R38, P2, R42, R3, RZ ;  /* 0x000000032a267210 */ /* 0x002fe20007f5e0ff */
[----:B------:R-:W-:Y:S01]  /*70bd0*/  ULDC UR4, c[0x0][0x22c] ;  /* 0x00008b0000047ab9 */ /* 0x000fe20000000800 */
[----:B------:R-:W-:Y:S01]  /*70be0*/  SHF.R.S32.HI R47, RZ, 0x1f, R44 ;  /* 0x0000001fff2f7819 */ /* 0x000fe2000001142c */
[----:B------:R-:W-:Y:S01]  /*70bf0*/  ULDC UR6, c[0x0][0x228] ;  /* 0x00008a0000067ab9 */ /* 0x000fe20000000800 */
[----:B------:R-:W-:Y:S01]  /*70c00*/  PRMT R49, R32, 0x7772, RZ ;  /* 0x0000777220317816 */ /* 0x000fe200000000ff */
[----:B------:R-:W-:Y:S01]  /*70c10*/  IMAD.X R39, R45, 0x1, R60, P2 ;  /* 0x000000012d277824 */ /* 0x000fe200010e063c */
[----:B------:R-:W-:Y:S01]  /*70c20*/  ULDC UR8, c[0x0][0x228] ;  /* 0x00008a0000087ab9 */ /* 0x000fe20000000800 */
[----:B0-----:R-:W-:-:S02]  /*70c30*/  IADD3 R40, P6, R44, R0, RZ ;  /* 0x000000002c287210 */ /* 0x001fc40007fde0ff */
[----:B------:R-:W-:Y:S01]  /*70c40*/  PRMT R45, R32, 0x7771, RZ ;  /* 0x00007771202d7816 */ /* 0x000fe200000000ff */
[----:B--2---:R-:W-:Y:S01]  /*70c50*/  VIADD R36, R46, 0x2b ;  /* 0x0000002b2e247836 */ /* 0x004fe20000000000 */
[----:B------:R-:W-:Y:S01]  /*70c60*/  ISETP.LT.AND P4, PT, R50, UR6, !P4 ;  /* 0x0000000632007c0c */ /* 0x000fe2000e781270 */
[C---:B------:R-:W-:Y:S02]  /*70c70*/  IMAD.X R41, R47.reuse, 0x1, R2, P6 ;  /* 0x000000012f297824 */ /* 0x040fe400030e0602 */
[----:B------:R0:W-:Y:S01]  /*70c80*/  @P3 STG.E.U8 desc[UR32][R38.64], R45 ;  /* 0x0000002d26003986 */ /* 0x0001e2000c101120 */
[----:B------:R-:W-:Y:S01]  /*70c90*/  ISETP.GE.AND P2, PT, R36, UR4, PT ;  /* 0x0000000424007c0c */ /* 0x000fe2000bf46270 */
[----:B------:R-:W-:Y:S01]  /*70ca0*/  ULDC UR4, c[0x0][0x248] ;  /* 0x0000920000047ab9 */ /* 0x000fe20000000800 */
[CC--:B------:R-:W-:Y:S01]  /*70cb0*/  IADD3 R42, P3, R44.reuse, R3.reuse, RZ ;  /* 0x000000032c2a7210 */ /* 0x0c0fe20007f7e0ff */
[----:B------:R-:W-:Y:S01]  /*70cc0*/  VIADD R36, R44, UR4 ;  /* 0x000000042c247c36 */ /* 0x000fe20008000000 */
[----:B------:R1:W-:Y:S01]  /*70cd0*/  @P5 STG.E.U8 desc[UR32][R40.64], R49 ;  /* 0x0000003128005986 */ /* 0x0003e2000c101120 */
[----:B------:R-:W-:Y:S01]  /*70ce0*/  ISETP.LT.AND P5, PT, R48, UR8, !P1 ;  /* 0x0000000830007c0c */ /* 0x000fe2000cfa1270 */
[----:B------:R-:W-:Y:S01]  /*70cf0*/  ULDC UR4, c[0x0][0x22c] ;  /* 0x00008b0000047ab9 */ /* 0x000fe20000000800 */
[----:B------:R-:W-:Y:S01]  /*70d00*/  IMAD.X R43, R47, 0x1, R60, P3 ;  /* 0x000000012f2b7824 */ /* 0x000fe200018e063c */
[----:B------:R-:W-:Y:S01]  /*70d10*/  SHF.R.S32.HI R37, RZ, 0x1f, R36 ;  /* 0x0000001fff257819 */ /* 0x000fe20000011424 */
[----:B------:R-:W-:Y:S01]  /*70d20*/  ULDC UR6, c[0x0][0x228] ;  /* 0x00008a0000067ab9 */ /* 0x000fe20000000800 */
[-C--:B------:R-:W-:Y:S01]  /*70d30*/  IADD3 R44, P6, R36, R0.reuse, RZ ;  /* 0x00000000242c7210 */ /* 0x080fe20007fde0ff */
[----:B0-----:R-:W-:Y:S01]  /*70d40*/  VIADD R38, R46, 0x2c ;  /* 0x0000002c2e267836 */ /* 0x001fe20000000000 */
[----:B------:R-:W-:Y:S01]  /*70d50*/  PRMT R39, R32, 0x7773, RZ ;  /* 0x0000777320277816 */ /* 0x000fe200000000ff */
[----:B------:R-:W-:Y:S01]  /*70d60*/  ULDC UR8, c[0x0][0x228] ;  /* 0x00008a0000087ab9 */ /* 0x000fe20000000800 */
[----:B------:R-:W-:Y:S01]  /*70d70*/  PRMT R47, R33, 0x7770, RZ ;  /* 0x00007770212f7816 */ /* 0x000fe200000000ff */
[C---:B------:R-:W-:Y:S01]  /*70d80*/  IMAD.X R45, R37.reuse, 0x1, R2, P6 ;  /* 0x00000001252d7824 */ /* 0x040fe200030e0602 */
[----:B------:R-:W-:Y:S01]  /*70d90*/  ISETP.GE.AND P3, PT, R38, UR4, PT ;  /* 0x0000000426007c0c */ /* 0x000fe2000bf66270 */
[----:B------:R-:W-:Y:S01]  /*70da0*/  @P4 STG.E.U8 desc[UR32][R42.64], R39 ;  /* 0x000000272a004986 */ /* 0x000fe2000c101120 */
[----:B------:R-:W-:Y:S01]  /*70db0*/  ULDC UR4, c[0x0][0x248] ;  /* 0x0000920000047ab9 */ /* 0x000fe20000000800 */
[----:B------:R-:W-:Y:S01]  /*70dc0*/  ISETP.LT.AND P4, PT, R50, UR6, !P1 ;  /* 0x0000000632007c0c */ /* 0x000fe2000cf81270 */
[C---:B-1----:R-:W-:Y:S01]  /*70dd0*/  VIADD R40, R36.reuse, UR4 ;  /* 0x0000000424287c36 */ /* 0x042fe20008000000 */
[----:B------:R-:W-:Y:S01]  /*70de0*/  IADD3 R36, P1, R36, R3, RZ ;  /* 0x0000000324247210 */ /* 0x000fe20007f3e0ff */
[----:B------:R0:W-:Y:S01]  /*70df0*/  @P5 STG.E.U8 desc[UR32][R44.64], R47 ;  /* 0x0000002f2c005986 */ /* 0x0001e2000c101120 */
[----:B------:R-:W-:Y:S01]  /*70e00*/  ISETP.LT.AND P5, PT, R48, UR8, !P2 ;  /* 0x0000000830007c0c */ /* 0x000fe2000d7a1270 */
[----:B------:R-:W-:Y:S01]  /*70e10*/  VIADD R32, R46, 0x2d ;  /* 0x0000002d2e207836 */ /* 0x000fe20000000000 */
[----:B------:R-:W-:Y:S01]  /*70e20*/  SHF.R.S32.HI R41, RZ, 0x1f, R40 ;  /* 0x0000001fff297819 */ /* 0x000fe20000011428 */
[----:B------:R-:W-:Y:S01]  /*70e30*/  IMAD.X R37, R37, 0x1, R60, P1 ;  /* 0x0000000125257824 */ /* 0x000fe200008e063c */
[----:B------:R-:W-:Y:S01]  /*70e40*/  IADD3 R38, P6, R40, R0, RZ ;  /* 0x0000000028267210 */ /* 0x000fe20007fde0ff */
[----:B------:R-:W-:Y:S01]  /*70e50*/  ULDC UR4, c[0x0][0x22c] ;  /* 0x00008b0000047ab9 */ /* 0x000fe20000000800 */
[----:B------:R-:W-:Y:S01]  /*70e60*/  ULDC UR6, c[0x0][0x228] ;  /* 0x00008a0000067ab9 */ /* 0x000fe20000000800 */
[----:B0-----:R-:W-:-:S02]  /*70e70*/  PRMT R47, R33, 0x7771, RZ ;  /* 0x00007771212f7816 */ /* 0x001fc400000000ff */
[----:B------:R-:W-:Y:S01]  /*70e80*/  IMAD.X R39, R41, 0x1, R2, P6 ;  /* 0x0000000129277824 */ /* 0x000fe200030e0602 */
[----:B------:R-:W-:Y:S01]  /*70e90*/  PRMT R45, R33, 0x7772, RZ ;  /* 0x00007772212d7816 */ /* 0x000fe200000000ff */
[----:B------:R-:W-:Y:S01]  /*70ea0*/  ULDC UR8, c[0x0][0x228] ;  /* 0x00008a0000087ab9 */ /* 0x000fe20000000800 */
[----:B------:R-:W-:Y:S01]  /*70eb0*/  ISETP.GE.AND P1, PT, R32, UR4, PT ;  /* 0x0000000420007c0c */ /* 0x000fe2000bf26270 */
[----:B------:R0:W-:Y:S01]  /*70ec0*/  @P4 STG.E.U8 desc[UR32][R36.64], R47 ;  /* 0x0000002f24004986 */ /* 0x0001e2000c101120 */
[----:B------:R-:W-:Y:S01]  /*70ed0*/  ULDC UR4, c[0x0][0x248] ;  /* 0x0000920000047ab9 */ /* 0x000fe20000000800 */
[----:B------:R-:W-:Y:S01]  /*70ee0*/  ISETP.LT.AND P4, PT, R50, UR6, !P2 ;  /* 0x0000000632007c0c */ /* 0x000fe2000d781270 */
[C---:B------:R-:W-:Y:S01]  /*70ef0*/  VIADD R42, R40.reuse, UR4 ;  /* 0x00000004282a7c36 */ /* 0x040fe20008000000 */
[-C--:B------:R-:W-:Y:S01]  /*70f00*/  IADD3 R40, P2, R40, R3.reuse, RZ ;  /* 0x0000000328287210 */ /* 0x080fe20007f5e0ff */
[----:B------:R1:W-:Y:S01]  /*70f10*/  @P5 STG.E.U8 desc[UR32][R38.64], R45 ;  /* 0x0000002d26005986 */ /* 0x0003e2000c101120 */
[----:B------:R-:W-:Y:S01]  /*70f20*/  ISETP.LT.AND P5, PT, R48, UR8, !P3 ;  /* 0x0000000830007c0c */ /* 0x000fe2000dfa1270 */
[----:B------:R-:W-:Y:S01]  /*70f30*/  ULDC UR4, c[0x0][0x22c] ;  /* 0x00008b0000047ab9 */ /* 0x000fe20000000800 */
[----:B------:R-:W-:Y:S01]  /*70f40*/  SHF.R.S32.HI R43, RZ, 0x1f, R42 ;  /* 0x0000001fff2b7819 */ /* 0x000fe2000001142a */
[----:B------:R-:W-:Y:S01]  /*70f50*/  IMAD.X R41, R41, 0x1, R60, P2 ;  /* 0x0000000129297824 */ /* 0x000fe200010e063c */
[----:B------:R-:W-:Y:S01]  /*70f60*/  IADD3 R32, P6, R42, R0, RZ ;  /* 0x000000002a207210 */ /* 0x000fe20007fde0ff */
[----:B------:R-:W-:Y:S01]  /*70f70*/  ULDC UR6, c[0x0][0x228] ;  /* 0x00008a0000067ab9 */ /* 0x000fe20000000800 */
[----:B0-----:R-:W-:Y:S01]  /*70f80*/  PRMT R47, R33, 0x7773, RZ ;  /* 0x00007773212f7816 */ /* 0x001fe200000000ff */
[----:B------:R-:W-:Y:S01]  /*70f90*/  VIADD R36, R46, 0x2e ;  /* 0x0000002e2e247836 */ /* 0x000fe20000000000 */
[----:B------:R-:W-:Y:S01]  /*70fa0*/  ULDC UR8, c[0x0][0x228] ;  /* 0x00008a0000087ab9 */ /* 0x000fe20000000800 */
[C---:B------:R-:W-:Y:S01]  /*70fb0*/  IMAD.X R33, R43.reuse, 0x1, R2, P6 ;  /* 0x000000012b217824 */ /* 0x040fe200030e0602 */
[----:B-1----:R-:W-:Y:S01]  /*70fc0*/  PRMT R45, R34, 0x7770, RZ ;  /* 0x00007770222d7816 */ /* 0x002fe200000000ff */
[----:B------:R0:W-:Y:S01]  /*70fd0*/  @P4 STG.E.U8 desc[UR32][R40.64], R47 ;  /* 0x0000002f28004986 */ /* 0x0001e2000c101120 */
[----:B------:R-:W-:Y:S01]  /*70fe0*/  ISETP.GE.AND P2, PT, R36, UR4, PT ;  /* 0x0000000424007c0c */ /* 0x000fe2000bf46270 */
[----:B------:R-:W-:Y:S01]  /*70ff0*/  ULDC UR4, c[0x0][0x248] ;  /* 0x0000920000047ab9 */ /* 0x000fe20000000800 */
[----:B------:R-:W-:Y:S01]  /*71000*/  ISETP.LT.AND P4, PT, R50, UR6, !P3 ;  /* 0x0000000632007c0c */ /* 0x000fe2000df81270 */
[C---:B------:R-:W-:Y:S01]  /*71010*/  VIADD R39, R42.reuse, UR4 ;  /* 0x000000042a277c36 */ /* 0x040fe20008000000 */
[----:B------:R-:W-:Y:S01]  /*71020*/  IADD3 R36, P3, R42, R3, RZ ;  /* 0x000000032a247210 */ /* 0x000fe20007f7e0ff */
[----:B------:R1:W-:Y:S01]  /*71030*/  @P5 STG.E.U8 desc[UR32][R32.64], R45 ;  /* 0x0000002d20005986 */ /* 0x0003e2000c101120 */
[----:B------:R-:W-:Y:S01]  /*71040*/  ISETP.LT.AND P5, PT, R48, UR8, !P1 ;  /* 0x0000000830007c0c */ /* 0x000fe2000cfa1270 */
[----:B------:R-:W-:Y:S01]  /*71050*/  VIADD R38, R46, 0x2f ;  /* 0x0000002f2e267836 */ /* 0x000fe20000000000 */
[----:B------:R-:W-:Y:S01]  /*71060*/  ULDC UR4, c[0x0][0x228] ;  /* 0x00008a0000047ab9 */ /* 0x000fe20000000800 */
[----:B------:R-:W-:Y:S01]  /*71070*/  IMAD.X R37, R43, 0x1, R60, P3 ;  /* 0x000000012b257824 */ /* 0x000fe200018e063c */
[----:B------:R-:W-:Y:S01]  /*71080*/  ULDC UR6, c[0x0][0x22c] ;  /* 0x00008b0000067ab9 */ /* 0x000fe20000000800 */
[----:B0-----:R-:W-:Y:S01]  /*71090*/  SHF.R.S32.HI R47, RZ, 0x1f, R39 ;  /* 0x0000001fff2f7819 */ /* 0x001fe20000011427 */
[----:B------:R-:W-:Y:S01]  /*710a0*/  ULDC UR8, c[0x0][0x228] ;  /* 0x00008a0000087ab9 */ /* 0x000fe20000000800 */
[----:B------:R-:W-:-:S02]  /*710b0*/  PRMT R41, R34, 0x7771, RZ ;  /* 0x0000777122297816 */ /* 0x000fc400000000ff */
[----:B-1----:R-:W-:-:S03]  /*710c0*/  IADD3 R32, P6, R39, R0, RZ ;  /* 0x0000000027207210 */ /* 0x002fc60007fde0ff */
[----:B------:R0:W-:Y:S01]  /*710d0*/  @P4 STG.E.U8 desc[UR32][R36.64], R41 ;  /* 0x0000002924004986 */ /* 0x0001e2000c101120 */
[----:B------:R-:W-:Y:S02]  /*710e0*/  PRMT R43, R34, 0x7772, RZ ;  /* 0x00007772222b7816 */ /* 0x000fe400000000ff */
[----:B------:R-:W-:Y:S01]  /*710f0*/  ISETP.LT.AND P4, PT, R50, UR4, !P1 ;  /* 0x0000000432007c0c */ /* 0x000fe2000cf81270 */
[----:B------:R-:W-:Y:S01]  /*71100*/  IMAD.X R33, R47, 0x1, R2, P6 ;  /* 0x000000012f217824 */ /* 0x000fe200030e0602 */
[----:B------:R-:W-:Y:S01]  /*71110*/  ULDC UR4, c[0x0][0x248] ;  /* 0x0000920000047ab9 */ /* 0x000fe20000000800 */
[----:B------:R-:W-:Y:S01]  /*71120*/  ISETP.GE.AND P3, PT, R38, UR6, PT ;  /* 0x0000000626007c0c */ /* 0x000fe2000bf66270 */
[C---:B------:R-:W-:Y:S01]  /*71130*/  VIADD R40, R39.reuse, UR4 ;  /* 0x0000000427287c36 */ /* 0x040fe20008000000 */
[-C--:B------:R-:W-:Y:S01]  /*71140*/  IADD3 R38, P1, R39, R3.reuse, RZ ;  /* 0x0000000327267210 */ /* 0x080fe20007f3e0ff */
[----:B------:R1:W-:Y:S01]  /*71150*/  @P5 STG.E.U8 desc[UR32][R32.64], R43 ;  /* 0x0000002b20005986 */ /* 0x0003e2000c101120 */
[----:B------:R-:W-:Y:S01]  /*71160*/  ISETP.LT.AND P5, PT, R48, UR8, !P2 ;  /* 0x0000000830007c0c */ /* 0x000fe2000d7a1270 */
[----:B------:R-:W-:Y:S01]  /*71170*/  VIADD R42, R46, 0x30 ;  /* 0x000000302e2a7836 */ /* 0x000fe20000000000 */
[----:B0-----:R-:W-:Y:S01]  /*71180*/  PRMT R41, R34, 0x7773, RZ ;  /* 0x0000777322297816 */ /* 0x001fe200000000ff */
[----:B------:R-:W-:Y:S01]  /*71190*/  IMAD.X R39, R47, 0x1, R60, P1 ;  /* 0x000000012f277824 */ /* 0x000fe200008e063c */
[----:B------:R-:W-:Y:S01]  /*711a0*/  IADD3 R36, P6, R40, R0, RZ ;  /* 0x0000000028247210 */ /* 0x000fe20007fde0ff */
[----:B------:R-:W-:Y:S01]  /*711b0*/  ULDC UR6, c[0x0][0x22c] ;  /* 0x00008b0000067ab9 */ /* 0x000fe20000000800 */
[----:B------:R-:W-:Y:S01]  /*711c0*/  ULDC UR4, c[0x0][0x22c] ;  /* 0x00008b0000047ab9 */ /* 0x000fe20000000800 */
[----:B------:R-:W-:Y:S01]  /*711d0*/  ISETP.GE.AND P1, PT, R42, UR6, PT ;  /* 0x000000062a007c0c */ /* 0x000fe2000bf26270 */
[----:B------:R-:W-:Y:S01]  /*711e0*/  ULDC UR6, c[0x0][0x228] ;  /* 0x00008a0000067ab9 */ /* 0x000fe20000000800 */
[----:B-1----:R-:W-:Y:S01]  /*711f0*/  SHF.R.S32.HI R33, RZ, 0x1f, R40 ;  /* 0x0000001fff217819 */ /* 0x002fe20000011428 */
[----:B------:R-:W-:Y:S01]  /*71200*/  VIADD R32, R46, 0x31 ;  /* 0x000000312e207836 */ /* 0x000fe20000000000 */
[----:B------:R0:W-:Y:S01]  /*71210*/  @P4 STG.E.U8 desc[UR32][R38.64], R41 ;  /* 0x0000002926004986 */ /* 0x0001e2000c101120 */
[----:B------:R-:W-:Y:S01]  /*71220*/  PRMT R45, R35, 0x7770, RZ ;  /* 0x00007770232d7816 */ /* 0x000fe200000000ff */
[----:B------:R-:W-:Y:S01]  /*71230*/  ULDC UR8, c[0x0][0x228] ;  /* 0x00008a0000087ab9 */ /* 0x000fe20000000800 */
[C---:B------:R-:W-:Y:S01]  /*71240*/  IMAD.X R37, R33.reuse, 0x1, R2, P6 ;  /* 0x0000000121257824 */ /* 0x040fe200030e0602 */
[----:B------:R-:W-:Y:S01]  /*71250*/  ISETP.GE.AND P4, PT, R32, UR4, PT ;  /* 0x0000000420007c0c */ /* 0x000fe2000bf86270 */
[----:B------:R-:W-:Y:S01]  /*71260*/  ULDC UR4, c[0x0][0x248] ;  /* 0x0000920000047ab9 */ /* 0x000fe20000000800 */
[----:B------:R-:W-:Y:S01]  /*71270*/  ISETP.LT.AND P2, PT, R50, UR6, !P2 ;  /* 0x0000000632007c0c */ /* 0x000fe2000d741270 */
[----:B------:R-:W-:Y:S01]  /*71280*/  ULDC UR6, c[0x0][0x228] ;  /* 0x00008a0000067ab9 */ /* 0x000fe20000000800 */
[C---:B------:R-:W-:Y:S01]  /*71290*/  IADD3 R32, P6, R40.reuse, R3, RZ ;  /* 0x0000000328207210 */ /* 0x040fe20007fde0ff */
[----:B------:R-:W-:Y:S01]  /*712a0*/  VIADD R40, R40, UR4 ;  /* 0x0000000428287c36 */ /* 0x000fe20008000000 */
[----:B------:R1:W-:Y:S01]  /*712b0*/  @P5 STG.E.U8 desc[UR32][R36.64], R45 ;  /* 0x0000002d24005986 */ /* 0x0003e2000c101120 */
[----:B------:R-:W-:Y:S01]  /*712c0*/  ISETP.LT.AND P5, PT, R48, UR6, !P3 ;  /* 0x0000000630007c0c */ /* 0x000fe2000dfa1270 */
[----:B------:R-:W-:Y:S01]  /*712d0*/  ULDC UR6, c[0x0][0x228] ;  /* 0x00008a0000067ab9 */ /* 0x000fe20000000800 */
[----:B------:R-:W-:Y:S01]  /*712e0*/  IMAD.X R33, R33, 0x1, R60, P6 ;  /* 0x0000000121217824 */ /* 0x000fe200030e063c */
[----:B0-----:R-:W-:Y:S01]  /*712f0*/  PRMT R39, R35, 0x7771, RZ ;  /* 0x0000777123277816 */ /* 0x001fe200000000ff */
[----:B------:R-:W-:Y:S01]  /*71300*/  ULDC UR4, c[0x0][0x248] ;  /* 0x0000920000047ab9 */ /* 0x000fe20000000800 */
[----:B------:R-:W-:-:S02]  /*71310*/  SHF.R.S32.HI R47, RZ, 0x1f, R40 ;  /* 0x0000001fff2f7819 */ /* 0x000fc40000011428 */
[-C--:B------:R-:W-:Y:S02]  /*71320*/  IADD3 R34, P6, R40, R0.reuse, RZ ;  /* 0x0000000028227210 */ /* 0x080fe40007fde0ff */
[----:B------:R-:W-:Y:S01]  /*71330*/  ISETP.LT.AND P3, PT, R50, UR6, !P3 ;  /* 0x0000000632007c0c */ /* 0x000fe2000df61270 */
[----:B------:R0:W-:Y:S01]  /*71340*/  @P2 STG.E.U8 desc[UR32][R32.64], R39 ;  /* 0x0000002720002986 */ /* 0x0001e2000c101120 */
[C---:B------:R-:W-:Y:S02]  /*71350*/  PRMT R41, R35.reuse, 0x7773, RZ ;  /* 0x0000777323297816 */ /* 0x040fe400000000ff */
[----:B------:R-:W-:Y:S01]  /*71360*/  PRMT R43, R35, 0x7772, RZ ;  /* 0x00007772232b7816 */ /* 0x000fe200000000ff */
[C---:B------:R-:W-:Y:S01]  /*71370*/  IMAD.X R35, R47.reuse, 0x1, R2, P6 ;  /* 0x000000012f237824 */ /* 0x040fe200030e0602 */
[C---:B-1----:R-:W-:Y:S01]  /*71380*/  IADD3 R36, P2, R40.reuse, R3, RZ ;  /* 0x0000000328247210 */ /* 0x042fe20007f5e0ff */
[----:B------:R-:W-:Y:S01]  /*71390*/  VIADD R42, R40, UR4 ;  /* 0x00000004282a7c36 */ /* 0x000fe20008000000 */
[----:B------:R-:W-:Y:S01]  /*713a0*/  ISETP.LT.AND P6, PT, R48, UR8, !P1 ;  /* 0x0000000830007c0c */ /* 0x000fe2000cfc1270 */
[----:B------:R-:W-:Y:S01]  /*713b0*/  ULDC UR4, c[0x0][0x22c] ;  /* 0x00008b0000047ab9 */ /* 0x000fe20000000800 */
[----:B------:R1:W-:Y:S01]  /*713c0*/  @P5 STG.E.U8 desc[UR32][R34.64], R43 ;  /* 0x0000002b22005986 */ /* 0x0003e2000c101120 */
[----:B------:R-:W-:Y:S01]  /*713d0*/  IMAD.X R37, R47, 0x1, R60, P2 ;  /* 0x000000012f257824 */ /* 0x000fe200010e063c */
[----:B------:R-:W-:Y:S01]  /*713e0*/  ULDC UR6, c[0x0][0x228] ;  /* 0x00008a0000067ab9 */ /* 0x000fe20000000800 */
[----:B0-----:R-:W-:Y:S01]  /*713f0*/  VIADD R32, R46, 0x32 ;  /* 0x000000322e207836 */ /* 0x001fe20000000000 */
[----:B------:R-:W-:Y:S01]  /*71400*/  SHF.R.S32.HI R49, RZ, 0x1f, R42 ;  /* 0x0000001fff317819 */ /* 0x000fe2000001142a */
[----:B------:R-:W-:Y:S01]  /*71410*/  ULDC UR8, c[0x0][0x228] ;  /* 0x00008a0000087ab9 */ /* 0x000fe20000000800 */
[----:B------:R-:W-:-:S02]  /*71420*/  IADD3 R38, P5, R42, R0, RZ ;  /* 0x000000002a267210 */ /* 0x000fc40007fbe0ff */
[----:B------:R-:W-:Y:S01]  /*71430*/  ISETP.GE.AND P2, PT, R32, UR4, PT ;  /* 0x0000000420007c0c */ /* 0x000fe2000bf46270 */
[----:B------:R-:W-:Y:S01]  /*71440*/  ULDC UR4, c[0x0][0x248] ;  /* 0x0000920000047ab9 */ /* 0x000fe20000000800 */
[----:B------:R-:W-:Y:S01]  /*71450*/  PRMT R45, R28, 0x7770, RZ ;  /* 0x000077701c2d7816 */ /* 0x000fe200000000ff */
[C---:B------:R-:W-:Y:S01]  /*71460*/  IMAD.X R39, R49.reuse, 0x1, R2, P5 ;  /* 0x0000000131277824 */ /* 0x040fe200028e0602 */
[----:B------:R0:W-:Y:S01]  /*71470*/  @P3 STG.E.U8 desc[UR32][R36.64], R41 ;  /* 0x0000002924003986 */ /* 0x0001e2000c101120 */
[----:B------:R-:W-:Y:S01]  /*71480*/  ISETP.LT.AND P3, PT, R50, UR6, !P1 ;  /* 0x0000000632007c0c */ /* 0x000fe2000cf61270 */
[----:B-1----:R-:W-:Y:S01]  /*71490*/  VIADD R34, R42, UR4 ;  /* 0x000000042a227c36 */ /* 0x002fe20008000000 */
[----:B------:R-:W-:Y:S01]  /*714a0*/  ISETP.LT.AND P5, PT, R48, UR8, !P4 ;  /* 0x0000000830007c0c */ /* 0x000fe2000e7a1270 */
[----:B------:R1:W-:Y:S01]  /*714b0*/  @P6 STG.E.U8 desc[UR32][R38.64], R45 ;  /* 0x0000002d26006986 */ /* 0x0003e2000c101120 */
[----:B------:R-:W-:Y:S01]  /*714c0*/  IADD3 R32, P1, R42, R3, RZ ;  /* 0x000000032a207210 */ /* 0x000fe20007f3e0ff */
[----:B------:R-:W-:Y:S01]  /*714d0*/  ULDC UR4, c[0x0][0x22c] ;  /* 0x00008b0000047ab9 */ /* 0x000fe20000000800 */
[----:B------:R-:W-:Y:S01]  /*714e0*/  SHF.R.S32.HI R35, RZ, 0x1f, R34 ;  /* 0x0000001fff237819 */ /* 0x000fe20000011422 */
[----:B------:R-:W-:Y:S01]  /*714f0*/  ULDC UR6, c[0x0][0x228] ;  /* 0x00008a0000067ab9 */ /* 0x000fe20000000800 */
[----:B------:R-:W-:Y:S01]  /*71500*/  ULDC UR8, c[0x0][0x228] ;  /* 0x00008a0000087ab9 */ /* 0x000fe20000000800 */
[----:B0-----:R-:W-:Y:S01]  /*71510*/  IADD3 R36, P6, R34, R0, RZ ;  /* 0x0000000022247210 */ /* 0x001fe20007fde0ff */
[----:B------:R-:W-:-:S02]  /*71520*/  IMAD.X R33, R49, 0x1, R60, P1 ;  /* 0x0000000131217824 */ /* 0x000fc400008e063c */
[----:B-1----:R-:W-:Y:S01]  /*71530*/  VIADD R38, R46, 0x33 ;  /* 0x000000332e267836 */ /* 0x002fe20000000000 */
[C---:B------:R-:W-:Y:S01]  /*71540*/  PRMT R41, R28.reuse, 0x7771, RZ ;  /* 0x000077711c297816 */ /* 0x040fe200000000ff */
[C---:B------:R-:W-:Y:S01]  /*71550*/  IMAD.X R37, R35.reuse, 0x1, R2, P6 ;  /* 0x0000000123257824 */ /* 0x040fe200030e0602 */
[----:B------:R-:W-:Y:S02]  /*71560*/  PRMT R39, R28, 0x7772, RZ ;  /* 0x000077721c277816 */ /* 0x000fe400000000ff */
[----:B------:R-:W-:Y:S01]  /*71570*/  ISETP.GE.AND P1, PT, R38, UR4, PT ;  /* 0x0000000426007c0c */ /* 0x000fe2000bf26270 */
[----:B------:R-:W-:Y:S01]  /*71580*/  ULDC UR4, c[0x0][0x248] ;  /* 0x0000920000047ab9 */ /* 0x000fe20000000800 */
[----:B------:R-:W-:Y:S01]  /*71590*/  ISETP.LT.AND P4, PT, R50, UR6, !P4 ;  /* 0x0000000632007c0c */ /* 0x000fe2000e781270 */
[----:B------:R0:W-:Y:S01]  /*715a0*/  @P3 STG.E.U8 desc[UR32][R32.64], R41 ;  /* 0x0000002920003986 */ /* 0x0001e2000c101120 */
[C---:B------:R-:W-:Y:S01]  /*715b0*/  VIADD R38, R34.reuse, UR4 ;  /* 0x0000000422267c36 */ /* 0x040fe20008000000 */
[----:B------:R-:W-:Y:S01]  /*715c0*/  IADD3 R34, P3, R34, R3, RZ ;  /* 0x0000000322227210 */ /* 0x000fe20007f7e0ff */
[----:B------:R-:W-:Y:S01]  /*715d0*/  ULDC UR4, c[0x0][0x22c] ;  /* 0x00008b0000047ab9 */ /* 0x000fe20000000800 */
[----:B------:R1:W-:Y:S01]  /*715e0*/  @P5 STG.E.U8 desc[UR32][R36.64], R39 ;  /* 0x0000002724005986 */ /* 0x0003e2000c101120 */
[----:B------:R-:W-:Y:S01]  /*715f0*/  ISETP.LT.AND P5, PT, R48, UR8, !P2 ;  /* 0x0000000830007c0c */ /* 0x000fe2000d7a1270 */
[----:B------:R-:W-:Y:S01]  /*71600*/  ULDC UR6, c[0x0][0x228] ;  /* 0x00008a0000067ab9 */ /* 0x000fe20000000800 */
[----:B------:R-:W-:Y:S01]  /*71610*/  SHF.R.S32.HI R43, RZ, 0x1f, R38 ;  /* 0x0000001fff2b7819 */ /* 0x000fe20000011426 */
[----:B------:R-:W-:Y:S01]  /*71620*/  IMAD.X R35, R35, 0x1, R60, P3 ;  /* 0x0000000123237824 */ /* 0x000fe200018e063c */
[----:B------:R-:W-:Y:S01]  /*71630*/  ULDC UR8, c[0x0][0x228] ;  /* 0x00008a0000087ab9 */ /* 0x000fe20000000800 */
[----:B0-----:R-:W-:-:S02]  /*71640*/  IADD3 R32, P6, R38, R0, RZ ;  /* 0x0000000026207210 */ /* 0x001fc40007fde0ff */
[----:B------:R-:W-:Y:S01]  /*71650*/  PRMT R41, R28, 0x7773, RZ ;  /* 0x000077731c297816 */ /* 0x000fe200000000ff */
[----:B-1----:R-:W-:Y:S01]  /*71660*/  VIADD R36, R46, 0x34 ;  /* 0x000000342e247836 */ /* 0x002fe20000000000 */
[----:B------:R-:W-:Y:S01]  /*71670*/  PRMT R39, R29, 0x7770, RZ ;  /* 0x000077701d277816 */ /* 0x000fe200000000ff */
[C---:B------:R-:W-:Y:S02]  /*71680*/  IMAD.X R33, R43.reuse, 0x1, R2, P6 ;  /* 0x000000012b217824 */ /* 0x040fe400030e0602 */
[----:B------:R0:W-:Y:S01]  /*71690*/  @P4 STG.E.U8 desc[UR32][R34.64], R41 ;  /* 0x0000002922004986 */ /* 0x0001e2000c101120 */
[----:B------:R-:W-:Y:S01]  /*716a0*/  ISETP.LT.AND P4, PT, R50, UR6, !P2 ;  /* 0x0000000632007c0c */ /* 0x000fe2000d781270 */
[----:B------:R-:W-:Y:S01]  /*716b0*/  ULDC UR6, c[0x0][0x228] ;  /* 0x00008a0000067ab9 */ /* 0x000fe20000000800 */
[----:B------:R-:W-:Y:S01]  /*716c0*/  ISETP.GE.AND P3, PT, R36, UR4, PT ;  /* 0x0000000424007c0c */ /* 0x000fe2000bf66270 */
[----:B------:R-:W-:Y:S01]  /*716d0*/  ULDC UR4, c[0x0][0x248] ;  /* 0x0000920000047ab9 */ /* 0x000fe20000000800 */
[C---:B------:R-:W-:Y:S01]  /*716e0*/  IADD3 R36, P2, R38.reuse, R3, RZ ;  /* 0x0000000326247210 */ /* 0x040fe20007f5e0ff */
[----:B------:R-:W-:Y:S01]  /*716f0*/  VIADD R28, R38, UR4 ;  /* 0x00000004261c7c36 */ /* 0x000fe20008000000 */
[----:B------:R1:W-:Y:S01]  /*71700*/  @P5 STG.E.U8 desc[UR32][R32.64], R39 ;  /* 0x0000002720005986 */ /* 0x0003e2000c101120 */
[----:B------:R-:W-:Y:S01]  /*71710*/  ISETP.LT.AND P5, PT, R48, UR8, !P1 ;  /* 0x0000000830007c0c */ /* 0x000fe2000cfa1270 */
[----:B------:R-:W-:Y:S01]  /*71720*/  ULDC UR4, c[0x0][0x22c] ;  /* 0x00008b0000047ab9 */ /* 0x000fe20000000800 */
[----:B------:R-:W-:Y:S01]  /*71730*/  IMAD.X R37, R43, 0x1, R60, P2 ;  /* 0x000000012b257824 */ /* 0x000fe200010e063c */
[----:B------:R-:W-:Y:S01]  /*71740*/  SHF.R.S32.HI R45, RZ, 0x1f, R28 ;  /* 0x0000001fff2d7819 */ /* 0x000fe2000001141c */
[----:B------:R-:W-:Y:S01]  /*71750*/  ULDC UR8, c[0x0][0x228] ;  /* 0x00008a0000087ab9 */ /* 0x000fe20000000800 */
[----:B0-----:R-:W-:-:S02]  /*71760*/  IADD3 R34, P6, R28, R0, RZ ;  /* 0x000000001c227210 */ /* 0x001fc40007fde0ff */
[C---:B------:R-:W-:Y:S01]  /*71770*/  PRMT R41, R29.reuse, 0x7771, RZ ;  /* 0x000077711d297816 */ /* 0x040fe200000000ff */
[----:B-1----:R-:W-:Y:S01]  /*71780*/  VIADD R32, R46, 0x35 ;  /* 0x000000352e207836 */ /* 0x002fe20000000000 */
[----:B------:R-:W-:Y:S01]  /*71790*/  PRMT R39, R29, 0x7772, RZ ;  /* 0x000077721d277816 */ /* 0x000fe200000000ff */
[C---:B------:R-:W-:Y:S02]  /*717a0*/  IMAD.X R35, R45.reuse, 0x1, R2, P6 ;  /* 0x000000012d237824 */ /* 0x040fe400030e0602 */
[----:B------:R-:W-:Y:S01]  /*717b0*/  @P4 STG.E.U8 desc[UR32][R36.64], R41 ;  /* 0x0000002924004986 */ /* 0x000fe2000c101120 */
        /* <DEDUP_REMOVED lines=12> */
[----:B------:R-:W-:-:S02]  /*71880*/  IADD3 R28, P6, R38, R0, RZ ;  /* 0x00000000261c7210 */ /* 0x000fc40007fde0ff */
[----:B0-----:R-:W-:Y:S01]  /*71890*/  PRMT R39, R29, 0x7773, RZ ;  /* 0x000077731d277816 */ /* 0x001fe200000000ff */
[----:B------:R-:W-:Y:S01]  /*718a0*/  VIADD R34, R46, 0x36 ;  /* 0x000000362e227836 */ /* 0x000fe20000000000 */
[----:B------:R-:W-:Y:S01]  /*718b0*/  PRMT R37, R30, 0x7770, RZ ;  /* 0x000077701e257816 */ /* 0x000fe200000000ff */
[C---:B------:R-:W-:Y:S02]  /*718c0*/  IMAD.X R29, R43.reuse, 0x1, R2, P6 ;  /* 0x000000012b1d7824 */ /* 0x040fe400030e0602 */
        /* <DEDUP_REMOVED lines=8> */
[----:B------:R-:W-:Y:S01]  /*71950*/  ULDC UR4, c[0x0][0x228] ;  /* 0x00008a0000047ab9 */ /* 0x000fe20000000800 */
[----:B------:R-:W-:Y:S01]  /*71960*/  ULDC UR6, c[0x0][0x22c] ;  /* 0x00008b0000067ab9 */ /* 0x000fe20000000800 */
[----:B------:R-:W-:Y:S01]  /*71970*/  IMAD.X R35, R43, 0x1, R60, P3 ;  /* 0x000000012b237824 */ /* 0x000fe200018e063c */
[----:B------:R-:W-:Y:S01]  /*71980*/  ULDC UR8, c[0x0][0x228] ;  /* 0x00008a0000087ab9 */ /* 0x000fe20000000800 */
[----:B0-----:R-:W-:-:S02]  /*71990*/  SHF.R.S32.HI R33, RZ, 0x1f, R36 ;  /* 0x0000001fff217819 */ /* 0x001fc40000011424 */
[-C--:B-1----:R-:W-:Y:S02]  /*719a0*/  IADD3 R28, P6, R36, R0.reuse, RZ ;  /* 0x00000000241c7210 */ /* 0x082fe40007fde0ff */
[----:B------:R-:W-:Y:S01]  /*719b0*/  PRMT R37, R30, 0x7771, RZ ;  /* 0x000077711e257816 */ /* 0x000fe200000000ff */
[----:B------:R-:W-:Y:S01]  /*719c0*/  VIADD R38, R46, 0x37 ;  /* 0x000000372e267836 */ /* 0x000fe20000000000 */
[----:B------:R-:W-:Y:S01]  /*719d0*/  PRMT R39, R30, 0x7772, RZ ;  /* 0x000077721e277816 */ /* 0x000fe200000000ff */
[C---:B------:R-:W-:Y:S02]  /*719e0*/  IMAD.X R29, R33.reuse, 0x1, R2, P6 ;  /* 0x00000001211d7824 */ /* 0x040fe400030e0602 */
[----:B------:R0:W-:Y:S01]  /*719f0*/  @P4 STG.E.U8 desc[UR32][R34.64], R37 ;  /* 0x0000002522004986 */ /* 0x0001e2000c101120 */
[----:B------:R-:W-:Y:S01]  /*71a00*/  ISETP.LT.AND P4, PT, R50, UR4, !P2 ;  /* 0x0000000432007c0c */ /* 0x000fe2000d781270 */
[----:B------:R-:W-:Y:S01]  /*71a10*/  ULDC UR4, c[0x0][0x248] ;  /* 0x0000920000047ab9 */ /* 0x000fe20000000800 */
[C---:B------:R-:W-:Y:S01]  /*71a20*/  IADD3 R32, P2, R36.reuse, R3, RZ ;  /* 0x0000000324207210 */ /* 0x040fe20007f5e0ff */
[----:B------:R-:W-:Y:S01]  /*71a30*/  VIADD R36, R36, UR4 ;  /* 0x0000000424247c36 */ /* 0x000fe20008000000 */
[----:B------:R1:W-:Y:S01]  /*71a40*/  @P5 STG.E.U8 desc[UR32][R28.64], R39 ;  /* 0x000000271c005986 */ /* 0x0003e2000c101120 */
[----:B------:R-:W-:Y:S01]  /*71a50*/  ISETP.GE.AND P3, PT, R38, UR6, PT ;  /* 0x0000000626007c0c */ /* 0x000fe2000bf66270 */
[----:B------:R-:W-:Y:S01]  /*71a60*/  VIADD R38, R46, 0x38 ;  /* 0x000000382e267836 */ /* 0x000fe20000000000 */
[----:B------:R-:W-:Y:S01]  /*71a70*/  ISETP.LT.AND P5, PT, R48, UR8, !P1 ;  /* 0x0000000830007c0c */ /* 0x000fe2000cfa1270 */
[----:B------:R-:W-:Y:S01]  /*71a80*/  IMAD.X R33, R33, 0x1, R60, P2 ;  /* 0x0000000121217824 */ /* 0x000fe200010e063c */
[----:B------:R-:W-:Y:S01]  /*71a90*/  ULDC UR6, c[0x0][0x22c] ;  /* 0x00008b0000067ab9 */ /* 0x000fe20000000800 */
[----:B------:R-:W-:Y:S01]  /*71aa0*/  ULDC UR4, c[0x0][0x22c] ;  /* 0x00008b0000047ab9 */ /* 0x000fe20000000800 */
[----:B0-----:R-:W-:Y:S01]  /*71ab0*/  PRMT R37, R30, 0x7773, RZ ;  /* 0x000077731e257816 */ /* 0x001fe200000000ff */
[----:B------:R-:W-:Y:S01]  /*71ac0*/  ULDC UR8, c[0x0][0x228] ;  /* 0x00008a0000087ab9 */ /* 0x000fe20000000800 */
[----:B------:R-:W-:-:S02]  /*71ad0*/  IADD3 R34, P6, R36, R0, RZ ;  /* 0x0000000024227210 */ /* 0x000fc40007fde0ff */
[----:B-1----:R-:W-:Y:S01]  /*71ae0*/  SHF.R.S32.HI R29, RZ, 0x1f, R36 ;  /* 0x0000001fff1d7819 */ /* 0x002fe20000011424 */
[----:B------:R-:W-:Y:S01]  /*71af0*/  VIADD R28, R46, 0x39 ;  /* 0x000000392e1c7836 */ /* 0x000fe20000000000 */
[----:B------:R-:W-:Y:S01]  /*71b00*/  ISETP.GE.AND P2, PT, R38, UR6, PT ;  /* 0x0000000626007c0c */ /* 0x000fe2000bf46270 */
[----:B------:R-:W-:Y:S01]  /*71b10*/  ULDC UR6, c[0x0][0x228] ;  /* 0x00008a0000067ab9 */ /* 0x000fe20000000800 */
[----:B------:R0:W-:Y:S01]  /*71b20*/  @P4 STG.E.U8 desc[UR32][R32.64], R37 ;  /* 0x0000002520004986 */ /* 0x0001e2000c101120 */
[----:B------:R-:W-:Y:S01]  /*71b30*/  IMAD.X R35, R29, 0x1, R2, P6 ;  /* 0x000000011d237824 */ /* 0x000fe200030e0602 */
[C---:B------:R-:W-:Y:S02]  /*71b40*/  PRMT R43, R31.reuse, 0x7770, RZ ;  /* 0x000077701f2b7816 */ /* 0x040fe400000000ff */
[----:B------:R-:W-:Y:S01]  /*71b50*/  ISETP.GE.AND P4, PT, R28, UR4, PT ;  /* 0x000000041c007c0c */ /* 0x000fe2000bf86270 */
[----:B------:R-:W-:Y:S01]  /*71b60*/  ULDC UR4, c[0x0][0x248] ;  /* 0x0000920000047ab9 */ /* 0x000fe20000000800 */
[----:B------:R-:W-:Y:S01]  /*71b70*/  ISETP.LT.AND P1, PT, R50, UR6, !P1 ;  /* 0x0000000632007c0c */ /* 0x000fe2000cf21270 */
[----:B------:R-:W-:Y:S01]  /*71b80*/  ULDC UR6, c[0x0][0x228] ;  /* 0x00008a0000067ab9 */ /* 0x000fe20000000800 */
[----:B------:R-:W-:Y:S01]  /*71b90*/  IADD3 R28, P6, R36, R3, RZ ;  /* 0x00000003241c7210 */ /* 0x000fe20007fde0ff */
[----:B------:R1:W-:Y:S01]  /*71ba0*/  @P5 STG.E.U8 desc[UR32][R34.64], R43 ;  /* 0x0000002b22005986 */ /* 0x0003e2000c101120 */
[----:B------:R-:W-:Y:S01]  /*71bb0*/  ISETP.LT.AND P5, PT, R48, UR6, !P3 ;  /* 0x0000000630007c0c */ /* 0x000fe2000dfa1270 */
[----:B------:R-:W-:Y:S01]  /*71bc0*/  ULDC UR6, c[0x0][0x228] ;  /* 0x00008a0000067ab9 */ /* 0x000fe20000000800 */
[----:B0-----:R-:W-:Y:S01]  /*71bd0*/  VIADD R32, R36, UR4 ;  /* 0x0000000424207c36 */ /* 0x001fe20008000000 */
[----:B------:R-:W-:Y:S01]  /*71be0*/  PRMT R41, R31, 0x7771, RZ ;  /* 0x000077711f297816 */ /* 0x000fe200000000ff */
[----:B------:R-:W-:Y:S01]  /*71bf0*/  IMAD.X R29, R29, 0x1, R60, P6 ;  /* 0x000000011d1d7824 */ /* 0x000fe200030e063c */
[----:B------:R-:W-:-:S02]  /*71c00*/  ULDC UR4, c[0x0][0x248] ;  /* 0x0000920000047ab9 */ /* 0x000fc40000000800 */
[----:B------:R-:W-:Y:S02]  /*71c10*/  SHF.R.S32.HI R33, RZ, 0x1f, R32 ;  /* 0x0000001fff217819 */ /* 0x000fe40000011420 */
[-C--:B------:R-:W-:Y:S02]  /*71c20*/  IADD3 R30, P6, R32, R0.reuse, RZ ;  /* 0x00000000201e7210 */ /* 0x080fe40007fde0ff */
[----:B------:R-:W-:Y:S01]  /*71c30*/  ISETP.LT.AND P3, PT, R50, UR6, !P3 ;  /* 0x0000000632007c0c */ /* 0x000fe2000df61270 */
[----:B------:R0:W-:Y:S01]  /*71c40*/  @P1 STG.E.U8 desc[UR32][R28.64], R41 ;  /* 0x000000291c001986 */ /* 0x0001e2000c101120 */
[C---:B------:R-:W-:Y:S01]  /*71c50*/  PRMT R37, R31.reuse, 0x7773, RZ ;  /* 0x000077731f257816 */ /* 0x040fe200000000ff */
[C---:B-1----:R-:W-:Y:S01]  /*71c60*/  VIADD R34, R32.reuse, UR4 ;  /* 0x0000000420227c36 */ /* 0x042fe20008000000 */
[----:B------:R-:W-:Y:S01]  /*71c70*/  PRMT R39, R31, 0x7772, RZ ;  /* 0x000077721f277816 */ /* 0x000fe200000000ff */
[C---:B------:R-:W-:Y:S01]  /*71c80*/  IMAD.X R31, R33.reuse, 0x1, R2, P6 ;  /* 0x00000001211f7824 */ /* 0x040fe200030e0602 */
[-C--:B------:R-:W-:Y:S01]  /*71c90*/  IADD3 R32, P1, R32, R3.reuse, RZ ;  /* 0x0000000320207210 */ /* 0x080fe20007f3e0ff */
[----:B------:R-:W-:Y:S01]  /*71ca0*/  VIADD R35, R46, 0x3a ;  /* 0x0000003a2e237836 */ /* 0x000fe20000000000 */
[----:B------:R-:W-:Y:S01]  /*71cb0*/  ISETP.LT.AND P6, PT, R48, UR8, !P2 ;  /* 0x0000000830007c0c */ /* 0x000fe2000d7c1270 */
[----:B------:R-:W-:Y:S01]  /*71cc0*/  ULDC UR4, c[0x0][0x22c] ;  /* 0x00008b0000047ab9 */ /* 0x000fe20000000800 */
[----:B------:R1:W-:Y:S01]  /*71cd0*/  @P5 STG.E.U8 desc[UR32][R30.64], R39 ;  /* 0x000000271e005986 */ /* 0x0003e2000c101120 */
[----:B------:R-:W-:Y:S01]  /*71ce0*/  SHF.R.S32.HI R43, RZ, 0x1f, R34 ;  /* 0x0000001fff2b7819 */ /* 0x000fe20000011422 */
[----:B------:R-:W-:Y:S01]  /*71cf0*/  IMAD.X R33, R33, 0x1, R60, P1 ;  /* 0x0000000121217824 */ /* 0x000fe200008e063c */
[-C--:B0-----:R-:W-:Y:S01]  /*71d00*/  IADD3 R28, P5, R34, R0.reuse, RZ ;  /* 0x00000000221c7210 */ /* 0x081fe20007fbe0ff */
[----:B------:R-:W-:Y:S01]  /*71d10*/  ULDC UR6, c[0x0][0x228] ;  /* 0x00008a0000067ab9 */ /* 0x000fe20000000800 */
[----:B------:R-:W-:Y:S01]  /*71d20*/  ISETP.GE.AND P1, PT, R35, UR4, PT ;  /* 0x0000000423007c0c */ /* 0x000fe2000bf26270 */
[----:B------:R-:W-:Y:S01]  /*71d30*/  ULDC UR4, c[0x0][0x248] ;  /* 0x0000920000047ab9 */ /* 0x000fe20000000800 */
[----:B------:R-:W-:Y:S01]  /*71d40*/  PRMT R41, R24, 0x7770, RZ ;  /* 0x0000777018297816 */ /* 0x000fe200000000ff */
[----:B------:R-:W-:Y:S01]  /*71d50*/  IMAD.X R29, R43, 0x1, R2, P5 ;  /* 0x000000012b1d7824 */ /* 0x000fe200028e0602 */
[----:B------:R0:W-:Y:S01]  /*71d60*/  @P3 STG.E.U8 desc[UR32][R32.64], R37 ;  /* 0x0000002520003986 */ /* 0x0001e2000c101120 */
[----:B------:R-:W-:Y:S01]  /*71d70*/  ULDC UR8, c[0x0][0x228] ;  /* 0x00008a0000087ab9 */ /* 0x000fe20000000800 */
        /* <DEDUP_REMOVED lines=9> */
[----:B------:R-:W-:Y:S01]  /*71e10*/  ULDC UR8, c[0x0][0x228] ;  /* 0x00008a0000087ab9 */ /* 0x000fe20000000800 */
[----:B0-----:R-:W-:Y:S01]  /*71e20*/  IADD3 R32, P6, R35, R0, RZ ;  /* 0x0000000023207210 */ /* 0x001fe20007fde0ff */
[----:B------:R-:W-:-:S02]  /*71e30*/  IMAD.X R31, R43, 0x1, R60, P2 ;  /* 0x000000012b1f7824 */ /* 0x000fc400010e063c */
[----:B--2---:R-:W-:Y:S01]  /*71e40*/  VIADD R28, R46, 0x3b ;  /* 0x0000003b2e1c7836 */ /* 0x004fe20000000000 */
[----:B------:R-:W-:Y:S01]  /*71e50*/  PRMT R37, R24, 0x7772, RZ ;  /* 0x0000777218257816 */ /* 0x000fe200000000ff */
[----:B------:R-:W-:Y:S01]  /*71e60*/  IMAD.X R33, R45, 0x1, R2, P6 ;  /* 0x000000012d217824 */ /* 0x000fe200030e0602 */
[----:B------:R-:W-:Y:S01]  /*71e70*/  ISETP.LT.AND P4, PT, R50, UR6, !P4 ;  /* 0x0000000632007c0c */ /* 0x000fe2000e781270 */
[----:B------:R0:W-:Y:S01]  /*71e80*/  @P3 STG.E.U8 desc[UR32][R30.64], R39 ;  /* 0x000000271e003986 */ /* 0x0001e2000c101120 */
        /* <DEDUP_REMOVED lines=10> */
[----:B------:R-:W-:Y:S01]  /*71f30*/  PRMT R35, R25, 0x7770, RZ ;  /* 0x0000777019237816 */ /* 0x000fe200000000ff */
[----:B------:R-:W-:Y:S01]  /*71f40*/  ULDC UR8, c[0x0][0x228] ;  /* 0x00008a0000087ab9 */ /* 0x000fe20000000800 */
[----:B0-----:R-:W-:-:S02]  /*71f50*/  IADD3 R30, P6, R34, R0, RZ ;  /* 0x00000000221e7210 */ /* 0x001fc40007fde0ff */
[----:B-1----:R-:W-:Y:S01]  /*71f60*/  PRMT R37, R24, 0x7773, RZ ;  /* 0x0000777318257816 */ /* 0x002fe200000000ff */
[----:B------:R-:W-:Y:S02]  /*71f70*/  VIADD R32, R46, 0x3c ;  /* 0x0000003c2e207836 */ /* 0x000fe40000000000 */
        /* <DEDUP_REMOVED lines=10> */
[----:B------:R-:W-:Y:S01]  /*72020*/  SHF.R.S32.HI R39, RZ, 0x1f, R24 ;  /* 0x0000001fff277819 */ /* 0x000fe20000011418 */
[----:B------:R-:W-:Y:S01]  /*72030*/  IMAD.X R33, R41, 0x1, R60, P1 ;  /* 0x0000000129217824 */ /* 0x000fe200008e063c */
[----:B------:R-:W-:Y:S01]  /*72040*/  ULDC UR6, c[0x0][0x228] ;  /* 0x00008a0000067ab9 */ /* 0x000fe20000000800 */
[----:B0-----:R-:W-:Y:S01]  /*72050*/  IADD3 R28, P6, R24, R0, RZ ;  /* 0x00000000181c7210 */ /* 0x001fe20007fde0ff */
[----:B------:R-:W-:Y:S01]  /*72060*/  ULDC UR8, c[0x0][0x228] ;  /* 0x00008a0000087ab9 */ /* 0x000fe20000000800 */
[C---:B------:R-:W-:Y:S01]  /*72070*/  PRMT R37, R25.reuse, 0x7771, RZ ;  /* 0x0000777119257816 */ /* 0x040fe200000000ff */
[----:B-1----:R-:W-:Y:S01]  /*72080*/  VIADD R30, R46, 0x3d ;  /* 0x0000003d2e1e7836 */ /* 0x002fe20000000000 */
[----:B------:R-:W-:Y:S01]  /*72090*/  PRMT R35, R25, 0x7772, RZ ;  /* 0x0000777219237816 */ /* 0x000fe200000000ff */
[----:B------:R-:W-:-:S02]  /*720a0*/  IMAD.X R29, R39, 0x1, R2, P6 ;  /* 0x00000001271d7824 */ /* 0x000fc400030e0602 */
        /* <DEDUP_REMOVED lines=57> */
[----:B------:R-:W-:Y:S02]  /*72440*/  PRMT R37, R27, 0x7770, RZ ;  /* 0x000077701b257816 */ /* 0x000fe400000000ff */
        /* <DEDUP_REMOVED lines=10> */
[----:B------:R-:W-:Y:S01]  /*724f0*/  PRMT R35, R27, 0x7771, RZ ;  /* 0x000077711b237816 */ /* 0x000fe200000000ff */
[----:B------:R-:W-:Y:S01]  /*72500*/  ULDC UR4, c[0x0][0x248] ;  /* 0x0000920000047ab9 */ /* 0x000fe20000000800 */
[----:B------:R-:W-:-:S02]  /*72510*/  SHF.R.S32.HI R39, RZ, 0x1f, R32 ;  /* 0x0000001fff277819 */ /* 0x000fc40000011420 */
[-C--:B------:R-:W-:Y:S02]  /*72520*/  IADD3 R26, P6, R32, R0.reuse, RZ ;  /* 0x00000000201a7210 */ /* 0x080fe40007fde0ff */
[----:B------:R-:W-:Y:S01]  /*72530*/  ISETP.LT.AND P3, PT, R50, UR6, !P3 ;  /* 0x0000000632007c0c */ /* 0x000fe2000df61270 */
[----:B------:R2:W-:Y:S01]  /*72540*/  @P2 STG.E.U8 desc[UR32][R24.64], R35 ;  /* 0x0000002318002986 */ /* 0x0005e2000c101120 */
[C---:B0-----:R-:W-:Y:S02]  /*72550*/  PRMT R33, R27.reuse, 0x7773, RZ ;  /* 0x000077731b217816 */ /* 0x041fe400000000ff */
[----:B------:R-:W-:Y:S01]  /*72560*/  PRMT R31, R27, 0x7772, RZ ;  /* 0x000077721b1f7816 */ /* 0x000fe200000000ff */
[C---:B------:R-:W-:Y:S01]  /*72570*/  IMAD.X R27, R39.reuse, 0x1, R2, P6 ;  /* 0x00000001271b7824 */ /* 0x040fe200030e0602 */
[CC--:B-1----:R-:W-:Y:S01]  /*72580*/  IADD3 R28, P2, R32.reuse, R3.reuse, RZ ;  /* 0x00000003201c7210 */ /* 0x0c2fe20007f5e0ff */
[----:B------:R-:W-:Y:S01]  /*72590*/  VIADD R30, R32, UR4 ;  /* 0x00000004201e7c36 */ /* 0x000fe20008000000 */
[----:B------:R-:W-:Y:S01]  /*725a0*/  ISETP.LT.AND P6, PT, R48, UR8, !P1 ;  /* 0x0000000830007c0c */ /* 0x000fe2000cfc1270 */
[----:B------:R-:W-:Y:S01]  /*725b0*/  VIADD R32, R46, 0x42 ;  /* 0x000000422e207836 */ /* 0x000fe20000000000 */
[----:B------:R0:W-:Y:S01]  /*725c0*/  @P5 STG.E.U8 desc[UR32][R26.64], R31 ;  /* 0x0000001f1a005986 */ /* 0x0001e2000c101120 */
[----:B------:R-:W-:Y:S01]  /*725d0*/  IMAD.X R29, R39, 0x1, R60, P2 ;  /* 0x00000001271d7824 */ /* 0x000fe200010e063c */
[----:B------:R-:W-:Y:S01]  /*725e0*/  SHF.R.S32.HI R37, RZ, 0x1f, R30 ;  /* 0x0000001fff257819 */ /* 0x000fe2000001141e */
[----:B------:R-:W-:Y:S01]  /*725f0*/  ULDC UR4, c[0x0][0x22c] ;  /* 0x00008b0000047ab9 */ /* 0x000fe20000000800 */
[-C--:B--2---:R-:W-:Y:S01]  /*72600*/  IADD3 R24, P5, R30, R0.reuse, RZ ;  /* 0x000000001e187210 */ /* 0x084fe20007fbe0ff */
        /* <DEDUP_REMOVED lines=8> */
[----:B0-----:R-:W-:Y:S01]  /*72690*/  VIADD R31, R30, UR4 ;  /* 0x000000041e1f7c36 */ /* 0x001fe20008000000 */
[----:B------:R-:W-:Y:S01]  /*726a0*/  ISETP.LT.AND P5, PT, R48, UR8, !P4 ;  /* 0x0000000830007c0c */ /* 0x000fe2000e7a1270 */
[----:B------:R0:W-:Y:S01]  /*726b0*/  @P6 STG.E.U8 desc[UR32][R24.64], R35 ;  /* 0x0000002318006986 */ /* 0x0001e2000c101120 */
[----:B------:R-:W-:Y:S01]  /*726c0*/  IADD3 R26, P1, R30, R3, RZ ;  /* 0x000000031e1a7210 */ /* 0x000fe20007f3e0ff */
[----:B------:R-:W-:Y:S01]  /*726d0*/  ULDC UR4, c[0x0][0x22c] ;  /* 0x00008b0000047ab9 */ /* 0x000fe20000000800 */
[----:B------:R-:W-:Y:S01]  /*726e0*/  SHF.R.S32.HI R39, RZ, 0x1f, R31 ;  /* 0x0000001fff277819 */ /* 0x000fe2000001141f */
[----:B------:R-:W-:Y:S01]  /*726f0*/  ULDC UR6, c[0x0][0x228] ;  /* 0x00008a0000067ab9 */ /* 0x000fe20000000800 */
[----:B------:R-:W-:Y:S01]  /*72700*/  ULDC UR8, c[0x0][0x228] ;  /* 0x00008a0000087ab9 */ /* 0x000fe20000000800 */
[----:B-1----:R-:W-:Y:S01]  /*72710*/  IADD3 R28, P6, R31, R0, RZ ;  /* 0x000000001f1c7210 */ /* 0x002fe20007fde0ff */
[----:B------:R-:W-:-:S02]  /*72720*/  IMAD.X R27, R37, 0x1, R60, P1 ;  /* 0x00000001251b7824 */ /* 0x000fc400008e063c */
[----:B0-----:R-:W-:Y:S01]  /*72730*/  VIADD R24, R46, 0x43 ;  /* 0x000000432e187836 */ /* 0x001fe20000000000 */
[C---:B------:R-:W-:Y:S01]  /*72740*/  PRMT R35, R20.reuse, 0x7771, RZ ;  /* 0x0000777114237816 */ /* 0x040fe200000000ff */
[----:B------:R-:W-:Y:S01]  /*72750*/  IMAD.X R29, R39, 0x1, R2, P6 ;  /* 0x00000001271d7824 */ /* 0x000fe200030e0602 */
        /* <DEDUP_REMOVED lines=13> */
[----:B0-----:R-:W-:Y:S01]  /*72830*/  IADD3 R26, P6, R30, R0, RZ ;  /* 0x000000001e1a7210 */ /* 0x001fe20007fde0ff */
[----:B------:R-:W-:Y:S01]  /*72840*/  ULDC UR8, c[0x0][0x228] ;  /* 0x00008a0000087ab9 */ /* 0x000fe20000000800 */
[----:B-1----:R-:W-:Y:S01]  /*72850*/  PRMT R33, R20, 0x7773, RZ ;  /* 0x0000777314217816 */ /* 0x002fe200000000ff */
[----:B------:R-:W-:Y:S01]  /*72860*/  VIADD R28, R46, 0x44 ;  /* 0x000000442e1c7836 */ /* 0x000fe20000000000 */
[----:B------:R-:W-:Y:S01]  /*72870*/  PRMT R31, R21, 0x7770, RZ ;  /* 0x00007770151f7816 */ /* 0x000fe200000000ff */
[----:B------:R-:W-:-:S02]  /*72880*/  IMAD.X R27, R37, 0x1, R2, P6 ;  /* 0x00000001251b7824 */ /* 0x000fc400030e0602 */
        /* <DEDUP_REMOVED lines=49> */
[----:B------:R-:W-:Y:S02]  /*72ba0*/  PRMT R31, R22, 0x7771, RZ ;  /* 0x00007771161f7816 */ /* 0x000fe400000000ff */
[----:B-1----:R-:W-:-:S03]  /*72bb0*/  IADD3 R20, P6, R28, R0, RZ ;  /* 0x000000001c147210 */ /* 0x002fc60007fde0ff */
[----:B------:R0:W-:Y:S01]  /*72bc0*/  @P4 STG.E.U8 desc[UR32][R24.64], R31 ;  /* 0x0000001f18004986 */ /* 0x0001e2000c101120 */
[----:B------:R-:W-:Y:S01]  /*72bd0*/  PRMT R29, R22, 0x7772, RZ ;  /* 0x00007772161d7816 */ /* 0x000fe200000000ff */
[----:B------:R-:W-:Y:S01]  /*72be0*/  VIADD R30, R46, 0x47 ;  /* 0x000000472e1e7836 */ /* 0x000fe20000000000 */
[----:B------:R-:W-:Y:S01]  /*72bf0*/  ISETP.LT.AND P4, PT, R50, UR4, !P2 ;  /* 0x0000000432007c0c */ /* 0x000fe2000d781270 */
[C---:B------:R-:W-:Y:S01]  /*72c00*/  IMAD.X R21, R27.reuse, 0x1, R2, P6 ;  /* 0x000000011b157824 */ /* 0x040fe200030e0602 */
[----:B------:R-:W-:Y:S01]  /*72c10*/  ULDC UR4, c[0x0][0x248] ;  /* 0x0000920000047ab9 */ /* 0x000fe20000000800 */
[CC--:B------:R-:W-:Y:S01]  /*72c20*/  IADD3 R26, P2, R28.reuse, R3.reuse, RZ ;  /* 0x000000031c1a7210 */ /* 0x0c0fe20007f5e0ff */
[----:B------:R-:W-:Y:S01]  /*72c30*/  VIADD R28, R28, UR4 ;  /* 0x000000041c1c7c36 */ /* 0x000fe20008000000 */
[----:B------:R-:W-:Y:S01]  /*72c40*/  ISETP.GE.AND P3, PT, R30, UR6, PT ;  /* 0x000000061e007c0c */ /* 0x000fe2000bf66270 */
[----:B------:R1:W-:Y:S01]  /*72c50*/  @P5 STG.E.U8 desc[UR32][R20.64], R29 ;  /* 0x0000001d14005986 */ /* 0x0003e2000c101120 */
[----:B------:R-:W-:Y:S01]  /*72c60*/  ISETP.LT.AND P5, PT, R48, UR8, !P1 ;  /* 0x0000000830007c0c */ /* 0x000fe2000cfa1270 */
[----:B------:R-:W-:Y:S01]  /*72c70*/  VIADD R30, R46, 0x48 ;  /* 0x000000482e1e7836 */ /* 0x000fe20000000000 */
[----:B0-----:R-:W-:Y:S01]  /*72c80*/  PRMT R25, R22, 0x7773, RZ ;  /* 0x0000777316197816 */ /* 0x001fe200000000ff */
[----:B------:R-:W-:Y:S01]  /*72c90*/  IMAD.X R27, R27, 0x1, R60, P2 ;  /* 0x000000011b1b7824 */ /* 0x000fe200010e063c */
[----:B------:R-:W-:Y:S01]  /*72ca0*/  SHF.R.S32.HI R31, RZ, 0x1f, R28 ;  /* 0x0000001fff1f7819 */ /* 0x000fe2000001141c */
[----:B------:R-:W-:Y:S01]  /*72cb0*/  ULDC UR6, c[0x0][0x22c] ;  /* 0x00008b0000067ab9 */ /* 0x000fe20000000800 */
[----:B------:R-:W-:Y:S01]  /*72cc0*/  VIADD R22, R46, 0x49 ;  /* 0x000000492e167836 */ /* 0x000fe20000000000 */
[----:B------:R-:W-:Y:S01]  /*72cd0*/  ISETP.GE.AND P2, PT, R30, UR6, PT ;  /* 0x000000061e007c0c */ /* 0x000fe2000bf46270 */
[----:B------:R-:W-:Y:S01]  /*72ce0*/  ULDC UR4, c[0x0][0x22c] ;  /* 0x00008b0000047ab9 */ /* 0x000fe20000000800 */
[----:B------:R-:W-:Y:S01]  /*72cf0*/  ULDC UR6, c[0x0][0x228] ;  /* 0x00008a0000067ab9 */ /* 0x000fe20000000800 */
[----:B-1----:R-:W-:Y:S01]  /*72d00*/  IADD3 R20, P6, R28, R0, RZ ;  /* 0x000000001c147210 */ /* 0x002fe20007fde0ff */
[----:B------:R0:W-:Y:S01]  /*72d10*/  @P4 STG.E.U8 desc[UR32][R26.64], R25 ;  /* 0x000000191a004986 */ /* 0x0001e2000c101120 */
[----:B------:R-:W-:Y:S01]  /*72d20*/  PRMT R33, R23, 0x7770, RZ ;  /* 0x0000777017217816 */ /* 0x000fe200000000ff */
[----:B------:R-:W-:Y:S01]  /*72d30*/  ULDC UR8, c[0x0][0x228] ;  /* 0x00008a0000087ab9 */ /* 0x000fe20000000800 */
[----:B------:R-:W-:Y:S01]  /*72d40*/  ISETP.GE.AND P4, PT, R22, UR4, PT ;  /* 0x0000000416007c0c */ /* 0x000fe2000bf86270 */
[C---:B------:R-:W-:Y:S01]  /*72d50*/  IMAD.X R21, R31.reuse, 0x1, R2, P6 ;  /* 0x000000011f157824 */ /* 0x040fe200030e0602 */
[----:B------:R-:W-:Y:S01]  /*72d60*/  ISETP.LT.AND P1, PT, R50, UR6, !P1 ;  /* 0x0000000632007c0c */ /* 0x000fe2000cf21270 */
[----:B------:R-:W-:Y:S01]  /*72d70*/  ULDC UR4, c[0x0][0x248] ;  /* 0x0000920000047ab9 */ /* 0x000fe20000000800 */
[C---:B------:R-:W-:Y:S01]  /*72d80*/  IADD3 R24, P6, R28.reuse, R3, RZ ;  /* 0x000000031c187210 */ /* 0x040fe20007fde0ff */
[----:B------:R-:W-:Y:S01]  /*72d90*/  ULDC UR6, c[0x0][0x228] ;  /* 0x00008a0000067ab9 */ /* 0x000fe20000000800 */
[----:B------:R-:W-:Y:S01]  /*72da0*/  VIADD R22, R28, UR4 ;  /* 0x000000041c167c36 */ /* 0x000fe20008000000 */
[----:B------:R1:W-:Y:S01]  /*72db0*/  @P5 STG.E.U8 desc[UR32][R20.64], R33 ;  /* 0x0000002114005986 */ /* 0x0003e2000c101120 */
[----:B------:R-:W-:Y:S01]  /*72dc0*/  ISETP.LT.AND P5, PT, R48, UR6, !P3 ;  /* 0x0000000630007c0c */ /* 0x000fe2000dfa1270 */
[----:B0-----:R-:W-:Y:S01]  /*72dd0*/  IMAD.X R25, R31, 0x1, R60, P6 ;  /* 0x000000011f197824 */ /* 0x001fe200030e063c */
[C---:B------:R-:W-:Y:S01]  /*72de0*/  PRMT R29, R23.reuse, 0x7773, RZ ;  /* 0x00007773171d7816 */ /* 0x040fe200000000ff */
[----:B------:R-:W-:Y:S01]  /*72df0*/  ULDC UR6, c[0x0][0x228] ;  /* 0x00008a0000067ab9 */ /* 0x000fe20000000800 */
[C---:B------:R-:W-:Y:S01]  /*72e00*/  PRMT R31, R23.reuse, 0x7771, RZ ;  /* 0x00007771171f7816 */ /* 0x040fe200000000ff */
[----:B------:R-:W-:Y:S01]  /*72e10*/  ULDC UR4, c[0x0][0x248] ;  /* 0x0000920000047ab9 */ /* 0x000fe20000000800 */
[----:B------:R-:W-:-:S02]  /*72e20*/  PRMT R27, R23, 0x7772, RZ ;  /* 0x00007772171b7816 */ /* 0x000fc400000000ff */
[----:B------:R-:W-:Y:S02]  /*72e30*/  SHF.R.S32.HI R23, RZ, 0x1f, R22 ;  /* 0x0000001fff177819 */ /* 0x000fe40000011416 */
[-C--:B-1----:R-:W-:Y:S02]  /*72e40*/  IADD3 R20, P6, R22, R0.reuse, RZ ;  /* 0x0000000016147210 */ /* 0x082fe40007fde0ff */
[----:B------:R-:W-:Y:S01]  /*72e50*/  ISETP.LT.AND P3, PT, R50, UR6, !P3 ;  /* 0x0000000632007c0c */ /* 0x000fe2000df61270 */
[----:B------:R0:W-:Y:S01]  /*72e60*/  @P1 STG.E.U8 desc[UR32][R24.64], R31 ;  /* 0x0000001f18001986 */ /* 0x0001e2000c101120 */
[C---:B------:R-:W-:Y:S01]  /*72e70*/  VIADD R26, R22.reuse, UR4 ;  /* 0x00000004161a7c36 */ /* 0x040fe20008000000 */
[----:B------:R-:W-:Y:S01]  /*72e80*/  IADD3 R22, P1, R22, R3, RZ ;  /* 0x0000000316167210 */ /* 0x000fe20007f3e0ff */
[C---:B------:R-:W-:Y:S01]  /*72e90*/  IMAD.X R21, R23.reuse, 0x1, R2, P6 ;  /* 0x0000000117157824 */ /* 0x040fe200030e0602 */
[----:B------:R-:W-:Y:S01]  /*72ea0*/  ISETP.LT.AND P6, PT, R48, UR8, !P2 ;  /* 0x0000000830007c0c */ /* 0x000fe2000d7c1270 */
[----:B------:R-:W-:Y:S01]  /*72eb0*/  VIADD R28, R46, 0x4a ;  /* 0x0000004a2e1c7836 */ /* 0x000fe20000000000 */
[----:B------:R-:W-:Y:S01]  /*72ec0*/  SHF.R.S32.HI R33, RZ, 0x1f, R26 ;  /* 0x0000001fff217819 */ /* 0x000fe2000001141a */
[----:B------:R-:W-:Y:S01]  /*72ed0*/  IMAD.X R23, R23, 0x1, R60, P1 ;  /* 0x0000000117177824 */ /* 0x000fe200008e063c */
[----:B------:R1:W-:Y:S01]  /*72ee0*/  @P5 STG.E.U8 desc[UR32][R20.64], R27 ;  /* 0x0000001b14005986 */ /* 0x0003e2000c101120 */
[----:B------:R-:W-:Y:S01]  /*72ef0*/  ULDC UR4, c[0x0][0x22c] ;  /* 0x00008b0000047ab9 */ /* 0x000fe20000000800 */
[----:B------:R-:W-:Y:S01]  /*72f00*/  ULDC UR6, c[0x0][0x228] ;  /* 0x00008a0000067ab9 */ /* 0x000fe20000000800 */
[----:B------:R-:W-:Y:S01]  /*72f10*/  ULDC UR8, c[0x0][0x228] ;  /* 0x00008a0000087ab9 */ /* 0x000fe20000000800 */
[----:B0-----:R-:W-:-:S02]  /*72f20*/  IADD3 R24, P5, R26, R0, RZ ;  /* 0x000000001a187210 */ /* 0x001fc40007fbe0ff */
[----:B------:R-:W-:Y:S01]  /*72f30*/  ISETP.GE.AND P1, PT, R28, UR4, PT ;  /* 0x000000041c007c0c */ /* 0x000fe2000bf26270 */
[----:B------:R-:W-:Y:S01]  /*72f40*/  ULDC UR4, c[0x0][0x248] ;  /* 0x0000920000047ab9 */ /* 0x000fe20000000800 */
[----:B------:R-:W-:Y:S01]  /*72f50*/  PRMT R31, R16, 0x7770, RZ ;  /* 0x00007770101f7816 */ /* 0x000fe200000000ff */
[----:B------:R-:W-:Y:S01]  /*72f60*/  IMAD.X R25, R33, 0x1, R2, P5 ;  /* 0x0000000121197824 */ /* 0x000fe200028e0602 */
        /* <DEDUP_REMOVED lines=64> */
[----:B0-----:R-:W-:Y:S01]  /*73370*/  VIADD R22, R46, 0x4e ;  /* 0x0000004e2e167836 */ /* 0x001fe20000000000 */
[----:B------:R-:W-:Y:S01]  /*73380*/  IADD3 R16, P6, R26, R0, RZ ;  /* 0x000000001a107210 */ /* 0x000fe20007fde0ff */
[----:B------:R-:W-:Y:S01]  /*73390*/  ULDC UR8, c[0x0][0x228] ;  /* 0x00008a0000087ab9 */ /* 0x000fe20000000800 */
[----:B-1----:R-:W-:-:S03]  /*733a0*/  PRMT R27, R17, 0x7773, RZ ;  /* 0x00007773111b7816 */ /* 0x002fc600000000ff */
[C---:B------:R-:W-:Y:S01]  /*733b0*/  IMAD.X R17, R33.reuse, 0x1, R2, P6 ;  /* 0x0000000121117824 */ /* 0x040fe200030e0602 */
[----:B------:R-:W-:Y:S02]  /*733c0*/  PRMT R25, R18, 0x7770, RZ ;  /* 0x0000777012197816 */ /* 0x000fe400000000ff */
[----:B------:R-:W-:Y:S01]  /*733d0*/  ISETP.GE.AND P2, PT, R22, UR4, PT ;  /* 0x0000000416007c0c */ /* 0x000fe2000bf46270 */
[----:B------:R0:W-:Y:S01]  /*733e0*/  @P4 STG.E.U8 desc[UR32][R20.64], R27 ;  /* 0x0000001b14004986 */ /* 0x0001e2000c101120 */
        /* <DEDUP_REMOVED lines=8> */
[----:B------:R-:W-:Y:S01]  /*73470*/  ULDC UR6, c[0x0][0x22c] ;  /* 0x00008b0000067ab9 */ /* 0x000fe20000000800 */
[----:B0-----:R-:W-:Y:S01]  /*73480*/  PRMT R27, R18, 0x7771, RZ ;  /* 0x00007771121b7816 */ /* 0x001fe200000000ff */
[----:B------:R-:W-:Y:S01]  /*73490*/  VIADD R26, R46, 0x4f ;  /* 0x0000004f2e1a7836 */ /* 0x000fe20000000000 */
[----:B------:R-:W-:Y:S01]  /*734a0*/  SHF.R.S32.HI R21, RZ, 0x1f, R24 ;  /* 0x0000001fff157819 */ /* 0x000fe20000011418 */
[----:B------:R-:W-:Y:S01]  /*734b0*/  ULDC UR8, c[0x0][0x228] ;  /* 0x00008a0000087ab9 */ /* 0x000fe20000000800 */
[----:B-1----:R-:W-:Y:S01]  /*734c0*/  IADD3 R16, P6, R24, R0, RZ ;  /* 0x0000000018107210 */ /* 0x002fe20007fde0ff */
[----:B------:R0:W-:Y:S01]  /*734d0*/  @P4 STG.E.U8 desc[UR32][R22.64], R27 ;  /* 0x0000001b16004986 */ /* 0x0001e2000c101120 */
[----:B------:R-:W-:-:S02]  /*734e0*/  PRMT R25, R18, 0x7772, RZ ;  /* 0x0000777212197816 */ /* 0x000fc400000000ff */
        /* <DEDUP_REMOVED lines=22> */
[----:B------:R-:W-:Y:S01]  /*73650*/  IMAD.X R17, R27, 0x1, R2, P6 ;  /* 0x000000011b117824 */ /* 0x000fe200030e0602 */
        /* <DEDUP_REMOVED lines=9> */
[----:B------:R-:W-:Y:S01]  /*736f0*/  PRMT R25, R19, 0x7773, RZ ;  /* 0x0000777313197816 */ /* 0x000fe200000000ff */
[----:B------:R-:W-:Y:S01]  /*73700*/  IMAD.X R21, R27, 0x1, R60, P6 ;  /* 0x000000011b157824 */ /* 0x000fe200030e063c */
[----:B------:R-:W-:-:S02]  /*73710*/  PRMT R27, R19, 0x7771, RZ ;  /* 0x00007771131b7816 */ /* 0x000fc400000000ff */
[----:B------:R-:W-:Y:S02]  /*73720*/  PRMT R23, R19, 0x7772, RZ ;  /* 0x0000777213177816 */ /* 0x000fe400000000ff */
        /* <DEDUP_REMOVED lines=503> */
[----:B------:R-:W-:Y:S02]  /*756a0*/  IMAD.X R9, R19, 0x1, R2, P6 ;  /* 0x0000000113097824 */ /* 0x000fe400030e0602 */
        /* <DEDUP_REMOVED lines=29> */
[----:B------:R-:W-:-:S02]  /*75880*/  SHF.R.S32.HI R19, RZ, 0x1f, R11 ;  /* 0x0000001fff137819 */ /* 0x000fc4000001140b */
[----:B------:R-:W-:Y:S01]  /*75890*/  PRMT R15, R54, 0x7772, RZ ;  /* 0x00007772360f7816 */ /* 0x000fe200000000ff */
[----:B------:R-:W-:Y:S01]  /*758a0*/  VIADD R10, R46, 0x6f ;  /* 0x0000006f2e0a7836 */ /* 0x000fe20000000000 */
[----:B0-----:R-:W-:Y:S01]  /*758b0*/  IADD3 R4, P6, R11, R0, RZ ;  /* 0x000000000b047210 */ /* 0x001fe20007fde0ff */
[----:B------:R-:W-:Y:S01]  /*758c0*/  ULDC UR8, c[0x0][0x228] ;  /* 0x00008a0000087ab9 */ /* 0x000fe20000000800 */
[----:B-1----:R-:W-:-:S03]  /*758d0*/  PRMT R13, R54, 0x7771, RZ ;  /* 0x00007771360d7816 */ /* 0x002fc600000000ff */
[----:B------:R-:W-:Y:S02]  /*758e0*/  IMAD.X R5, R19, 0x1, R2, P6 ;  /* 0x0000000113057824 */ /* 0x000fe400030e0602 */
        /* <DEDUP_REMOVED lines=8> */
[----:B------:R-:W-:Y:S01]  /*75970*/  ISETP.GE.AND P3, PT, R10, UR6, PT ;  /* 0x000000060a007c0c */ /* 0x000fe2000bf66270 */
[----:B------:R-:W-:Y:S01]  /*75980*/  VIADD R10, R46, 0x70 ;  /* 0x000000702e0a7836 */ /* 0x000fe20000000000 */
[----:B------:R-:W-:Y:S01]  /*75990*/  ULDC UR6, c[0x0][0x22c] ;  /* 0x00008b0000067ab9 */ /* 0x000fe20000000800 */
[----:B------:R-:W-:Y:S01]  /*759a0*/  IMAD.X R7, R19, 0x1, R60, P1 ;  /* 0x0000000113077824 */ /* 0x000fe200008e063c */
[----:B0-----:R-:W-:Y:S01]  /*759b0*/  PRMT R13, R54, 0x7773, RZ ;  /* 0x00007773360d7816 */ /* 0x001fe200000000ff */
[----:B------:R-:W-:Y:S01]  /*759c0*/  VIADD R8, R46, 0x71 ;  /* 0x000000712e087836 */ /* 0x000fe20000000000 */
[----:B-1----:R-:W-:-:S02]  /*759d0*/  SHF.R.S32.HI R15, RZ, 0x1f, R11 ;  /* 0x0000001fff0f7819 */ /* 0x002fc4000001140b */
[----:B------:R-:W-:Y:S01]  /*759e0*/  IADD3 R4, P6, R11, R0, RZ ;  /* 0x000000000b047210 */ /* 0x000fe20007fde0ff */
[----:B------:R0:W-:Y:S01]  /*759f0*/  @P4 STG.E.U8 desc[UR32][R6.64], R13 ;  /* 0x0000000d06004986 */ /* 0x0001e2000c101120 */
[----:B------:R-:W-:Y:S01]  /*75a00*/  ISETP.GE.AND P1, PT, R10, UR6, PT ;  /* 0x000000060a007c0c */ /* 0x000fe2000bf26270 */
[----:B------:R-:W-:Y:S01]  /*75a10*/  ULDC UR6, c[0x0][0x228] ;  /* 0x00008a0000067ab9 */ /* 0x000fe20000000800 */
[----:B------:R-:W-:Y:S01]  /*75a20*/  PRMT R9, R55, 0x7770, RZ ;  /* 0x0000777037097816 */ /* 0x000fe200000000ff */
[----:B------:R-:W-:Y:S01]  /*75a30*/  IMAD.X R5, R15, 0x1, R2, P6 ;  /* 0x000000010f057824 */ /* 0x000fe200030e0602 */
[----:B------:R-:W-:Y:S01]  /*75a40*/  ISETP.GE.AND P4, PT, R8, UR4, PT ;  /* 0x0000000408007c0c */ /* 0x000fe2000bf86270 */
[----:B------:R-:W-:Y:S01]  /*75a50*/  ULDC UR4, c[0x0][0x248] ;  /* 0x0000920000047ab9 */ /* 0x000fe20000000800 */
[----:B------:R-:W-:Y:S01]  /*75a60*/  ISETP.LT.AND P2, PT, R50, UR6, !P2 ;  /* 0x0000000632007c0c */ /* 0x000fe2000d741270 */
[----:B------:R-:W-:Y:S01]  /*75a70*/  ULDC UR6, c[0x0][0x228] ;  /* 0x00008a0000067ab9 */ /* 0x000fe20000000800 */
[C---:B------:R-:W-:Y:S01]  /*75a80*/  VIADD R8, R11.reuse, UR4 ;  /* 0x000000040b087c36 */ /* 0x040fe20008000000 */
[----:B------:R1:W-:Y:S01]  /*75a90*/  @P5 STG.E.U8 desc[UR32][R4.64], R9 ;  /* 0x0000000904005986 */ /* 0x0003e2000c101120 */
[----:B------:R-:W-:Y:S01]  /*75aa0*/  ULDC UR8, c[0x0][0x228] ;  /* 0x00008a0000087ab9 */ /* 0x000fe20000000800 */
[----:B0-----:R-:W-:Y:S01]  /*75ab0*/  IADD3 R6, P6, R11, R3, RZ ;  /* 0x000000030b067210 */ /* 0x001fe20007fde0ff */
[----:B------:R-:W-:Y:S01]  /*75ac0*/  ULDC UR4, c[0x0][0x248] ;  /* 0x0000920000047ab9 */ /* 0x000fe20000000800 */
[----:B------:R-:W-:Y:S01]  /*75ad0*/  ISETP.LT.AND P5, PT, R48, UR6, !P3 ;  /* 0x0000000630007c0c */ /* 0x000fe2000dfa1270 */
[----:B------:R-:W-:-:S02]  /*75ae0*/  ULDC UR6, c[0x0][0x228] ;  /* 0x00008a0000067ab9 */ /* 0x000fc40000000800 */
[----:B------:R-:W-:Y:S01]  /*75af0*/  IMAD.X R7, R15, 0x1, R60, P6 ;  /* 0x000000010f077824 */ /* 0x000fe200030e063c */
[----:B------:R-:W-:Y:S02]  /*75b00*/  SHF.R.S32.HI R15, RZ, 0x1f, R8 ;  /* 0x0000001fff0f7819 */ /* 0x000fe40000011408 */
[C---:B------:R-:W-:Y:S02]  /*75b10*/  PRMT R11, R55.reuse, 0x7771, RZ ;  /* 0x00007771370b7816 */ /* 0x040fe400000000ff */
[-C--:B-1----:R-:W-:Y:S02]  /*75b20*/  IADD3 R4, P6, R8, R0.reuse, RZ ;  /* 0x0000000008047210 */ /* 0x082fe40007fde0ff */
[----:B------:R-:W-:Y:S02]  /*75b30*/  PRMT R13, R55, 0x7773, RZ ;  /* 0x00007773370d7816 */ /* 0x000fe400000000ff */
[----:B------:R-:W-:Y:S01]  /*75b40*/  ISETP.LT.AND P3, PT, R50, UR6, !P3 ;  /* 0x0000000632007c0c */ /* 0x000fe2000df61270 */
[----:B------:R-:W-:Y:S01]  /*75b50*/  IMAD.X R5, R15, 0x1, R2, P6 ;  /* 0x000000010f057824 */ /* 0x000fe200030e0602 */
[----:B------:R-:W-:Y:S01]  /*75b60*/  PRMT R55, R55, 0x7772, RZ ;  /* 0x0000777237377816 */ /* 0x000fe200000000ff */
[----:B------:R0:W-:Y:S01]  /*75b70*/  @P2 STG.E.U8 desc[UR32][R6.64], R11 ;  /* 0x0000000b06002986 */ /* 0x0001e2000c101120 */
[C---:B------:R-:W-:Y:S01]  /*75b80*/  VIADD R10, R8.reuse, UR4 ;  /* 0x00000004080a7c36 */ /* 0x040fe20008000000 */
[----:B------:R-:W-:Y:S01]  /*75b90*/  IADD3 R8, P2, R8, R3, RZ ;  /* 0x0000000308087210 */ /* 0x000fe20007f5e0ff */
[----:B------:R-:W-:Y:S01]  /*75ba0*/  ULDC UR4, c[0x0][0x22c] ;  /* 0x00008b0000047ab9 */ /* 0x000fe20000000800 */
[----:B------:R-:W-:Y:S01]  /*75bb0*/  ISETP.LT.AND P6, PT, R48, UR8, !P1 ;  /* 0x0000000830007c0c */ /* 0x000fe2000cfc1270 */
[----:B------:R1:W-:Y:S01]  /*75bc0*/  @P5 STG.E.U8 desc[UR32][R4.64], R55 ;  /* 0x0000003704005986 */ /* 0x0003e2000c101120 */
[----:B------:R-:W-:Y:S01]  /*75bd0*/  SHF.R.S32.HI R17, RZ, 0x1f, R10 ;  /* 0x0000001fff117819 */ /* 0x000fe2000001140a */
[----:B------:R-:W-:Y:S01]  /*75be0*/  IMAD.X R9, R15, 0x1, R60, P2 ;  /* 0x000000010f097824 */ /* 0x000fe200010e063c */
[----:B------:R-:W-:Y:S01]  /*75bf0*/  ULDC UR6, c[0x0][0x228] ;  /* 0x00008a0000067ab9 */ /* 0x000fe20000000800 */
[----:B------:R-:W-:Y:S01]  /*75c00*/  ULDC UR8, c[0x0][0x228] ;  /* 0x00008a0000087ab9 */ /* 0x000fe20000000800 */
[----:B0-----:R-:W-:Y:S01]  /*75c10*/  VIADD R11, R46, 0x72 ;  /* 0x000000722e0b7836 */ /* 0x001fe20000000000 */
[----:B------:R-:W-:Y:S01]  /*75c20*/  IADD3 R6, P5, R10, R0, RZ ;  /* 0x000000000a067210 */ /* 0x000fe20007fbe0ff */
[----:B------:R0:W-:Y:S01]  /*75c30*/  @P3 STG.E.U8 desc[UR32][R8.64], R13 ;  /* 0x0000000d08003986 */ /* 0x0001e2000c101120 */
[----:B------:R-:W-:-:S02]  /*75c40*/  PRMT R15, R56, 0x7770, RZ ;  /* 0x00007770380f7816 */ /* 0x000fc400000000ff */
[----:B------:R-:W-:Y:S01]  /*75c50*/  ISETP.GE.AND P2, PT, R11, UR4, PT ;  /* 0x000000040b007c0c */ /* 0x000fe2000bf46270 */
[----:B------:R-:W-:Y:S01]  /*75c60*/  ULDC UR4, c[0x0][0x248] ;  /* 0x0000920000047ab9 */ /* 0x000fe20000000800 */
[----:B------:R-:W-:Y:S01]  /*75c70*/  IMAD.X R7, R17, 0x1, R2, P5 ;  /* 0x0000000111077824 */ /* 0x000fe200028e0602 */
[----:B------:R-:W-:Y:S01]  /*75c80*/  ISETP.LT.AND P3, PT, R50, UR6, !P1 ;  /* 0x0000000632007c0c */ /* 0x000fe2000cf61270 */
[----:B------:R-:W-:Y:S01]  /*75c90*/  VIADD R11, R10, UR4 ;  /* 0x000000040a0b7c36 */ /* 0x000fe20008000000 */
[----:B------:R-:W-:Y:S01]  /*75ca0*/  ISETP.LT.AND P5, PT, R48, UR8, !P4 ;  /* 0x0000000830007c0c */ /* 0x000fe2000e7a1270 */
[----:B------:R-:W-:Y:S01]  /*75cb0*/  ULDC UR4, c[0x0][0x22c] ;  /* 0x00008b0000047ab9 */ /* 0x000fe20000000800 */
[----:B------:R2:W-:Y:S01]  /*75cc0*/  @P6 STG.E.U8 desc[UR32][R6.64], R15 ;  /* 0x0000000f06006986 */ /* 0x0005e2000c101120 */
[----:B-1----:R-:W-:Y:S01]  /*75cd0*/  IADD3 R4, P1, R10, R3, RZ ;  /* 0x000000030a047210 */ /* 0x002fe20007f3e0ff */
[----:B------:R-:W-:Y:S01]  /*75ce0*/  ULDC UR6, c[0x0][0x228] ;  /* 0x00008a0000067ab9 */ /* 0x000fe20000000800 */
[----:B------:R-:W-:Y:S01]  /*75cf0*/  SHF.R.S32.HI R19, RZ, 0x1f, R11 ;  /* 0x0000001fff137819 */ /* 0x000fe2000001140b */
[----:B------:R-:W-:Y:S01]  /*75d00*/  ULDC UR8, c[0x0][0x228] ;  /* 0x00008a0000087ab9 */ /* 0x000fe20000000800 */
[----:B0-----:R-:W-:Y:S01]  /*75d10*/  IADD3 R8, P6, R11, R0, RZ ;  /* 0x000000000b087210 */ /* 0x001fe20007fde0ff */
[----:B------:R-:W-:Y:S01]  /*75d20*/  IMAD.X R5, R17, 0x1, R60, P1 ;  /* 0x0000000111057824 */ /* 0x000fe200008e063c */
[----:B------:R-:W-:Y:S01]  /*75d30*/  PRMT R13, R56, 0x7772, RZ ;  /* 0x00007772380d7816 */ /* 0x000fe200000000ff */
[----:B--2---:R-:W-:Y:S01]  /*75d40*/  VIADD R6, R46, 0x73 ;  /* 0x000000732e067836 */ /* 0x004fe20000000000 */
[----:B------:R-:W-:Y:S01]  /*75d50*/  PRMT R15, R56, 0x7771, RZ ;  /* 0x00007771380f7816 */ /* 0x000fe200000000ff */
[----:B------:R-:W-:-:S03]  /*75d60*/  IMAD.X R9, R19, 0x1, R2, P6 ;  /* 0x0000000113097824 */ /* 0x000fc600030e0602 */
[----:B------:R-:W-:Y:S01]  /*75d70*/  ISETP.GE.AND P1, PT, R6, UR4, PT ;  /* 0x0000000406007c0c */ /* 0x000fe2000bf26270 */
[----:B------:R-:W-:Y:S01]  /*75d80*/  ULDC UR4, c[0x0][0x248] ;  /* 0x0000920000047ab9 */ /* 0x000fe20000000800 */
[----:B------:R0:W-:Y:S01]  /*75d90*/  @P3 STG.E.U8 desc[UR32][R4.64], R15 ;  /* 0x0000000f04003986 */ /* 0x0001e2000c101120 */
[C---:B------:R-:W-:Y:S01]  /*75da0*/  VIADD R10, R11.reuse, UR4 ;  /* 0x000000040b0a7c36 */ /* 0x040fe20008000000 */
[----:B------:R-:W-:Y:S01]  /*75db0*/  ISETP.LT.AND P3, PT, R50, UR6, !P4 ;  /* 0x0000000632007c0c */ /* 0x000fe2000e761270 */
[----:B------:R-:W-:Y:S01]  /*75dc0*/  ULDC UR4, c[0x0][0x22c] ;  /* 0x00008b0000047ab9 */ /* 0x000fe20000000800 */
[----:B------:R1:W-:Y:S01]  /*75dd0*/  @P5 STG.E.U8 desc[UR32][R8.64], R13 ;  /* 0x0000000d08005986 */ /* 0x0003e2000c101120 */
[----:B------:R-:W-:Y:S01]  /*75de0*/  ISETP.LT.AND P5, PT, R48, UR8, !P2 ;  /* 0x0000000830007c0c */ /* 0x000fe2000d7a1270 */
[----:B------:R-:W-:Y:S01]  /*75df0*/  ULDC UR6, c[0x0][0x228] ;  /* 0x00008a0000067ab9 */ /* 0x000fe20000000800 */
[----:B------:R-:W-:Y:S01]  /*75e00*/  IADD3 R6, P4, R11, R3, RZ ;  /* 0x000000030b067210 */ /* 0x000fe20007f9e0ff */
[----:B------:R-:W-:Y:S01]  /*75e10*/  ULDC UR8, c[0x0][0x228] ;  /* 0x00008a0000087ab9 */ /* 0x000fe20000000800 */
[----:B------:R-:W-:-:S02]  /*75e20*/  SHF.R.S32.HI R17, RZ, 0x1f, R10 ;  /* 0x0000001fff117819 */ /* 0x000fc4000001140a */
[-C--:B0-----:R-:W-:Y:S01]  /*75e30*/  IADD3 R4, P6, R10, R0.reuse, RZ ;  /* 0x000000000a047210 */ /* 0x081fe20007fde0ff */
[----:B------:R-:W-:Y:S02]  /*75e40*/  IMAD.X R7, R19, 0x1, R60, P4 ;  /* 0x0000000113077824 */ /* 0x000fe400020e063c */
[----:B-1----:R-:W-:Y:S01]  /*75e50*/  VIADD R8, R46, 0x74 ;  /* 0x000000742e087836 */ /* 0x002fe20000000000 */
[----:B------:R-:W-:Y:S01]  /*75e60*/  PRMT R15, R56, 0x7773, RZ ;  /* 0x00007773380f7816 */ /* 0x000fe200000000ff */
[----:B------:R-:W-:Y:S01]  /*75e70*/  IMAD.X R5, R17, 0x1, R2, P6 ;  /* 0x0000000111057824 */ /* 0x000fe200030e0602 */
[----:B------:R-:W-:Y:S02]  /*75e80*/  PRMT R13, R57, 0x7770, RZ ;  /* 0x00007770390d7816 */ /* 0x000fe400000000ff */
[----:B------:R-:W-:Y:S01]  /*75e90*/  ISETP.GE.AND P4, PT, R8, UR4, PT ;  /* 0x0000000408007c0c */ /* 0x000fe2000bf86270 */
[----:B------:R-:W-:Y:S01]  /*75ea0*/  ULDC UR4, c[0x0][0x248] ;  /* 0x0000920000047ab9 */ /* 0x000fe20000000800 */
[----:B------:R-:W-:Y:S01]  /*75eb0*/  ISETP.LT.AND P2, PT, R50, UR6, !P2 ;  /* 0x0000000632007c0c */ /* 0x000fe2000d741270 */
[----:B------:R0:W-:Y:S01]  /*75ec0*/  @P3 STG.E.U8 desc[UR32][R6.64], R15 ;  /* 0x0000000f06003986 */ /* 0x0001e2000c101120 */
[C---:B------:R-:W-:Y:S01]  /*75ed0*/  VIADD R11, R10.reuse, UR4 ;  /* 0x000000040a0b7c36 */ /* 0x040fe20008000000 */
[-C--:B------:R-:W-:Y:S01]  /*75ee0*/  IADD3 R8, P3, R10, R3.reuse, RZ ;  /* 0x000000030a087210 */ /* 0x080fe20007f7e0ff */
[----:B------:R-:W-:Y:S01]  /*75ef0*/  ULDC UR6, c[0x0][0x228] ;  /* 0x00008a0000067ab9 */ /* 0x000fe20000000800 */
[----:B------:R1:W-:Y:S01]  /*75f00*/  @P5 STG.E.U8 desc[UR32][R4.64], R13 ;  /* 0x0000000d04005986 */ /* 0x0003e2000c101120 */
[----:B------:R-:W-:Y:S01]  /*75f10*/  ISETP.LT.AND P5, PT, R48, UR8, !P1 ;  /* 0x0000000830007c0c */ /* 0x000fe2000cfa1270 */
[----:B------:R-:W-:Y:S01]  /*75f20*/  ULDC UR4, c[0x0][0x22c] ;  /* 0x00008b0000047ab9 */ /* 0x000fe20000000800 */
[----:B------:R-:W-:Y:S01]  /*75f30*/  SHF.R.S32.HI R19, RZ, 0x1f, R11 ;  /* 0x0000001fff137819 */ /* 0x000fe2000001140b */
[----:B------:R-:W-:Y:S01]  /*75f40*/  IMAD.X R9, R17, 0x1, R60, P3 ;  /* 0x0000000111097824 */ /* 0x000fe200018e063c */
[-C--:B0-----:R-:W-:Y:S01]  /*75f50*/  IADD3 R6, P6, R11, R0.reuse, RZ ;  /* 0x000000000b067210 */ /* 0x081fe20007fde0ff */
[----:B------:R-:W-:Y:S01]  /*75f60*/  ULDC UR8, c[0x0][0x228] ;  /* 0x00008a0000087ab9 */ /* 0x000fe20000000800 */
[----:B------:R-:W-:Y:S01]  /*75f70*/  PRMT R15, R57, 0x7771, RZ ;  /* 0x00007771390f7816 */ /* 0x000fe200000000ff */
[----:B-1----:R-:W-:Y:S01]  /*75f80*/  VIADD R4, R46, 0x75 ;  /* 0x000000752e047836 */ /* 0x002fe20000000000 */
[----:B------:R-:W-:Y:S01]  /*75f90*/  ISETP.LT.AND P1, PT, R50, UR6, !P1 ;  /* 0x0000000632007c0c */ /* 0x000fe2000cf21270 */
[----:B------:R-:W-:Y:S01]  /*75fa0*/  IMAD.X R7, R19, 0x1, R2, P6 ;  /* 0x0000000113077824 */ /* 0x000fe200030e0602 */
[----:B------:R-:W-:Y:S01]  /*75fb0*/  PRMT R13, R57, 0x7772, RZ ;  /* 0x00007772390d7816 */ /* 0x000fe200000000ff */
[----:B------:R0:W-:Y:S01]  /*75fc0*/  @P2 STG.E.U8 desc[UR32][R8.64], R15 ;  /* 0x0000000f08002986 */ /* 0x0001e2000c101120 */
[----:B------:R-:W-:Y:S01]  /*75fd0*/  ISETP.GE.AND P3, PT, R4, UR4, PT ;  /* 0x0000000404007c0c */ /* 0x000fe2000bf66270 */
[----:B------:R-:W-:Y:S01]  /*75fe0*/  ULDC UR4, c[0x0][0x248] ;  /* 0x0000920000047ab9 */ /* 0x000fe20000000800 */
[CC--:B------:R-:W-:Y:S01]  /*75ff0*/  IADD3 R4, P2, R11.reuse, R3.reuse, RZ ;  /* 0x000000030b047210 */ /* 0x0c0fe20007f5e0ff */
[----:B------:R-:W-:Y:S01]  /*76000*/  VIADD R11, R11, UR4 ;  /* 0x000000040b0b7c36 */ /* 0x000fe20008000000 */
[----:B------:R1:W-:Y:S01]  /*76010*/  @P5 STG.E.U8 desc[UR32][R6.64], R13 ;  /* 0x0000000d06005986 */ /* 0x0003e2000c101120 */
[----:B------:R-:W-:Y:S01]  /*76020*/  ISETP.LT.AND P5, PT, R48, UR8, !P4 ;  /* 0x0000000830007c0c */ /* 0x000fe2000e7a1270 */
[C---:B------:R-:W-:Y:S01]  /*76030*/  VIADD R10, R46.reuse, 0x76 ;  /* 0x000000762e0a7836 */ /* 0x040fe20000000000 */
[----:B------:R-:W-:Y:S01]  /*76040*/  PRMT R57, R57, 0x7773, RZ ;  /* 0x0000777339397816 */ /* 0x000fe200000000ff */
[----:B------:R-:W-:Y:S01]  /*76050*/  IMAD.X R5, R19, 0x1, R60, P2 ;  /* 0x0000000113057824 */ /* 0x000fe200010e063c */
[----:B------:R-:W-:Y:S01]  /*76060*/  ULDC UR4, c[0x0][0x248] ;  /* 0x0000920000047ab9 */ /* 0x000fe20000000800 */
[----:B------:R-:W-:Y:S01]  /*76070*/  ULDC UR6, c[0x0][0x228] ;  /* 0x00008a0000067ab9 */ /* 0x000fe20000000800 */
[----:B0-----:R-:W-:Y:S01]  /*76080*/  SHF.R.S32.HI R9, RZ, 0x1f, R11 ;  /* 0x0000001fff097819 */ /* 0x001fe2000001140b */
[----:B------:R-:W-:Y:S01]  /*76090*/  VIADD R8, R46, 0x77 ;  /* 0x000000772e087836 */ /* 0x000fe20000000000 */
[CC--:B-1----:R-:W-:Y:S01]  /*760a0*/  IADD3 R6, P6, R11.reuse, R0.reuse, RZ ;  /* 0x000000000b067210 */ /* 0x0c2fe20007fde0ff */
[----:B------:R0:W-:Y:S03]  /*760b0*/  @P1 STG.E.U8 desc[UR32][R4.64], R57 ;  /* 0x0000003904001986 */ /* 0x0001e6000c101120 */
[----:B------:R-:W-:Y:S01]  /*760c0*/  ISETP.GE.AND P1, PT, R8, UR9, PT ;  /* 0x0000000908007c0c */ /* 0x000fe2000bf26270 */
[----:B------:R-:W-:Y:S01]  /*760d0*/  VIADD R14, R11, UR4 ;  /* 0x000000040b0e7c36 */ /* 0x000fe20008000000 */
[----:B------:R-:W-:Y:S01]  /*760e0*/  ISETP.GE.AND P2, PT, R10, UR5, PT ;  /* 0x000000050a007c0c */ /* 0x000fe2000bf46270 */
[----:B------:R-:W-:Y:S01]  /*760f0*/  IMAD.X R7, R9, 0x1, R2, P6 ;  /* 0x0000000109077824 */ /* 0x000fe200030e0602 */
[----:B------:R-:W-:Y:S01]  /*76100*/  PRMT R13, R58, 0x7770, RZ ;  /* 0x000077703a0d7816 */ /* 0x000fe200000000ff */
[----:B------:R-:W-:Y:S01]  /*76110*/  ULDC UR5, c[0x0][0x228] ;  /* 0x00008a0000057ab9 */ /* 0x000fe20000000800 */
[----:B------:R-:W-:Y:S01]  /*76120*/  IADD3 R8, P6, R11, R3, RZ ;  /* 0x000000030b087210 */ /* 0x000fe20007fde0ff */
[----:B------:R-:W-:Y:S01]  /*76130*/  ULDC UR4, c[0x0][0x248] ;  /* 0x0000920000047ab9 */ /* 0x000fe20000000800 */
[----:B------:R-:W-:Y:S01]  /*76140*/  ISETP.LT.AND P4, PT, R50, UR5, !P4 ;  /* 0x0000000532007c0c */ /* 0x000fe2000e781270 */
[----:B------:R1:W-:Y:S01]  /*76150*/  @P5 STG.E.U8 desc[UR32][R6.64], R13 ;  /* 0x0000000d06005986 */ /* 0x0003e2000c101120 */
[----:B------:R-:W-:Y:S01]  /*76160*/  ULDC UR5, c[0x0][0x228] ;  /* 0x00008a0000057ab9 */ /* 0x000fe20000000800 */
[----:B------:R-:W-:Y:S01]  /*76170*/  IMAD.X R9, R9, 0x1, R60, P6 ;  /* 0x0000000109097824 */ /* 0x000fe200030e063c */
[----:B------:R-:W-:Y:S01]  /*76180*/  IADD3 R10, P6, R14, R0, RZ ;  /* 0x000000000e0a7210 */ /* 0x000fe20007fde0ff */
[----:B0-----:R-:W-:Y:S01]  /*76190*/  VIADD R4, R46, 0x78 ;  /* 0x000000782e047836 */ /* 0x001fe20000000000 */
[----:B------:R-:W-:Y:S01]  /*761a0*/  PRMT R5, R58, 0x7771, RZ ;  /* 0x000077713a057816 */ /* 0x000fe200000000ff */
[----:B------:R-:W-:Y:S01]  /*761b0*/  VIADD R16, R46, 0x7e ;  /* 0x0000007e2e107836 */ /* 0x000fe20000000000 */
[----:B------:R-:W-:Y:S01]  /*761c0*/  PRMT R17, R58, 0x7772, RZ ;  /* 0x000077723a117816 */ /* 0x000fe200000000ff */
[----:B------:R-:W-:Y:S01]  /*761d0*/  ULDC UR8, c[0x0][0x228] ;  /* 0x00008a0000087ab9 */ /* 0x000fe20000000800 */
[----:B-1----:R-:W-:-:S02]  /*761e0*/  SHF.R.S32.HI R7, RZ, 0x1f, R14 ;  /* 0x0000001fff077819 */ /* 0x002fc4000001140e */
[----:B------:R-:W-:Y:S01]  /*761f0*/  ISETP.LT.AND P5, PT, R48, UR6, !P3 ;  /* 0x0000000630007c0c */ /* 0x000fe2000dfa1270 */
[----:B------:R0:W-:Y:S02]  /*76200*/  @P4 STG.E.U8 desc[UR32][R8.64], R5 ;  /* 0x0000000508004986 */ /* 0x0001e4000c101120 */
[C---:B------:R-:W-:Y:S01]  /*76210*/  IMAD.X R11, R7.reuse, 0x1, R2, P6 ;  /* 0x00000001070b7824 */ /* 0x040fe200030e0602 */
[----:B------:R-:W-:Y:S01]  /*76220*/  IADD3 R12, P6, R14, R3, RZ ;  /* 0x000000030e0c7210 */ /* 0x000fe20007fde0ff */
[----:B------:R-:W-:Y:S01]  /*76230*/  ULDC UR6, c[0x0][0x228] ;  /* 0x00008a0000067ab9 */ /* 0x000fe20000000800 */
[----:B------:R-:W-:Y:S02]  /*76240*/  ISETP.LT.AND P3, PT, R50, UR5, !P3 ;  /* 0x0000000532007c0c */ /* 0x000fe4000df61270 */
[----:B------:R-:W-:Y:S01]  /*76250*/  ISETP.GE.AND P4, PT, R4, UR7, PT ;  /* 0x0000000704007c0c */ /* 0x000fe2000bf86270 */
[----:B------:R-:W-:Y:S01]  /*76260*/  IMAD.X R13, R7, 0x1, R60, P6 ;  /* 0x00000001070d7824 */ /* 0x000fe200030e063c */
[----:B------:R-:W-:Y:S01]  /*76270*/  PRMT R15, R58, 0x7773, RZ ;  /* 0x000077733a0f7816 */ /* 0x000fe200000000ff */
[----:B------:R-:W1:Y:S01]  /*76280*/  LDS.128 R4, [R61] ;  /* 0x000000003d047984 */ /* 0x000e620000000c00 */
[----:B------:R-:W-:Y:S01]  /*76290*/  VIADD R14, R14, UR4 ;  /* 0x000000040e0e7c36 */ /* 0x000fe20008000000 */
[----:B------:R-:W-:Y:S01]  /*762a0*/  ULDC UR5, c[0x0][0x228] ;  /* 0x00008a0000057ab9 */ /* 0x000fe20000000800 */
[----:B------:R-:W-:Y:S01]  /*762b0*/  ULDC UR4, c[0x0][0x248] ;  /* 0x0000920000047ab9 */ /* 0x000fe20000000800 */
[----:B------:R2:W-:Y:S01]  /*762c0*/  @P5 STG.E.U8 desc[UR32][R10.64], R17 ;  /* 0x000000110a005986 */ /* 0x0005e2000c101120 */
[----:B------:R-:W-:Y:S01]  /*762d0*/  ISETP.LT.AND P5, PT, R48, UR5, !P2 ;  /* 0x0000000530007c0c */ /* 0x000fe2000d7a1270 */
[----:B------:R-:W-:Y:S01]  /*762e0*/  ULDC UR5, c[0x0][0x228] ;  /* 0x00008a0000057ab9 */ /* 0x000fe20000000800 */
[----:B------:R-:W-:Y:S01]  /*762f0*/  SHF.R.S32.HI R19, RZ, 0x1f, R14 ;  /* 0x0000001fff137819 */ /* 0x000fe2000001140e */
[----:B------:R3:W-:Y:S01]  /*76300*/  @P3 STG.E.U8 desc[UR32][R12.64], R15 ;  /* 0x0000000f0c003986 */ /* 0x0007e2000c101120 */
[----:B0-----:R-:W-:Y:S01]  /*76310*/  IADD3 R8, P3, R14, R0, RZ ;  /* 0x000000000e087210 */ /* 0x001fe20007f7e0ff */
[----:B------:R-:W-:Y:S01]  /*76320*/  ULDC UR7, c[0x0][0x228] ;  /* 0x00008a0000077ab9 */ /* 0x000fe20000000800 */
[----:B------:R-:W-:Y:S01]  /*76330*/  ISETP.LT.AND P2, PT, R50, UR5, !P2 ;  /* 0x0000000532007c0c */ /* 0x000fe2000d741270 */
[----:B------:R-:W-:-:S02]  /*76340*/  ULDC UR5, c[0x0][0x228] ;  /* 0x00008a0000057ab9 */ /* 0x000fc40000000800 */
[----:B------:R-:W-:Y:S01]  /*76350*/  IMAD.X R9, R19, 0x1, R2, P3 ;  /* 0x0000000113097824 */ /* 0x000fe200018e0602 */
[----:B------:R-:W-:Y:S02]  /*76360*/  PRMT R21, R59, 0x7770, RZ ;  /* 0x000077703b157816 */ /* 0x000fe400000000ff */
[C---:B--2---:R-:W-:Y:S01]  /*76370*/  IADD3 R10, P3, R14.reuse, R3, RZ ;  /* 0x000000030e0a7210 */ /* 0x044fe20007f7e0ff */
[----:B---3--:R-:W-:Y:S01]  /*76380*/  VIADD R15, R14, UR4 ;  /* 0x000000040e0f7c36 */ /* 0x008fe20008000000 */
[----:B------:R-:W-:-:S03]  /*76390*/  ISETP.LT.AND P6, PT, R48, UR6, !P1 ;  /* 0x0000000630007c0c */ /* 0x000fc6000cfc1270 */
[----:B------:R-:W-:Y:S01]  /*763a0*/  IMAD.X R11, R19, 0x1, R60, P3 ;  /* 0x00000001130b7824 */ /* 0x000fe200018e063c */
[----:B------:R0:W-:Y:S01]  /*763b0*/  @P5 STG.E.U8 desc[UR32][R8.64], R21 ;  /* 0x0000001508005986 */ /* 0x0001e2000c101120 */
[----:B------:R-:W-:Y:S01]  /*763c0*/  PRMT R19, R59, 0x7771, RZ ;  /* 0x000077713b137816 */ /* 0x000fe200000000ff */
[----:B------:R-:W-:Y:S01]  /*763d0*/  ULDC UR4, c[0x0][0x248] ;  /* 0x0000920000047ab9 */ /* 0x000fe20000000800 */
[----:B------:R-:W-:Y:S01]  /*763e0*/  SHF.R.S32.HI R23, RZ, 0x1f, R15 ;  /* 0x0000001fff177819 */ /* 0x000fe2000001140f */
[----:B------:R-:W-:Y:S01]  /*763f0*/  ULDC UR6, c[0x0][0x228] ;  /* 0x00008a0000067ab9 */ /* 0x000fe20000000800 */
[-C--:B------:R-:W-:Y:S02]  /*76400*/  IADD3 R12, P5, R15, R0.reuse, RZ ;  /* 0x000000000f0c7210 */ /* 0x080fe40007fbe0ff */
[----:B------:R-:W-:Y:S01]  /*76410*/  ISETP.LT.AND P1, PT, R50, UR5, !P1 ;  /* 0x0000000532007c0c */ /* 0x000fe2000cf21270 */
[----:B------:R2:W-:Y:S01]  /*76420*/  @P2 STG.E.U8 desc[UR32][R10.64], R19 ;  /* 0x000000130a002986 */ /* 0x0005e2000c101120 */
[----:B------:R-:W-:Y:S01]  /*76430*/  PRMT R17, R59, 0x7772, RZ ;  /* 0x000077723b117816 */ /* 0x000fe200000000ff */
[----:B------:R-:W-:Y:S01]  /*76440*/  IMAD.X R13, R23, 0x1, R2, P5 ;  /* 0x00000001170d7824 */ /* 0x000fe200028e0602 */
[----:B------:R-:W-:Y:S01]  /*76450*/  ULDC UR5, c[0x0][0x228] ;  /* 0x00008a0000057ab9 */ /* 0x000fe20000000800 */
[C---:B0-----:R-:W-:Y:S01]  /*76460*/  IADD3 R8, P2, R15.reuse, R3, RZ ;  /* 0x000000030f087210 */ /* 0x041fe20007f5e0ff */
[----:B------:R-:W-:Y:S01]  /*76470*/  VIADD R15, R15, UR4 ;  /* 0x000000040f0f7c36 */ /* 0x000fe20008000000 */
[----:B------:R-:W-:Y:S01]  /*76480*/  ISETP.LT.AND P5, PT, R48, UR6, !P4 ;  /* 0x0000000630007c0c */ /* 0x000fe2000e7a1270 */
[----:B------:R0:W-:Y:S01]  /*76490*/  @P6 STG.E.U8 desc[UR32][R12.64], R17 ;  /* 0x000000110c006986 */ /* 0x0001e2000c101120 */
[----:B------:R-:W-:Y:S01]  /*764a0*/  PRMT R59, R59, 0x7773, RZ ;  /* 0x000077733b3b7816 */ /* 0x000fe200000000ff */
[----:B------:R-:W-:Y:S01]  /*764b0*/  IMAD.X R9, R23, 0x1, R60, P2 ;  /* 0x0000000117097824 */ /* 0x000fe200010e063c */
[----:B------:R-:W-:Y:S01]  /*764c0*/  ULDC UR4, c[0x0][0x248] ;  /* 0x0000920000047ab9 */ /* 0x000fe20000000800 */
[C---:B------:R-:W-:Y:S01]  /*764d0*/  VIADD R14, R46.reuse, 0x79 ;  /* 0x000000792e0e7836 */ /* 0x040fe20000000000 */
[----:B--2---:R-:W-:Y:S01]  /*764e0*/  SHF.R.S32.HI R19, RZ, 0x1f, R15 ;  /* 0x0000001fff137819 */ /* 0x004fe2000001140f */
[----:B------:R-:W-:Y:S01]  /*764f0*/  ULDC UR6, c[0x0][0x228] ;  /* 0x00008a0000067ab9 */ /* 0x000fe20000000800 */
[----:B------:R-:W-:Y:S01]  /*76500*/  IADD3 R10, P6, R15, R0, RZ ;  /* 0x000000000f0a7210 */ /* 0x000fe20007fde0ff */
[----:B------:R2:W-:Y:S01]  /*76510*/  @P1 STG.E.U8 desc[UR32][R8.64], R59 ;  /* 0x0000003b08001986 */ /* 0x0005e2000c101120 */
[----:B0-----:R-:W-:Y:S01]  /*76520*/  VIADD R12, R46, 0x7b ;  /* 0x0000007b2e0c7836 */ /* 0x001fe20000000000 */
[----:B-1----:R-:W-:-:S02]  /*76530*/  PRMT R17, R4, 0x7770, RZ ;  /* 0x0000777004117816 */ /* 0x002fc400000000ff */
[----:B------:R-:W-:Y:S02]  /*76540*/  IMAD.X R11, R19, 0x1, R2, P6 ;  /* 0x00000001130b7824 */ /* 0x000fe400030e0602 */
[----:B------:R-:W-:Y:S02]  /*76550*/  ISETP.GE.AND P1, PT, R12, UR17, PT ;  /* 0x000000110c007c0c */ /* 0x000fe4000bf26270 */
[C---:B------:R-:W-:Y:S01]  /*76560*/  IADD3 R12, P6, R15.reuse, R3, RZ ;  /* 0x000000030f0c7210 */ /* 0x040fe20007fde0ff */
[----:B------:R-:W-:Y:S01]  /*76570*/  VIADD R15, R15, UR4 ;  /* 0x000000040f0f7c36 */ /* 0x000fe20008000000 */
[----:B------:R-:W-:Y:S01]  /*76580*/  ISETP.GE.AND P3, PT, R14, UR13, PT ;  /* 0x0000000d0e007c0c */ /* 0x000fe2000bf66270 */
[----:B------:R0:W-:Y:S01]  /*76590*/  @P5 STG.E.U8 desc[UR32][R10.64], R17 ;  /* 0x000000110a005986 */ /* 0x0001e2000c101120 */
[----:B------:R-:W-:Y:S01]  /*765a0*/  ISETP.LT.AND P4, PT, R50, UR5, !P4 ;  /* 0x0000000532007c0c */ /* 0x000fe2000e781270 */
[----:B------:R-:W-:Y:S01]  /*765b0*/  IMAD.X R13, R19, 0x1, R60, P6 ;  /* 0x00000001130d7824 */ /* 0x000fe200030e063c */
[----:B--2---:R-:W-:Y:S01]  /*765c0*/  IADD3 R8, P6, R15, R0, RZ ;  /* 0x000000000f087210 */ /* 0x004fe20007fde0ff */
[----:B------:R-:W-:Y:S01]  /*765d0*/  ULDC UR5, c[0x0][0x228] ;  /* 0x00008a0000057ab9 */ /* 0x000fe20000000800 */
[----:B------:R-:W-:Y:S01]  /*765e0*/  ISETP.LT.AND P5, PT, R48, UR6, !P3 ;  /* 0x0000000630007c0c */ /* 0x000fe2000dfa1270 */
[----:B------:R-:W-:Y:S01]  /*765f0*/  VIADD R14, R46, 0x7a ;  /* 0x0000007a2e0e7836 */ /* 0x000fe20000000000 */
[----:B------:R-:W-:Y:S01]  /*76600*/  ISETP.LT.AND P3, PT, R50, UR5, !P3 ;  /* 0x0000000532007c0c */ /* 0x000fe2000df61270 */
[----:B------:R-:W-:Y:S01]  /*76610*/  ULDC UR4, c[0x0][0x248] ;  /* 0x0000920000047ab9 */ /* 0x000fe20000000800 */
[----:B0-----:R-:W-:Y:S01]  /*76620*/  SHF.R.S32.HI R11, RZ, 0x1f, R15 ;  /* 0x0000001fff0b7819 */ /* 0x001fe2000001140f */
[----:B------:R-:W-:Y:S01]  /*76630*/  ULDC UR5, c[0x0][0x228] ;  /* 0x00008a0000057ab9 */ /* 0x000fe20000000800 */
[----:B------:R-:W-:Y:S01]  /*76640*/  PRMT R21, R4, 0x7771, RZ ;  /* 0x0000777104157816 */ /* 0x000fe200000000ff */
[----:B------:R-:W-:-:S02]  /*76650*/  ULDC UR6, c[0x0][0x228] ;  /* 0x00008a0000067ab9 */ /* 0x000fc40000000800 */
[----:B------:R-:W-:Y:S01]  /*76660*/  IMAD.X R9, R11, 0x1, R2, P6 ;  /* 0x000000010b097824 */ /* 0x000fe200030e0602 */
[C---:B------:R-:W-:Y:S02]  /*76670*/  IADD3 R10, P6, R15.reuse, R3, RZ ;  /* 0x000000030f0a7210 */ /* 0x040fe40007fde0ff */
[C---:B------:R-:W-:Y:S01]  /*76680*/  PRMT R19, R4.reuse, 0x7772, RZ ;  /* 0x0000777204137816 */ /* 0x040fe200000000ff */
[----:B------:R-:W-:Y:S01]  /*76690*/  VIADD R15, R15, UR4 ;  /* 0x000000040f0f7c36 */ /* 0x000fe20008000000 */
[----:B------:R-:W-:Y:S01]  /*766a0*/  PRMT R17, R4, 0x7773, RZ ;  /* 0x0000777304117816 */ /* 0x000fe200000000ff */
[----:B------:R-:W-:Y:S01]  /*766b0*/  IMAD.X R11, R11, 0x1, R60, P6 ;  /* 0x000000010b0b7824 */ /* 0x000fe200030e063c */
[----:B------:R-:W-:Y:S01]  /*766c0*/  ISETP.GE.AND P2, PT, R14, UR11, PT ;  /* 0x0000000b0e007c0c */ /* 0x000fe2000bf46270 */
[----:B------:R0:W-:Y:S01]  /*766d0*/  @P4 STG.E.U8 desc[UR32][R12.64], R21 ;  /* 0x000000150c004986 */ /* 0x0001e2000c101120 */
[----:B------:R-:W-:-:S03]  /*766e0*/  ULDC UR4, c[0x0][0x248] ;  /* 0x0000920000047ab9 */ /* 0x000fc60000000800 */
[----:B------:R1:W-:Y:S01]  /*766f0*/  @P5 STG.E.U8 desc[UR32][R8.64], R19 ;  /* 0x0000001308005986 */ /* 0x0003e2000c101120 */
[----:B------:R-:W-:Y:S01]  /*76700*/  ISETP.LT.AND P5, PT, R48, UR5, !P2 ;  /* 0x0000000530007c0c */ /* 0x000fe2000d7a1270 */
[----:B------:R-:W-:Y:S01]  /*76710*/  VIADD R14, R46, 0x7c ;  /* 0x0000007c2e0e7836 */ /* 0x000fe20000000000 */
[----:B------:R-:W-:Y:S01]  /*76720*/  ULDC UR5, c[0x0][0x228] ;  /* 0x00008a0000057ab9 */ /* 0x000fe20000000800 */
[----:B------:R2:W-:Y:S01]  /*76730*/  @P3 STG.E.U8 desc[UR32][R10.64], R17 ;  /* 0x000000110a003986 */ /* 0x0005e2000c101120 */
[----:B0-----:R-:W-:Y:S02]  /*76740*/  SHF.R.S32.HI R21, RZ, 0x1f, R15 ;  /* 0x0000001fff157819 */ /* 0x001fe4000001140f */
[C---:B------:R-:W-:Y:S01]  /*76750*/  IADD3 R12, P3, R15.reuse, R0, RZ ;  /* 0x000000000f0c7210 */ /* 0x040fe20007f7e0ff */
[----:B------:R-:W-:Y:S01]  /*76760*/  VIADD R4, R15, UR4 ;  /* 0x000000040f047c36 */ /* 0x000fe20008000000 */
[----:B-1----:R-:W-:Y:S01]  /*76770*/  PRMT R19, R5, 0x7770, RZ ;  /* 0x0000777005137816 */ /* 0x002fe200000000ff */
[----:B------:R-:W-:-:S02]  /*76780*/  ULDC UR4, c[0x0][0x248] ;  /* 0x0000920000047ab9 */ /* 0x000fc40000000800 */
[----:B------:R-:W-:Y:S01]  /*76790*/  IMAD.X R13, R21, 0x1, R2, P3 ;  /* 0x00000001150d7824 */ /* 0x000fe200018e0602 */
[----:B------:R-:W-:Y:S01]  /*767a0*/  ISETP.LT.AND P3, PT, R50, UR5, !P2 ;  /* 0x0000000532007c0c */ /* 0x000fe2000d761270 */
[----:B------:R-:W-:Y:S01]  /*767b0*/  ULDC UR5, c[0x0][0x228] ;  /* 0x00008a0000057ab9 */ /* 0x000fe20000000800 */
[----:B------:R-:W-:Y:S01]  /*767c0*/  ISETP.GE.AND P4, PT, R14, UR15, PT ;  /* 0x0000000f0e007c0c */ /* 0x000fe2000bf86270 */
[----:B------:R-:W-:Y:S01]  /*767d0*/  VIADD R14, R46, 0x7d ;  /* 0x0000007d2e0e7836 */ /* 0x000fe20000000000 */
[----:B------:R-:W-:Y:S02]  /*767e0*/  IADD3 R8, P2, R15, R3, RZ ;  /* 0x000000030f087210 */ /* 0x000fe40007f5e0ff */
[----:B------:R-:W-:Y:S01]  /*767f0*/  ISETP.LT.AND P6, PT, R48, UR6, !P1 ;  /* 0x0000000630007c0c */ /* 0x000fe2000cfc1270 */
[----:B------:R0:W-:Y:S01]  /*76800*/  @P5 STG.E.U8 desc[UR32][R12.64], R19 ;  /* 0x000000130c005986 */ /* 0x0001e2000c101120 */
[----:B------:R-:W-:Y:S01]  /*76810*/  SHF.R.S32.HI R23, RZ, 0x1f, R4 ;  /* 0x0000001fff177819 */ /* 0x000fe20000011404 */
[----:B------:R-:W-:Y:S01]  /*76820*/  IMAD.X R9, R21, 0x1, R60, P2 ;  /* 0x0000000115097824 */ /* 0x000fe200010e063c */
[----:B--2---:R-:W-:Y:S01]  /*76830*/  IADD3 R10, P5, R4, R0, RZ ;  /* 0x00000000040a7210 */ /* 0x004fe20007fbe0ff */
[----:B------:R-:W-:Y:S01]  /*76840*/  ULDC UR6, c[0x0][0x228] ;  /* 0x00008a0000067ab9 */ /* 0x000fe20000000800 */
[----:B------:R-:W-:-:S02]  /*76850*/  PRMT R17, R5, 0x7771, RZ ;  /* 0x0000777105117816 */ /* 0x000fc400000000ff */
[----:B------:R-:W-:Y:S01]  /*76860*/  ISETP.GE.AND P2, PT, R14, UR21, PT ;  /* 0x000000150e007c0c */ /* 0x000fe2000bf46270 */
[----:B------:R-:W-:Y:S01]  /*76870*/  VIADD R14, R4, UR4 ;  /* 0x00000004040e7c36 */ /* 0x000fe20008000000 */
[----:B------:R-:W-:Y:S01]  /*76880*/  PRMT R15, R5, 0x7772, RZ ;  /* 0x00007772050f7816 */ /* 0x000fe200000000ff */
[----:B------:R-:W-:Y:S01]  /*76890*/  IMAD.X R11, R23, 0x1, R2, P5 ;  /* 0x00000001170b7824 */ /* 0x000fe200028e0602 */
[----:B------:R1:W-:Y:S01]  /*768a0*/  @P3 STG.E.U8 desc[UR32][R8.64], R17 ;  /* 0x0000001108003986 */ /* 0x0003e2000c101120 */
[----:B------:R-:W-:Y:S01]  /*768b0*/  ISETP.LT.AND P1, PT, R50, UR5, !P1 ;  /* 0x0000000532007c0c */ /* 0x000fe2000cf21270 */
[----:B------:R-:W-:Y:S01]  /*768c0*/  ULDC UR4, c[0x0][0x248] ;  /* 0x0000920000047ab9 */ /* 0x000fe20000000800 */
[----:B0-----:R-:W-:Y:S01]  /*768d0*/  SHF.R.S32.HI R19, RZ, 0x1f, R14 ;  /* 0x0000001fff137819 */ /* 0x001fe2000001140e */
[----:B------:R0:W-:Y:S01]  /*768e0*/  @P6 STG.E.U8 desc[UR32][R10.64], R15 ;  /* 0x0000000f0a006986 */ /* 0x0001e2000c101120 */
[----:B------:R-:W-:Y:S01]  /*768f0*/  ISETP.LT.AND P5, PT, R48, UR6, !P4 ;  /* 0x0000000630007c0c */ /* 0x000fe2000e7a1270 */
[----:B------:R-:W-:Y:S01]  /*76900*/  ULDC UR5, c[0x0][0x248] ;  /* 0x0000920000057ab9 */ /* 0x000fe20000000800 */
[----:B------:R-:W-:Y:S01]  /*76910*/  ISETP.LT.AND P4, PT, R50, UR7, !P4 ;  /* 0x0000000732007c0c */ /* 0x000fe2000e781270 */
[----:B------:R-:W-:Y:S01]  /*76920*/  ULDC UR6, c[0x0][0x228] ;  /* 0x00008a0000067ab9 */ /* 0x000fe20000000800 */
[----:B-1----:R-:W-:Y:S01]  /*76930*/  IADD3 R8, P3, R14, R0, RZ ;  /* 0x000000000e087210 */ /* 0x002fe20007f7e0ff */
[----:B------:R-:W-:Y:S01]  /*76940*/  ULDC UR7, c[0x0][0x228] ;  /* 0x00008a0000077ab9 */ /* 0x000fe20000000800 */
[----:B------:R-:W-:-:S03]  /*76950*/  IADD3 R12, P6, R4, R3, RZ ;  /* 0x00000003040c7210 */ /* 0x000fc60007fde0ff */
[----:B------:R-:W-:Y:S01]  /*76960*/  IMAD.X R9, R19, 0x1, R2, P3 ;  /* 0x0000000113097824 */ /* 0x000fe200018e0602 */
[C---:B------:R-:W-:Y:S01]  /*76970*/  IADD3 R4, P3, R14.reuse, R3, RZ ;  /* 0x000000030e047210 */ /* 0x040fe20007f7e0ff */
[--C-:B------:R-:W-:Y:S01]  /*76980*/  IMAD.X R13, R23, 0x1, R60.reuse, P6 ;  /* 0x00000001170d7824 */ /* 0x100fe200030e063c */
[----:B0-----:R-:W-:Y:S01]  /*76990*/  PRMT R11, R5, 0x7773, RZ ;  /* 0x00007773050b7816 */ /* 0x001fe200000000ff */
[----:B------:R-:W-:Y:S01]  /*769a0*/  VIADD R14, R14, UR4 ;  /* 0x000000040e0e7c36 */ /* 0x000fe20008000000 */
[C---:B------:R-:W-:Y:S01]  /*769b0*/  PRMT R17, R6.reuse, 0x7770, RZ ;  /* 0x0000777006117816 */ /* 0x040fe200000000ff */
[----:B------:R-:W-:Y:S01]  /*769c0*/  IMAD.X R5, R19, 0x1, R60, P3 ;  /* 0x0000000113057824 */ /* 0x000fe200018e063c */
[----:B------:R-:W-:Y:S01]  /*769d0*/  PRMT R15, R6, 0x7771, RZ ;  /* 0x00007771060f7816 */ /* 0x000fe200000000ff */
[----:B------:R-:W-:Y:S01]  /*769e0*/  ULDC UR4, c[0x0][0x248] ;  /* 0x0000920000047ab9 */ /* 0x000fe20000000800 */
[----:B------:R-:W-:Y:S01]  /*769f0*/  ISETP.GE.AND P6, PT, R16, UR19, PT ;  /* 0x0000001310007c0c */ /* 0x000fe2000bfc6270 */
[----:B------:R0:W-:Y:S01]  /*76a00*/  @P1 STG.E.U8 desc[UR32][R12.64], R11 ;  /* 0x0000000b0c001986 */ /* 0x0001e2000c101120 */
[C---:B------:R-:W-:Y:S01]  /*76a10*/  VIADD R16, R14.reuse, UR4 ;  /* 0x000000040e107c36 */ /* 0x040fe20008000000 */
[----:B------:R-:W-:Y:S01]  /*76a20*/  SHF.R.S32.HI R19, RZ, 0x1f, R14 ;  /* 0x0000001fff137819 */ /* 0x000fe2000001140e */
[----:B------:R-:W-:Y:S01]  /*76a30*/  ULDC UR4, c[0x0][0x228] ;  /* 0x00008a0000047ab9 */ /* 0x000fe20000000800 */
[----:B------:R1:W-:Y:S01]  /*76a40*/  @P5 STG.E.U8 desc[UR32][R8.64], R17 ;  /* 0x0000001108005986 */ /* 0x0003e2000c101120 */
[----:B------:R-:W-:-:S03]  /*76a50*/  IADD3 R10, P3, R14, R0, RZ ;  /* 0x000000000e0a7210 */ /* 0x000fc60007f7e0ff */
[----:B------:R2:W-:Y:S02]  /*76a60*/  @P4 STG.E.U8 desc[UR32][R4.64], R15 ;  /* 0x0000000f04004986 */ /* 0x0005e4000c101120 */
[C---:B0-----:R-:W-:Y:S01]  /*76a70*/  IMAD.X R11, R19.reuse, 0x1, R2, P3 ;  /* 0x00000001130b7824 */ /* 0x041fe200018e0602 */
[----:B-1----:R-:W-:Y:S02]  /*76a80*/  SHF.R.S32.HI R17, RZ, 0x1f, R16 ;  /* 0x0000001fff117819 */ /* 0x002fe40000011410 */
[----:B--2---:R-:W-:Y:S01]  /*76a90*/  IADD3 R4, P4, R14, R3, RZ ;  /* 0x000000030e047210 */ /* 0x004fe20007f9e0ff */
[C---:B------:R-:W-:Y:S01]  /*76aa0*/  VIADD R14, R16.reuse, UR5 ;  /* 0x00000005100e7c36 */ /* 0x040fe20008000000 */
[-C--:B------:R-:W-:Y:S01]  /*76ab0*/  IADD3 R8, P5, R16, R0.reuse, RZ ;  /* 0x0000000010087210 */ /* 0x080fe20007fbe0ff */
[----:B------:R-:W-:Y:S02]  /*76ac0*/  ULDC UR5, c[0x0][0x228] ;  /* 0x00008a0000057ab9 */ /* 0x000fe40000000800 */
[----:B------:R-:W-:Y:S01]  /*76ad0*/  IMAD.X R5, R19, 0x1, R60, P4 ;  /* 0x0000000113057824 */ /* 0x000fe200020e063c */
[----:B------:R-:W-:-:S02]  /*76ae0*/  IADD3 R12, P4, R14, R0, RZ ;  /* 0x000000000e0c7210 */ /* 0x000fc40007f9e0ff */
[----:B------:R-:W-:Y:S01]  /*76af0*/  SHF.R.S32.HI R15, RZ, 0x1f, R14 ;  /* 0x0000001fff0f7819 */ /* 0x000fe2000001140e */
[--C-:B------:R-:W-:Y:S01]  /*76b00*/  IMAD.X R9, R17, 0x1, R2.reuse, P5 ;  /* 0x0000000111097824 */ /* 0x100fe200028e0602 */
[-C--:B------:R-:W-:Y:S02]  /*76b10*/  IADD3 R14, P3, R14, R3.reuse, RZ ;  /* 0x000000030e0e7210 */ /* 0x080fe40007f7e0ff */
[----:B------:R-:W-:Y:S01]  /*76b20*/  ISETP.LT.AND P5, PT, R48, UR6, !P2 ;  /* 0x0000000630007c0c */ /* 0x000fe2000d7a1270 */
[C---:B------:R-:W-:Y:S01]  /*76b30*/  IMAD.X R13, R15.reuse, 0x1, R2, P4 ;  /* 0x000000010f0d7824 */ /* 0x040fe200020e0602 */
[----:B------:R-:W-:Y:S01]  /*76b40*/  ISETP.LT.AND P2, PT, R50, UR4, !P2 ;  /* 0x0000000432007c0c */ /* 0x000fe2000d741270 */
[----:B------:R-:W-:Y:S01]  /*76b50*/  ULDC UR4, c[0x0][0x228] ;  /* 0x00008a0000047ab9 */ /* 0x000fe20000000800 */
[----:B------:R-:W-:Y:S01]  /*76b60*/  ISETP.LT.AND P4, PT, R48, UR7, !P6 ;  /* 0x0000000730007c0c */ /* 0x000fe2000f781270 */
[----:B------:R-:W-:Y:S01]  /*76b70*/  IMAD.X R15, R15, 0x1, R60, P3 ;  /* 0x000000010f0f7824 */ /* 0x000fe200018e063c */
[----:B------:R-:W-:-:S02]  /*76b80*/  IADD3 R2, P3, R16, R3, RZ ;  /* 0x0000000310027210 */ /* 0x000fc40007f7e0ff */
[----:B------:R-:W-:Y:S02]  /*76b90*/  ISETP.LT.AND P6, PT, R50, UR4, !P6 ;  /* 0x0000000432007c0c */ /* 0x000fe4000f7c1270 */
[----:B------:R-:W-:Y:S02]  /*76ba0*/  ISETP.LT.AND P1, PT, R48, UR8, !P0 ;  /* 0x0000000830007c0c */ /* 0x000fe4000c721270 */
[----:B------:R-:W-:Y:S01]  /*76bb0*/  ISETP.LT.AND P0, PT, R50, UR5, !P0 ;  /* 0x0000000532007c0c */ /* 0x000fe2000c701270 */
[----:B------:R-:W-:Y:S01]  /*76bc0*/  IMAD.X R3, R17, 0x1, R60, P3 ;  /* 0x0000000111037824 */ /* 0x000fe200018e063c */
[C---:B------:R-:W-:Y:S02]  /*76bd0*/  PRMT R25, R6.reuse, 0x7772, RZ ;  /* 0x0000777206197816 */ /* 0x040fe400000000ff */
[----:B------:R-:W-:Y:S02]  /*76be0*/  PRMT R23, R6, 0x7773, RZ ;  /* 0x0000777306177816 */ /* 0x000fe400000000ff */
[----:B------:R-:W-:-:S02]  /*76bf0*/  PRMT R17, R7, 0x7773, RZ ;  /* 0x0000777307117816 */ /* 0x000fc400000000ff */
[C---:B------:R-:W-:Y:S02]  /*76c00*/  PRMT R19, R7.reuse, 0x7772, RZ ;  /* 0x0000777207137816 */ /* 0x040fe400000000ff */
[C---:B------:R-:W-:Y:S02]  /*76c10*/  PRMT R21, R7.reuse, 0x7771, RZ ;  /* 0x0000777107157816 */ /* 0x040fe400000000ff */
[----:B------:R-:W-:Y:S01]  /*76c20*/  PRMT R7, R7, 0x7770, RZ ;  /* 0x0000777007077816 */ /* 0x000fe200000000ff */
[----:B------:R0:W-:Y:S04]  /*76c30*/  @P5 STG.E.U8 desc[UR32][R10.64], R25 ;  /* 0x000000190a005986 */ /* 0x0001e8000c101120 */
[----:B------:R0:W-:Y:S04]  /*76c40*/  @P2 STG.E.U8 desc[UR32][R4.64], R23 ;  /* 0x0000001704002986 */ /* 0x0001e8000c101120 */
[----:B------:R0:W-:Y:S04]  /*76c50*/  @P4 STG.E.U8 desc[UR32][R8.64], R7 ;  /* 0x0000000708004986 */ /* 0x0001e8000c101120 */
[----:B------:R0:W-:Y:S04]  /*76c60*/  @P6 STG.E.U8 desc[UR32][R2.64], R21 ;  /* 0x0000001502006986 */ /* 0x0001e8000c101120 */
[----:B------:R0:W-:Y:S01]  /*76c70*/  @P1 STG.E.U8 desc[UR32][R12.64], R19 ;  /* 0x000000130c001986 */ /* 0x0001e2000c101120 */
[----:B------:R-:W-:Y:S05]  /*76c80*/  @!P0 EXIT ;  /* 0x000000000000894d */ /* 0x000fea0003800000 */
[----:B------:R-:W-:Y:S01]  /*76c90*/  STG.E.U8 desc[UR32][R14.64], R17 ;  /* 0x000000110e007986 */ /* 0x000fe2000c101120 */
[----:B------:R-:W-:Y:S05]  /*76ca0*/  EXIT ;  /* 0x000000000000794d */ /* 0x000fea0003800000 */
.L_x_2:
[----:B------:R-:W-:-:S00]  /*76cb0*/  BRA `(.L_x_2) ;  /* 0xfffffffc00fc7947 */ /* 0x000fc0000383ffff */
[----:B------:R-:W-:-:S00]  /*76cc0*/  NOP ;  /* 0x0000000000007918 */ /* 0x000fc00000000000 */
        /* <DEDUP_REMOVED lines=11> */
.L_x_3:


//--------------------- .nv.shared.matmul_kernel  --------------------------
	.section	.nv.shared.matmul_kernel,"aw",@nobits
	.sectionflags	@""
	.align	16
	.zero		1024


//--------------------- .nv.shared.reserved.0     --------------------------
	.section	.nv.shared.reserved.0,"aw",@nobits
	.weak		__nv_reservedSMEM_offset_0_alias
	.size		__nv_reservedSMEM_offset_0_alias, 0, 0
	.other		__nv_reservedSMEM_offset_0_alias,@"STO_CUDA_RESERVED_SHARED STV_DEFAULT"
__nv_reservedSMEM_offset_0_alias:
	.zero		0


//--------------------- .nv.constant0.matmul_kernel --------------------------
	.section	.nv.constant0.matmul_kernel,"a",@progbits
	.sectionflags	@""
	.align	4
.nv.constant0.matmul_kernel:
	.zero		608


//--------------------- SYMBOLS --------------------------

	.type		.nv.reservedSmem.offset0,@object
	.size		.nv.reservedSmem.offset0,0x4
